	.target	sm_90a

	.elftype	@"ET_EXEC"


//--------------------- .note.nv.tkinfo           --------------------------
	.section	.note.nv.tkinfo,"",@"SHT_NOTE"
	.sectionflags	@"SHF_NOTE_NV_TKINFO"
	.tkinfo
        /*0018*/ 	.word	0x00000002
        /*0030*/ 	.string	""
        /*0030*/ 	.string	"ptxas"
        /*0030*/ 	.string	"Cuda compilation tools, release 13.0, V13.0.88"
        /*0030*/ 	.string	"Build cuda_13.0.r13.0/compiler.36424714_0"
        /*0030*/ 	.string	"-arch sm_90a -m 64 "



//--------------------- .note.nv.cuinfo           --------------------------
	.section	.note.nv.cuinfo,"",@"SHT_NOTE"
	.sectionflags	@"SHF_NOTE_NV_CUINFO"
        /*0018*/ 	.short	0x0002
        /*001a*/ 	.short	0x005a
        /*001c*/ 	.short	0x0082
	.zero		2


//--------------------- .nv.info                  --------------------------
	.section	.nv.info,"",@"SHT_CUDA_INFO"
	.align	4


	//----- nvinfo : EIATTR_REGCOUNT
	.align		4
        /*0000*/ 	.byte	0x04, 0x2f
        /*0002*/ 	.short	(.L_12 - .L_11)
	.align		4
.L_11:
        /*0004*/ 	.word	index@(_ZN7cutlass13device_kernelIN5flash19enable_sm80_to_sm89INS1_16FlashAttnFwdSm80INS1_25CollectiveMainloopFwdSm80ILi8ELi1ELb0EN4cute5tupleIJNS5_1CILi128EEENS7_ILi48EEENS7_ILi256EEEEEELi256ENS_10bfloat16_tEfNS_4arch4Sm80ELb1ELb0ELb0ELb1ELb1ELb1ELb1ELb1EEENS1_21CollectiveEpilogueFwdINS6_IJS8_SA_S9_EEENS6_IJNS7_ILi1EEESI_SI_EEESC_SE_Li256ELb1ELb1ELb1ELb0EEENS1_36VarlenDynamicPersistentTileSchedulerILi128ELi48ELi256ELi256ELb1ELb1ELb0ELb1ELb1ELb1EEEEEEEEEvNT_6ParamsE)
        /*0008*/ 	.word	0x00000004


	//----- nvinfo : EIATTR_FRAME_SIZE
	.align		4
.L_12:
        /*000c*/ 	.byte	0x04, 0x11
        /*000e*/ 	.short	(.L_14 - .L_13)
	.align		4
.L_13:
        /*0010*/ 	.word	index@(_ZN7cutlass13device_kernelIN5flash19enable_sm80_to_sm89INS1_16FlashAttnFwdSm80INS1_25CollectiveMainloopFwdSm80ILi8ELi1ELb0EN4cute5tupleIJNS5_1CILi128EEENS7_ILi48EEENS7_ILi256EEEEEELi256ENS_10bfloat16_tEfNS_4arch4Sm80ELb1ELb0ELb0ELb1ELb1ELb1ELb1ELb1EEENS1_21CollectiveEpilogueFwdINS6_IJS8_SA_S9_EEENS6_IJNS7_ILi1EEESI_SI_EEESC_SE_Li256ELb1ELb1ELb1ELb0EEENS1_36VarlenDynamicPersistentTileSchedulerILi128ELi48ELi256ELi256ELb1ELb1ELb0ELb1ELb1ELb1EEEEEEEEEvNT_6ParamsE)
        /*0014*/ 	.word	0x00000000


	//----- nvinfo : EIATTR_REGCOUNT
	.align		4
.L_14:
        /*0018*/ 	.byte	0x04, 0x2f
        /*001a*/ 	.short	(.L_16 - .L_15)
	.align		4
.L_15:
        /*001c*/ 	.word	index@(_ZN7cutlass13device_kernelIN5flash19enable_sm80_to_sm89INS1_16FlashAttnFwdSm80INS1_25CollectiveMainloopFwdSm80ILi8ELi1ELb0EN4cute5tupleIJNS5_1CILi128EEENS7_ILi64EEENS7_ILi256EEEEEELi256ENS_10bfloat16_tEfNS_4arch4Sm80ELb1ELb0ELb0ELb1ELb1ELb0ELb1ELb1EEENS1_21CollectiveEpilogueFwdINS6_IJS8_SA_S9_EEENS6_IJNS7_ILi1EEESI_SI_EEESC_SE_Li256ELb1ELb1ELb1ELb0EEENS1_36VarlenDynamicPersistentTileSchedulerILi128ELi64ELi256ELi256ELb1ELb1ELb0ELb1ELb1ELb1EEEEEEEEEvNT_6ParamsE)
        /*0020*/ 	.word	0x00000004


	//----- nvinfo : EIATTR_FRAME_SIZE
	.align		4
.L_16:
        /*0024*/ 	.byte	0x04, 0x11
        /*0026*/ 	.short	(.L_18 - .L_17)
	.align		4
.L_17:
        /*0028*/ 	.word	index@(_ZN7cutlass13device_kernelIN5flash19enable_sm80_to_sm89INS1_16FlashAttnFwdSm80INS1_25CollectiveMainloopFwdSm80ILi8ELi1ELb0EN4cute5tupleIJNS5_1CILi128EEENS7_ILi64EEENS7_ILi256EEEEEELi256ENS_10bfloat16_tEfNS_4arch4Sm80ELb1ELb0ELb0ELb1ELb1ELb0ELb1ELb1EEENS1_21CollectiveEpilogueFwdINS6_IJS8_SA_S9_EEENS6_IJNS7_ILi1EEESI_SI_EEESC_SE_Li256ELb1ELb1ELb1ELb0EEENS1_36VarlenDynamicPersistentTileSchedulerILi128ELi64ELi256ELi256ELb1ELb1ELb0ELb1ELb1ELb1EEEEEEEEEvNT_6ParamsE)
        /*002c*/ 	.word	0x00000000


	//----- nvinfo : EIATTR_REGCOUNT
	.align		4
.L_18:
        /*0030*/ 	.byte	0x04, 0x2f
        /*0032*/ 	.short	(.L_20 - .L_19)
	.align		4
.L_19:
        /*0034*/ 	.word	index@(_ZN7cutlass13device_kernelIN5flash19enable_sm80_to_sm89INS1_16FlashAttnFwdSm80INS1_25CollectiveMainloopFwdSm80ILi8ELi1ELb0EN4cute5tupleIJNS5_1CILi128EEENS7_ILi96EEENS7_ILi256EEEEEELi256ENS_10bfloat16_tEfNS_4arch4Sm80ELb1ELb0ELb0ELb0ELb1ELb0ELb1ELb1EEENS1_21CollectiveEpilogueFwdINS6_IJS8_SA_S9_EEENS6_IJNS7_ILi1EEESI_SI_EEESC_SE_Li256ELb0ELb1ELb1ELb0EEENS1_30DynamicPersistentTileSchedulerILi256ELi256ELb1ELb1ELb0EEEEEEEEEvNT_6ParamsE)
        /*0038*/ 	.word	0x00000004


	//----- nvinfo : EIATTR_FRAME_SIZE
	.align		4
.L_20:
        /*003c*/ 	.byte	0x04, 0x11
        /*003e*/ 	.short	(.L_22 - .L_21)
	.align		4
.L_21:
        /*0040*/ 	.word	index@(_ZN7cutlass13device_kernelIN5flash19enable_sm80_to_sm89INS1_16FlashAttnFwdSm80INS1_25CollectiveMainloopFwdSm80ILi8ELi1ELb0EN4cute5tupleIJNS5_1CILi128EEENS7_ILi96EEENS7_ILi256EEEEEELi256ENS_10bfloat16_tEfNS_4arch4Sm80ELb1ELb0ELb0ELb0ELb1ELb0ELb1ELb1EEENS1_21CollectiveEpilogueFwdINS6_IJS8_SA_S9_EEENS6_IJNS7_ILi1EEESI_SI_EEESC_SE_Li256ELb0ELb1ELb1ELb0EEENS1_30DynamicPersistentTileSchedulerILi256ELi256ELb1ELb1ELb0EEEEEEEEEvNT_6ParamsE)
        /*0044*/ 	.word	0x00000000


	//----- nvinfo : EIATTR_REGCOUNT
	.align		4
.L_22:
        /*0048*/ 	.byte	0x04, 0x2f
        /*004a*/ 	.short	(.L_24 - .L_23)
	.align		4
.L_23:
        /*004c*/ 	.word	index@(_ZN7cutlass13device_kernelIN5flash19enable_sm80_to_sm89INS1_16FlashAttnFwdSm80INS1_25CollectiveMainloopFwdSm80ILi8ELi1ELb0EN4cute5tupleIJNS5_1CILi128EEENS7_ILi48EEENS7_ILi256EEEEEELi256ENS_10bfloat16_tEfNS_4arch4Sm80ELb0ELb1ELb0ELb1ELb1ELb1ELb1ELb1EEENS1_21CollectiveEpilogueFwdINS6_IJS8_SA_S9_EEENS6_IJNS7_ILi1EEESI_SI_EEESC_SE_Li256ELb1ELb1ELb1ELb0EEENS1_36VarlenDynamicPersistentTileSchedulerILi128ELi48ELi256ELi256ELb1ELb1ELb0ELb1ELb0ELb1EEEEEEEEEvNT_6ParamsE)
        /*0050*/ 	.word	0x00000004


	//----- nvinfo : EIATTR_FRAME_SIZE
	.align		4
.L_24:
        /*0054*/ 	.byte	0x04, 0x11
        /*0056*/ 	.short	(.L_26 - .L_25)
	.align		4
.L_25:
        /*0058*/ 	.word	index@(_ZN7cutlass13device_kernelIN5flash19enable_sm80_to_sm89INS1_16FlashAttnFwdSm80INS1_25CollectiveMainloopFwdSm80ILi8ELi1ELb0EN4cute5tupleIJNS5_1CILi128EEENS7_ILi48EEENS7_ILi256EEEEEELi256ENS_10bfloat16_tEfNS_4arch4Sm80ELb0ELb1ELb0ELb1ELb1ELb1ELb1ELb1EEENS1_21CollectiveEpilogueFwdINS6_IJS8_SA_S9_EEENS6_IJNS7_ILi1EEESI_SI_EEESC_SE_Li256ELb1ELb1ELb1ELb0EEENS1_36VarlenDynamicPersistentTileSchedulerILi128ELi48ELi256ELi256ELb1ELb1ELb0ELb1ELb0ELb1EEEEEEEEEvNT_6ParamsE)
        /*005c*/ 	.word	0x00000000


	//----- nvinfo : EIATTR_REGCOUNT
	.align		4
.L_26:
        /*0060*/ 	.byte	0x04, 0x2f
        /*0062*/ 	.short	(.L_28 - .L_27)
	.align		4
.L_27:
        /*0064*/ 	.word	index@(_ZN7cutlass13device_kernelIN5flash19enable_sm80_to_sm89INS1_16FlashAttnFwdSm80INS1_25CollectiveMainloopFwdSm80ILi8ELi1ELb0EN4cute5tupleIJNS5_1CILi128EEENS7_ILi64EEENS7_ILi256EEEEEELi256ENS_10bfloat16_tEfNS_4arch4Sm80ELb0ELb1ELb0ELb1ELb1ELb0ELb1ELb1EEENS1_21CollectiveEpilogueFwdINS6_IJS8_SA_S9_EEENS6_IJNS7_ILi1EEESI_SI_EEESC_SE_Li256ELb1ELb1ELb1ELb0EEENS1_36VarlenDynamicPersistentTileSchedulerILi128ELi64ELi256ELi256ELb1ELb1ELb0ELb1ELb0ELb1EEEEEEEEEvNT_6ParamsE)
        /*0068*/ 	.word	0x00000004


	//----- nvinfo : EIATTR_FRAME_SIZE
	.align		4
.L_28:
        /*006c*/ 	.byte	0x04, 0x11
        /*006e*/ 	.short	(.L_30 - .L_29)
	.align		4
.L_29:
        /*0070*/ 	.word	index@(_ZN7cutlass13device_kernelIN5flash19enable_sm80_to_sm89INS1_16FlashAttnFwdSm80INS1_25CollectiveMainloopFwdSm80ILi8ELi1ELb0EN4cute5tupleIJNS5_1CILi128EEENS7_ILi64EEENS7_ILi256EEEEEELi256ENS_10bfloat16_tEfNS_4arch4Sm80ELb0ELb1ELb0ELb1ELb1ELb0ELb1ELb1EEENS1_21CollectiveEpilogueFwdINS6_IJS8_SA_S9_EEENS6_IJNS7_ILi1EEESI_SI_EEESC_SE_Li256ELb1ELb1ELb1ELb0EEENS1_36VarlenDynamicPersistentTileSchedulerILi128ELi64ELi256ELi256ELb1ELb1ELb0ELb1ELb0ELb1EEEEEEEEEvNT_6ParamsE)
        /*0074*/ 	.word	0x00000000


	//----- nvinfo : EIATTR_REGCOUNT
	.align		4
.L_30:
        /*0078*/ 	.byte	0x04, 0x2f
        /*007a*/ 	.short	(.L_32 - .L_31)
	.align		4
.L_31:
        /*007c*/ 	.word	index@(_ZN7cutlass13device_kernelIN5flash19enable_sm80_to_sm89INS1_16FlashAttnFwdSm80INS1_25CollectiveMainloopFwdSm80ILi8ELi1ELb0EN4cute5tupleIJNS5_1CILi128EEENS7_ILi64EEENS7_ILi256EEEEEELi256ENS_10bfloat16_tEfNS_4arch4Sm80ELb0ELb1ELb0ELb0ELb1ELb0ELb1ELb1EEENS1_21CollectiveEpilogueFwdINS6_IJS8_SA_S9_EEENS6_IJNS7_ILi1EEESI_SI_EEESC_SE_Li256ELb0ELb1ELb1ELb0EEENS1_19SingleTileSchedulerILb0ELb1ELb1ELi128EEEEEEEEEvNT_6ParamsE)
        /*0080*/ 	.word	0x00000004


	//----- nvinfo : EIATTR_FRAME_SIZE
	.align		4
.L_32:
        /*0084*/ 	.byte	0x04, 0x11
        /*0086*/ 	.short	(.L_34 - .L_33)
	.align		4
.L_33:
        /*0088*/ 	.word	index@(_ZN7cutlass13device_kernelIN5flash19enable_sm80_to_sm89INS1_16FlashAttnFwdSm80INS1_25CollectiveMainloopFwdSm80ILi8ELi1ELb0EN4cute5tupleIJNS5_1CILi128EEENS7_ILi64EEENS7_ILi256EEEEEELi256ENS_10bfloat16_tEfNS_4arch4Sm80ELb0ELb1ELb0ELb0ELb1ELb0ELb1ELb1EEENS1_21CollectiveEpilogueFwdINS6_IJS8_SA_S9_EEENS6_IJNS7_ILi1EEESI_SI_EEESC_SE_Li256ELb0ELb1ELb1ELb0EEENS1_19SingleTileSchedulerILb0ELb1ELb1ELi128EEEEEEEEEvNT_6ParamsE)
        /*008c*/ 	.word	0x00000000


	//----- nvinfo : EIATTR_REGCOUNT
	.align		4
.L_34:
        /*0090*/ 	.byte	0x04, 0x2f
        /*0092*/ 	.short	(.L_36 - .L_35)
	.align		4
.L_35:
        /*0094*/ 	.word	index@(_ZN7cutlass13device_kernelIN5flash19enable_sm80_to_sm89INS1_16FlashAttnFwdSm80INS1_25CollectiveMainloopFwdSm80ILi8ELi1ELb0EN4cute5tupleIJNS5_1CILi128EEENS7_ILi48EEENS7_ILi256EEEEEELi256ENS_10bfloat16_tEfNS_4arch4Sm80ELb0ELb0ELb0ELb1ELb1ELb1ELb1ELb1EEENS1_21CollectiveEpilogueFwdINS6_IJS8_SA_S9_EEENS6_IJNS7_ILi1EEESI_SI_EEESC_SE_Li256ELb1ELb1ELb1ELb0EEENS1_36VarlenDynamicPersistentTileSchedulerILi128ELi48ELi256ELi256ELb1ELb1ELb0ELb0ELb1ELb1EEEEEEEEEvNT_6ParamsE)
        /*0098*/ 	.word	0x00000004


	//----- nvinfo : EIATTR_FRAME_SIZE
	.align		4
.L_36:
        /*009c*/ 	.byte	0x04, 0x11
        /*009e*/ 	.short	(.L_38 - .L_37)
	.align		4
.L_37:
        /*00a0*/ 	.word	index@(_ZN7cutlass13device_kernelIN5flash19enable_sm80_to_sm89INS1_16FlashAttnFwdSm80INS1_25CollectiveMainloopFwdSm80ILi8ELi1ELb0EN4cute5tupleIJNS5_1CILi128EEENS7_ILi48EEENS7_ILi256EEEEEELi256ENS_10bfloat16_tEfNS_4arch4Sm80ELb0ELb0ELb0ELb1ELb1ELb1ELb1ELb1EEENS1_21CollectiveEpilogueFwdINS6_IJS8_SA_S9_EEENS6_IJNS7_ILi1EEESI_SI_EEESC_SE_Li256ELb1ELb1ELb1ELb0EEENS1_36VarlenDynamicPersistentTileSchedulerILi128ELi48ELi256ELi256ELb1ELb1ELb0ELb0ELb1ELb1EEEEEEEEEvNT_6ParamsE)
        /*00a4*/ 	.word	0x00000000


	//----- nvinfo : EIATTR_REGCOUNT
	.align		4
.L_38:
        /*00a8*/ 	.byte	0x04, 0x2f
        /*00aa*/ 	.short	(.L_40 - .L_39)
	.align		4
.L_39:
        /*00ac*/ 	.word	index@(_ZN7cutlass13device_kernelIN5flash19enable_sm80_to_sm89INS1_16FlashAttnFwdSm80INS1_25CollectiveMainloopFwdSm80ILi8ELi1ELb0EN4cute5tupleIJNS5_1CILi128EEENS7_ILi64EEENS7_ILi256EEEEEELi256ENS_10bfloat16_tEfNS_4arch4Sm80ELb0ELb0ELb0ELb1ELb1ELb0ELb1ELb1EEENS1_21CollectiveEpilogueFwdINS6_IJS8_SA_S9_EEENS6_IJNS7_ILi1EEESI_SI_EEESC_SE_Li256ELb1ELb1ELb1ELb0EEENS1_36VarlenDynamicPersistentTileSchedulerILi128ELi64ELi256ELi256ELb1ELb1ELb0ELb0ELb1ELb1EEEEEEEEEvNT_6ParamsE)
        /*00b0*/ 	.word	0x00000004


	//----- nvinfo : EIATTR_FRAME_SIZE
	.align		4
.L_40:
        /*00b4*/ 	.byte	0x04, 0x11
        /*00b6*/ 	.short	(.L_42 - .L_41)
	.align		4
.L_41:
        /*00b8*/ 	.word	index@(_ZN7cutlass13device_kernelIN5flash19enable_sm80_to_sm89INS1_16FlashAttnFwdSm80INS1_25CollectiveMainloopFwdSm80ILi8ELi1ELb0EN4cute5tupleIJNS5_1CILi128EEENS7_ILi64EEENS7_ILi256EEEEEELi256ENS_10bfloat16_tEfNS_4arch4Sm80ELb0ELb0ELb0ELb1ELb1ELb0ELb1ELb1EEENS1_21CollectiveEpilogueFwdINS6_IJS8_SA_S9_EEENS6_IJNS7_ILi1EEESI_SI_EEESC_SE_Li256ELb1ELb1ELb1ELb0EEENS1_36VarlenDynamicPersistentTileSchedulerILi128ELi64ELi256ELi256ELb1ELb1ELb0ELb0ELb1ELb1EEEEEEEEEvNT_6ParamsE)
        /*00bc*/ 	.word	0x00000000


	//----- nvinfo : EIATTR_REGCOUNT
	.align		4
.L_42:
        /*00c0*/ 	.byte	0x04, 0x2f
        /*00c2*/ 	.short	(.L_44 - .L_43)
	.align		4
.L_43:
        /*00c4*/ 	.word	index@(_ZN7cutlass13device_kernelIN5flash19enable_sm80_to_sm89INS1_16FlashAttnFwdSm80INS1_25CollectiveMainloopFwdSm80ILi8ELi1ELb0EN4cute5tupleIJNS5_1CILi128EEENS7_ILi96EEENS7_ILi256EEEEEELi256ENS_10bfloat16_tEfNS_4arch4Sm80ELb0ELb0ELb0ELb0ELb1ELb0ELb1ELb1EEENS1_21CollectiveEpilogueFwdINS6_IJS8_SA_S9_EEENS6_IJNS7_ILi1EEESI_SI_EEESC_SE_Li256ELb0ELb1ELb1ELb0EEENS1_19SingleTileSchedulerILb0ELb1ELb1ELi128EEEEEEEEEvNT_6ParamsE)
        /*00c8*/ 	.word	0x00000004


	//----- nvinfo : EIATTR_FRAME_SIZE
	.align		4
.L_44:
        /*00cc*/ 	.byte	0x04, 0x11
        /*00ce*/ 	.short	(.L_46 - .L_45)
	.align		4
.L_45:
        /*00d0*/ 	.word	index@(_ZN7cutlass13device_kernelIN5flash19enable_sm80_to_sm89INS1_16FlashAttnFwdSm80INS1_25CollectiveMainloopFwdSm80ILi8ELi1ELb0EN4cute5tupleIJNS5_1CILi128EEENS7_ILi96EEENS7_ILi256EEEEEELi256ENS_10bfloat16_tEfNS_4arch4Sm80ELb0ELb0ELb0ELb0ELb1ELb0ELb1ELb1EEENS1_21CollectiveEpilogueFwdINS6_IJS8_SA_S9_EEENS6_IJNS7_ILi1EEESI_SI_EEESC_SE_Li256ELb0ELb1ELb1ELb0EEENS1_19SingleTileSchedulerILb0ELb1ELb1ELi128EEEEEEEEEvNT_6ParamsE)
        /*00d4*/ 	.word	0x00000000


	//----- nvinfo : EIATTR_REGCOUNT
	.align		4
.L_46:
        /*00d8*/ 	.byte	0x04, 0x2f
        /*00da*/ 	.short	(.L_48 - .L_47)
	.align		4
.L_47:
        /*00dc*/ 	.word	index@(_ZN7cutlass13device_kernelIN5flash19enable_sm80_to_sm89INS1_16FlashAttnFwdSm80INS1_25CollectiveMainloopFwdSm80ILi8ELi1ELb0EN4cute5tupleIJNS5_1CILi128EEENS7_ILi32EEENS7_ILi256EEEEEELi256ENS_10bfloat16_tEfNS_4arch4Sm80ELb1ELb0ELb0ELb1ELb1ELb1ELb1ELb1EEENS1_21CollectiveEpilogueFwdINS6_IJS8_SA_S9_EEENS6_IJNS7_ILi1EEESI_SI_EEESC_SE_Li256ELb1ELb1ELb1ELb0EEENS1_36VarlenDynamicPersistentTileSchedulerILi128ELi32ELi256ELi256ELb1ELb1ELb0ELb1ELb1ELb1EEEEEEEEEvNT_6ParamsE)
        /*00e0*/ 	.word	0x00000004


	//----- nvinfo : EIATTR_FRAME_SIZE
	.align		4
.L_48:
        /*00e4*/ 	.byte	0x04, 0x11
        /*00e6*/ 	.short	(.L_50 - .L_49)
	.align		4
.L_49:
        /*00e8*/ 	.word	index@(_ZN7cutlass13device_kernelIN5flash19enable_sm80_to_sm89INS1_16FlashAttnFwdSm80INS1_25CollectiveMainloopFwdSm80ILi8ELi1ELb0EN4cute5tupleIJNS5_1CILi128EEENS7_ILi32EEENS7_ILi256EEEEEELi256ENS_10bfloat16_tEfNS_4arch4Sm80ELb1ELb0ELb0ELb1ELb1ELb1ELb1ELb1EEENS1_21CollectiveEpilogueFwdINS6_IJS8_SA_S9_EEENS6_IJNS7_ILi1EEESI_SI_EEESC_SE_Li256ELb1ELb1ELb1ELb0EEENS1_36VarlenDynamicPersistentTileSchedulerILi128ELi32ELi256ELi256ELb1ELb1ELb0ELb1ELb1ELb1EEEEEEEEEvNT_6ParamsE)
        /*00ec*/ 	.word	0x00000000


	//----- nvinfo : EIATTR_REGCOUNT
	.align		4
.L_50:
        /*00f0*/ 	.byte	0x04, 0x2f
        /*00f2*/ 	.short	(.L_52 - .L_51)
	.align		4
.L_51:
        /*00f4*/ 	.word	index@(_ZN7cutlass13device_kernelIN5flash19enable_sm80_to_sm89INS1_16FlashAttnFwdSm80INS1_25CollectiveMainloopFwdSm80ILi8ELi1ELb1EN4cute5tupleIJNS5_1CILi128EEENS7_ILi48EEENS7_ILi256EEEEEELi256ENS_10bfloat16_tEfNS_4arch4Sm80ELb1ELb0ELb0ELb1ELb1ELb0ELb1ELb1EEENS1_21CollectiveEpilogueFwdINS6_IJS8_SA_S9_EEENS6_IJNS7_ILi1EEESI_SI_EEESC_SE_Li256ELb1ELb1ELb1ELb0EEENS1_36VarlenDynamicPersistentTileSchedulerILi128ELi48ELi256ELi256ELb1ELb1ELb0ELb1ELb1ELb1EEEEEEEEEvNT_6ParamsE)
        /*00f8*/ 	.word	0x00000004


	//----- nvinfo : EIATTR_FRAME_SIZE
	.align		4
.L_52:
        /*00fc*/ 	.byte	0x04, 0x11
        /*00fe*/ 	.short	(.L_54 - .L_53)
	.align		4
.L_53:
        /*0100*/ 	.word	index@(_ZN7cutlass13device_kernelIN5flash19enable_sm80_to_sm89INS1_16FlashAttnFwdSm80INS1_25CollectiveMainloopFwdSm80ILi8ELi1ELb1EN4cute5tupleIJNS5_1CILi128EEENS7_ILi48EEENS7_ILi256EEEEEELi256ENS_10bfloat16_tEfNS_4arch4Sm80ELb1ELb0ELb0ELb1ELb1ELb0ELb1ELb1EEENS1_21CollectiveEpilogueFwdINS6_IJS8_SA_S9_EEENS6_IJNS7_ILi1EEESI_SI_EEESC_SE_Li256ELb1ELb1ELb1ELb0EEENS1_36VarlenDynamicPersistentTileSchedulerILi128ELi48ELi256ELi256ELb1ELb1ELb0ELb1ELb1ELb1EEEEEEEEEvNT_6ParamsE)
        /*0104*/ 	.word	0x00000000


	//----- nvinfo : EIATTR_REGCOUNT
	.align		4
.L_54:
        /*0108*/ 	.byte	0x04, 0x2f
        /*010a*/ 	.short	(.L_56 - .L_55)
	.align		4
.L_55:
        /*010c*/ 	.word	index@(_ZN7cutlass13device_kernelIN5flash19enable_sm80_to_sm89INS1_16FlashAttnFwdSm80INS1_25CollectiveMainloopFwdSm80ILi8ELi1ELb1EN4cute5tupleIJNS5_1CILi128EEENS7_ILi64EEENS7_ILi256EEEEEELi256ENS_10bfloat16_tEfNS_4arch4Sm80ELb1ELb0ELb0ELb0ELb1ELb0ELb1ELb1EEENS1_21CollectiveEpilogueFwdINS6_IJS8_SA_S9_EEENS6_IJNS7_ILi1EEESI_SI_EEESC_SE_Li256ELb0ELb1ELb1ELb0EEENS1_30DynamicPersistentTileSchedulerILi256ELi256ELb1ELb1ELb0EEEEEEEEEvNT_6ParamsE)
        /*0110*/ 	.word	0x00000004


	//----- nvinfo : EIATTR_FRAME_SIZE
	.align		4
.L_56:
        /*0114*/ 	.byte	0x04, 0x11
        /*0116*/ 	.short	(.L_58 - .L_57)
	.align		4
.L_57:
        /*0118*/ 	.word	index@(_ZN7cutlass13device_kernelIN5flash19enable_sm80_to_sm89INS1_16FlashAttnFwdSm80INS1_25CollectiveMainloopFwdSm80ILi8ELi1ELb1EN4cute5tupleIJNS5_1CILi128EEENS7_ILi64EEENS7_ILi256EEEEEELi256ENS_10bfloat16_tEfNS_4arch4Sm80ELb1ELb0ELb0ELb0ELb1ELb0ELb1ELb1EEENS1_21CollectiveEpilogueFwdINS6_IJS8_SA_S9_EEENS6_IJNS7_ILi1EEESI_SI_EEESC_SE_Li256ELb0ELb1ELb1ELb0EEENS1_30DynamicPersistentTileSchedulerILi256ELi256ELb1ELb1ELb0EEEEEEEEEvNT_6ParamsE)
        /*011c*/ 	.word	0x00000000


	//----- nvinfo : EIATTR_REGCOUNT
	.align		4
.L_58:
        /*0120*/ 	.byte	0x04, 0x2f
        /*0122*/ 	.short	(.L_60 - .L_59)
	.align		4
.L_59:
        /*0124*/ 	.word	index@(_ZN7cutlass13device_kernelIN5flash19enable_sm80_to_sm89INS1_16FlashAttnFwdSm80INS1_25CollectiveMainloopFwdSm80ILi8ELi1ELb0EN4cute5tupleIJNS5_1CILi128EEENS7_ILi32EEENS7_ILi256EEEEEELi256ENS_10bfloat16_tEfNS_4arch4Sm80ELb0ELb1ELb0ELb1ELb1ELb1ELb1ELb1EEENS1_21CollectiveEpilogueFwdINS6_IJS8_SA_S9_EEENS6_IJNS7_ILi1EEESI_SI_EEESC_SE_Li256ELb1ELb1ELb1ELb0EEENS1_36VarlenDynamicPersistentTileSchedulerILi128ELi32ELi256ELi256ELb1ELb1ELb0ELb1ELb0ELb1EEEEEEEEEvNT_6ParamsE)
        /*0128*/ 	.word	0x00000004


	//----- nvinfo : EIATTR_FRAME_SIZE
	.align		4
.L_60:
        /*012c*/ 	.byte	0x04, 0x11
        /*012e*/ 	.short	(.L_62 - .L_61)
	.align		4
.L_61:
        /*0130*/ 	.word	index@(_ZN7cutlass13device_kernelIN5flash19enable_sm80_to_sm89INS1_16FlashAttnFwdSm80INS1_25CollectiveMainloopFwdSm80ILi8ELi1ELb0EN4cute5tupleIJNS5_1CILi128EEENS7_ILi32EEENS7_ILi256EEEEEELi256ENS_10bfloat16_tEfNS_4arch4Sm80ELb0ELb1ELb0ELb1ELb1ELb1ELb1ELb1EEENS1_21CollectiveEpilogueFwdINS6_IJS8_SA_S9_EEENS6_IJNS7_ILi1EEESI_SI_EEESC_SE_Li256ELb1ELb1ELb1ELb0EEENS1_36VarlenDynamicPersistentTileSchedulerILi128ELi32ELi256ELi256ELb1ELb1ELb0ELb1ELb0ELb1EEEEEEEEEvNT_6ParamsE)
        /*0134*/ 	.word	0x00000000


	//----- nvinfo : EIATTR_REGCOUNT
	.align		4
.L_62:
        /*0138*/ 	.byte	0x04, 0x2f
        /*013a*/ 	.short	(.L_64 - .L_63)
	.align		4
.L_63:
        /*013c*/ 	.word	index@(_ZN7cutlass13device_kernelIN5flash19enable_sm80_to_sm89INS1_16FlashAttnFwdSm80INS1_25CollectiveMainloopFwdSm80ILi8ELi1ELb1EN4cute5tupleIJNS5_1CILi128EEENS7_ILi48EEENS7_ILi256EEEEEELi256ENS_10bfloat16_tEfNS_4arch4Sm80ELb0ELb1ELb0ELb1ELb1ELb0ELb1ELb1EEENS1_21CollectiveEpilogueFwdINS6_IJS8_SA_S9_EEENS6_IJNS7_ILi1EEESI_SI_EEESC_SE_Li256ELb1ELb1ELb1ELb0EEENS1_36VarlenDynamicPersistentTileSchedulerILi128ELi48ELi256ELi256ELb1ELb1ELb0ELb1ELb0ELb1EEEEEEEEEvNT_6ParamsE)
        /*0140*/ 	.word	0x00000004


	//----- nvinfo : EIATTR_FRAME_SIZE
	.align		4
.L_64:
        /*0144*/ 	.byte	0x04, 0x11
        /*0146*/ 	.short	(.L_66 - .L_65)
	.align		4
.L_65:
        /*0148*/ 	.word	index@(_ZN7cutlass13device_kernelIN5flash19enable_sm80_to_sm89INS1_16FlashAttnFwdSm80INS1_25CollectiveMainloopFwdSm80ILi8ELi1ELb1EN4cute5tupleIJNS5_1CILi128EEENS7_ILi48EEENS7_ILi256EEEEEELi256ENS_10bfloat16_tEfNS_4arch4Sm80ELb0ELb1ELb0ELb1ELb1ELb0ELb1ELb1EEENS1_21CollectiveEpilogueFwdINS6_IJS8_SA_S9_EEENS6_IJNS7_ILi1EEESI_SI_EEESC_SE_Li256ELb1ELb1ELb1ELb0EEENS1_36VarlenDynamicPersistentTileSchedulerILi128ELi48ELi256ELi256ELb1ELb1ELb0ELb1ELb0ELb1EEEEEEEEEvNT_6ParamsE)
        /*014c*/ 	.word	0x00000000


	//----- nvinfo : EIATTR_REGCOUNT
	.align		4
.L_66:
        /*0150*/ 	.byte	0x04, 0x2f
        /*0152*/ 	.short	(.L_68 - .L_67)
	.align		4
.L_67:
        /*0154*/ 	.word	index@(_ZN7cutlass13device_kernelIN5flash19enable_sm80_to_sm89INS1_16FlashAttnFwdSm80INS1_25CollectiveMainloopFwdSm80ILi8ELi1ELb1EN4cute5tupleIJNS5_1CILi128EEENS7_ILi48EEENS7_ILi256EEEEEELi256ENS_10bfloat16_tEfNS_4arch4Sm80ELb0ELb1ELb0ELb0ELb1ELb0ELb1ELb1EEENS1_21CollectiveEpilogueFwdINS6_IJS8_SA_S9_EEENS6_IJNS7_ILi1EEESI_SI_EEESC_SE_Li256ELb0ELb1ELb1ELb0EEENS1_19SingleTileSchedulerILb0ELb1ELb1ELi128EEEEEEEEEvNT_6ParamsE)
        /*0158*/ 	.word	0x00000004


	//----- nvinfo : EIATTR_FRAME_SIZE
	.align		4
.L_68:
        /*015c*/ 	.byte	0x04, 0x11
        /*015e*/ 	.short	(.L_70 - .L_69)
	.align		4
.L_69:
        /*0160*/ 	.word	index@(_ZN7cutlass13device_kernelIN5flash19enable_sm80_to_sm89INS1_16FlashAttnFwdSm80INS1_25CollectiveMainloopFwdSm80ILi8ELi1ELb1EN4cute5tupleIJNS5_1CILi128EEENS7_ILi48EEENS7_ILi256EEEEEELi256ENS_10bfloat16_tEfNS_4arch4Sm80ELb0ELb1ELb0ELb0ELb1ELb0ELb1ELb1EEENS1_21CollectiveEpilogueFwdINS6_IJS8_SA_S9_EEENS6_IJNS7_ILi1EEESI_SI_EEESC_SE_Li256ELb0ELb1ELb1ELb0EEENS1_19SingleTileSchedulerILb0ELb1ELb1ELi128EEEEEEEEEvNT_6ParamsE)
        /*0164*/ 	.word	0x00000000


	//----- nvinfo : EIATTR_REGCOUNT
	.align		4
.L_70:
        /*0168*/ 	.byte	0x04, 0x2f
        /*016a*/ 	.short	(.L_72 - .L_71)
	.align		4
.L_71:
        /*016c*/ 	.word	index@(_ZN7cutlass13device_kernelIN5flash19enable_sm80_to_sm89INS1_16FlashAttnFwdSm80INS1_25CollectiveMainloopFwdSm80ILi8ELi1ELb0EN4cute5tupleIJNS5_1CILi128EEENS7_ILi32EEENS7_ILi256EEEEEELi256ENS_10bfloat16_tEfNS_4arch4Sm80ELb0ELb0ELb0ELb1ELb1ELb1ELb1ELb1EEENS1_21CollectiveEpilogueFwdINS6_IJS8_SA_S9_EEENS6_IJNS7_ILi1EEESI_SI_EEESC_SE_Li256ELb1ELb1ELb1ELb0EEENS1_36VarlenDynamicPersistentTileSchedulerILi128ELi32ELi256ELi256ELb1ELb1ELb0ELb0ELb1ELb1EEEEEEEEEvNT_6ParamsE)
        /*0170*/ 	.word	0x00000004


	//----- nvinfo : EIATTR_FRAME_SIZE
	.align		4
.L_72:
        /*0174*/ 	.byte	0x04, 0x11
        /*0176*/ 	.short	(.L_74 - .L_73)
	.align		4
.L_73:
        /*0178*/ 	.word	index@(_ZN7cutlass13device_kernelIN5flash19enable_sm80_to_sm89INS1_16FlashAttnFwdSm80INS1_25CollectiveMainloopFwdSm80ILi8ELi1ELb0EN4cute5tupleIJNS5_1CILi128EEENS7_ILi32EEENS7_ILi256EEEEEELi256ENS_10bfloat16_tEfNS_4arch4Sm80ELb0ELb0ELb0ELb1ELb1ELb1ELb1ELb1EEENS1_21CollectiveEpilogueFwdINS6_IJS8_SA_S9_EEENS6_IJNS7_ILi1EEESI_SI_EEESC_SE_Li256ELb1ELb1ELb1ELb0EEENS1_36VarlenDynamicPersistentTileSchedulerILi128ELi32ELi256ELi256ELb1ELb1ELb0ELb0ELb1ELb1EEEEEEEEEvNT_6ParamsE)
        /*017c*/ 	.word	0x00000000


	//----- nvinfo : EIATTR_REGCOUNT
	.align		4
.L_74:
        /*0180*/ 	.byte	0x04, 0x2f
        /*0182*/ 	.short	(.L_76 - .L_75)
	.align		4
.L_75:
        /*0184*/ 	.word	index@(_ZN7cutlass13device_kernelIN5flash19enable_sm80_to_sm89INS1_16FlashAttnFwdSm80INS1_25CollectiveMainloopFwdSm80ILi8ELi1ELb1EN4cute5tupleIJNS5_1CILi128EEENS7_ILi48EEENS7_ILi256EEEEEELi256ENS_10bfloat16_tEfNS_4arch4Sm80ELb0ELb0ELb0ELb1ELb1ELb0ELb1ELb1EEENS1_21CollectiveEpilogueFwdINS6_IJS8_SA_S9_EEENS6_IJNS7_ILi1EEESI_SI_EEESC_SE_Li256ELb1ELb1ELb1ELb0EEENS1_36VarlenDynamicPersistentTileSchedulerILi128ELi48ELi256ELi256ELb1ELb1ELb0ELb0ELb1ELb1EEEEEEEEEvNT_6ParamsE)
        /*0188*/ 	.word	0x00000004


	//----- nvinfo : EIATTR_FRAME_SIZE
	.align		4
.L_76:
        /*018c*/ 	.byte	0x04, 0x11
        /*018e*/ 	.short	(.L_78 - .L_77)
	.align		4
.L_77:
        /*0190*/ 	.word	index@(_ZN7cutlass13device_kernelIN5flash19enable_sm80_to_sm89INS1_16FlashAttnFwdSm80INS1_25CollectiveMainloopFwdSm80ILi8ELi1ELb1EN4cute5tupleIJNS5_1CILi128EEENS7_ILi48EEENS7_ILi256EEEEEELi256ENS_10bfloat16_tEfNS_4arch4Sm80ELb0ELb0ELb0ELb1ELb1ELb0ELb1ELb1EEENS1_21CollectiveEpilogueFwdINS6_IJS8_SA_S9_EEENS6_IJNS7_ILi1EEESI_SI_EEESC_SE_Li256ELb1ELb1ELb1ELb0EEENS1_36VarlenDynamicPersistentTileSchedulerILi128ELi48ELi256ELi256ELb1ELb1ELb0ELb0ELb1ELb1EEEEEEEEEvNT_6ParamsE)
        /*0194*/ 	.word	0x00000000


	//----- nvinfo : EIATTR_REGCOUNT
	.align		4
.L_78:
        /*0198*/ 	.byte	0x04, 0x2f
        /*019a*/ 	.short	(.L_80 - .L_79)
	.align		4
.L_79:
        /*019c*/ 	.word	index@(_ZN7cutlass13device_kernelIN5flash19enable_sm80_to_sm89INS1_16FlashAttnFwdSm80INS1_25CollectiveMainloopFwdSm80ILi8ELi1ELb1EN4cute5tupleIJNS5_1CILi128EEENS7_ILi64EEENS7_ILi256EEEEEELi256ENS_10bfloat16_tEfNS_4arch4Sm80ELb0ELb0ELb0ELb0ELb1ELb0ELb1ELb1EEENS1_21CollectiveEpilogueFwdINS6_IJS8_SA_S9_EEENS6_IJNS7_ILi1EEESI_SI_EEESC_SE_Li256ELb0ELb1ELb1ELb0EEENS1_19SingleTileSchedulerILb0ELb1ELb1ELi128EEEEEEEEEvNT_6ParamsE)
        /*01a0*/ 	.word	0x00000004


	//----- nvinfo : EIATTR_FRAME_SIZE
	.align		4
.L_80:
        /*01a4*/ 	.byte	0x04, 0x11
        /*01a6*/ 	.short	(.L_82 - .L_81)
	.align		4
.L_81:
        /*01a8*/ 	.word	index@(_ZN7cutlass13device_kernelIN5flash19enable_sm80_to_sm89INS1_16FlashAttnFwdSm80INS1_25CollectiveMainloopFwdSm80ILi8ELi1ELb1EN4cute5tupleIJNS5_1CILi128EEENS7_ILi64EEENS7_ILi256EEEEEELi256ENS_10bfloat16_tEfNS_4arch4Sm80ELb0ELb0ELb0ELb0ELb1ELb0ELb1ELb1EEENS1_21CollectiveEpilogueFwdINS6_IJS8_SA_S9_EEENS6_IJNS7_ILi1EEESI_SI_EEESC_SE_Li256ELb0ELb1ELb1ELb0EEENS1_19SingleTileSchedulerILb0ELb1ELb1ELi128EEEEEEEEEvNT_6ParamsE)
        /*01ac*/ 	.word	0x00000000


	//----- nvinfo : EIATTR_REGCOUNT
	.align		4
.L_82:
        /*01b0*/ 	.byte	0x04, 0x2f
        /*01b2*/ 	.short	(.L_84 - .L_83)
	.align		4
.L_83:
        /*01b4*/ 	.word	index@(_ZN7cutlass13device_kernelIN5flash19enable_sm80_to_sm89INS1_16FlashAttnFwdSm80INS1_25CollectiveMainloopFwdSm80ILi8ELi1ELb0EN4cute5tupleIJNS5_1CILi128EEENS7_ILi48EEENS7_ILi256EEEEEELi256ENS_10bfloat16_tEfNS_4arch4Sm80ELb1ELb0ELb1ELb1ELb1ELb1ELb1ELb1EEENS1_21CollectiveEpilogueFwdINS6_IJS8_SA_S9_EEENS6_IJNS7_ILi1EEESI_SI_EEESC_SE_Li256ELb1ELb1ELb1ELb0EEENS1_36VarlenDynamicPersistentTileSchedulerILi128ELi48ELi256ELi256ELb1ELb1ELb0ELb1ELb1ELb1EEEEEEEEEvNT_6ParamsE)
        /*01b8*/ 	.word	0x00000004


	//----- nvinfo : EIATTR_FRAME_SIZE
	.align		4
.L_84:
        /*01bc*/ 	.byte	0x04, 0x11
        /*01be*/ 	.short	(.L_86 - .L_85)
	.align		4
.L_85:
        /*01c0*/ 	.word	index@(_ZN7cutlass13device_kernelIN5flash19enable_sm80_to_sm89INS1_16FlashAttnFwdSm80INS1_25CollectiveMainloopFwdSm80ILi8ELi1ELb0EN4cute5tupleIJNS5_1CILi128EEENS7_ILi48EEENS7_ILi256EEEEEELi256ENS_10bfloat16_tEfNS_4arch4Sm80ELb1ELb0ELb1ELb1ELb1ELb1ELb1ELb1EEENS1_21CollectiveEpilogueFwdINS6_IJS8_SA_S9_EEENS6_IJNS7_ILi1EEESI_SI_EEESC_SE_Li256ELb1ELb1ELb1ELb0EEENS1_36VarlenDynamicPersistentTileSchedulerILi128ELi48ELi256ELi256ELb1ELb1ELb0ELb1ELb1ELb1EEEEEEEEEvNT_6ParamsE)
        /*01c4*/ 	.word	0x00000000


	//----- nvinfo : EIATTR_REGCOUNT
	.align		4
.L_86:
        /*01c8*/ 	.byte	0x04, 0x2f
        /*01ca*/ 	.short	(.L_88 - .L_87)
	.align		4
.L_87:
        /*01cc*/ 	.word	index@(_ZN7cutlass13device_kernelIN5flash19enable_sm80_to_sm89INS1_16FlashAttnFwdSm80INS1_25CollectiveMainloopFwdSm80ILi8ELi1ELb0EN4cute5tupleIJNS5_1CILi128EEENS7_ILi64EEENS7_ILi256EEEEEELi256ENS_10bfloat16_tEfNS_4arch4Sm80ELb1ELb0ELb1ELb1ELb1ELb0ELb1ELb1EEENS1_21CollectiveEpilogueFwdINS6_IJS8_SA_S9_EEENS6_IJNS7_ILi1EEESI_SI_EEESC_SE_Li256ELb1ELb1ELb1ELb0EEENS1_36VarlenDynamicPersistentTileSchedulerILi128ELi64ELi256ELi256ELb1ELb1ELb0ELb1ELb1ELb1EEEEEEEEEvNT_6ParamsE)
        /*01d0*/ 	.word	0x00000004


	//----- nvinfo : EIATTR_FRAME_SIZE
	.align		4
.L_88:
        /*01d4*/ 	.byte	0x04, 0x11
        /*01d6*/ 	.short	(.L_90 - .L_89)
	.align		4
.L_89:
        /*01d8*/ 	.word	index@(_ZN7cutlass13device_kernelIN5flash19enable_sm80_to_sm89INS1_16FlashAttnFwdSm80INS1_25CollectiveMainloopFwdSm80ILi8ELi1ELb0EN4cute5tupleIJNS5_1CILi128EEENS7_ILi64EEENS7_ILi256EEEEEELi256ENS_10bfloat16_tEfNS_4arch4Sm80ELb1ELb0ELb1ELb1ELb1ELb0ELb1ELb1EEENS1_21CollectiveEpilogueFwdINS6_IJS8_SA_S9_EEENS6_IJNS7_ILi1EEESI_SI_EEESC_SE_Li256ELb1ELb1ELb1ELb0EEENS1_36VarlenDynamicPersistentTileSchedulerILi128ELi64ELi256ELi256ELb1ELb1ELb0ELb1ELb1ELb1EEEEEEEEEvNT_6ParamsE)
        /*01dc*/ 	.word	0x00000000


	//----- nvinfo : EIATTR_REGCOUNT
	.align		4
.L_90:
        /*01e0*/ 	.byte	0x04, 0x2f
        /*01e2*/ 	.short	(.L_92 - .L_91)
	.align		4
.L_91:
        /*01e4*/ 	.word	index@(_ZN7cutlass13device_kernelIN5flash19enable_sm80_to_sm89INS1_16FlashAttnFwdSm80INS1_25CollectiveMainloopFwdSm80ILi8ELi1ELb0EN4cute5tupleIJNS5_1CILi128EEENS7_ILi96EEENS7_ILi256EEEEEELi256ENS_10bfloat16_tEfNS_4arch4Sm80ELb1ELb0ELb1ELb0ELb1ELb0ELb1ELb1EEENS1_21CollectiveEpilogueFwdINS6_IJS8_SA_S9_EEENS6_IJNS7_ILi1EEESI_SI_EEESC_SE_Li256ELb0ELb1ELb1ELb0EEENS1_30DynamicPersistentTileSchedulerILi256ELi256ELb1ELb1ELb0EEEEEEEEEvNT_6ParamsE)
        /*01e8*/ 	.word	0x00000004


	//----- nvinfo : EIATTR_FRAME_SIZE
	.align		4
.L_92:
        /*01ec*/ 	.byte	0x04, 0x11
        /*01ee*/ 	.short	(.L_94 - .L_93)
	.align		4
.L_93:
        /*01f0*/ 	.word	index@(_ZN7cutlass13device_kernelIN5flash19enable_sm80_to_sm89INS1_16FlashAttnFwdSm80INS1_25CollectiveMainloopFwdSm80ILi8ELi1ELb0EN4cute5tupleIJNS5_1CILi128EEENS7_ILi96EEENS7_ILi256EEEEEELi256ENS_10bfloat16_tEfNS_4arch4Sm80ELb1ELb0ELb1ELb0ELb1ELb0ELb1ELb1EEENS1_21CollectiveEpilogueFwdINS6_IJS8_SA_S9_EEENS6_IJNS7_ILi1EEESI_SI_EEESC_SE_Li256ELb0ELb1ELb1ELb0EEENS1_30DynamicPersistentTileSchedulerILi256ELi256ELb1ELb1ELb0EEEEEEEEEvNT_6ParamsE)
        /*01f4*/ 	.word	0x00000000


	//----- nvinfo : EIATTR_REGCOUNT
	.align		4
.L_94:
        /*01f8*/ 	.byte	0x04, 0x2f
        /*01fa*/ 	.short	(.L_96 - .L_95)
	.align		4
.L_95:
        /*01fc*/ 	.word	index@(_ZN7cutlass13device_kernelIN5flash19enable_sm80_to_sm89INS1_16FlashAttnFwdSm80INS1_25CollectiveMainloopFwdSm80ILi8ELi1ELb0EN4cute5tupleIJNS5_1CILi128EEENS7_ILi48EEENS7_ILi256EEEEEELi256ENS_10bfloat16_tEfNS_4arch4Sm80ELb0ELb1ELb1ELb1ELb1ELb1ELb1ELb1EEENS1_21CollectiveEpilogueFwdINS6_IJS8_SA_S9_EEENS6_IJNS7_ILi1EEESI_SI_EEESC_SE_Li256ELb1ELb1ELb1ELb0EEENS1_36VarlenDynamicPersistentTileSchedulerILi128ELi48ELi256ELi256ELb1ELb1ELb0ELb1ELb0ELb1EEEEEEEEEvNT_6ParamsE)
        /*0200*/ 	.word	0x00000004


	//----- nvinfo : EIATTR_FRAME_SIZE
	.align		4
.L_96:
        /*0204*/ 	.byte	0x04, 0x11
        /*0206*/ 	.short	(.L_98 - .L_97)
	.align		4
.L_97:
        /*0208*/ 	.word	index@(_ZN7cutlass13device_kernelIN5flash19enable_sm80_to_sm89INS1_16FlashAttnFwdSm80INS1_25CollectiveMainloopFwdSm80ILi8ELi1ELb0EN4cute5tupleIJNS5_1CILi128EEENS7_ILi48EEENS7_ILi256EEEEEELi256ENS_10bfloat16_tEfNS_4arch4Sm80ELb0ELb1ELb1ELb1ELb1ELb1ELb1ELb1EEENS1_21CollectiveEpilogueFwdINS6_IJS8_SA_S9_EEENS6_IJNS7_ILi1EEESI_SI_EEESC_SE_Li256ELb1ELb1ELb1ELb0EEENS1_36VarlenDynamicPersistentTileSchedulerILi128ELi48ELi256ELi256ELb1ELb1ELb0ELb1ELb0ELb1EEEEEEEEEvNT_6ParamsE)
        /*020c*/ 	.word	0x00000000


	//----- nvinfo : EIATTR_REGCOUNT
	.align		4
.L_98:
        /*0210*/ 	.byte	0x04, 0x2f
        /*0212*/ 	.short	(.L_100 - .L_99)
	.align		4
.L_99:
        /*0214*/ 	.word	index@(_ZN7cutlass13device_kernelIN5flash19enable_sm80_to_sm89INS1_16FlashAttnFwdSm80INS1_25CollectiveMainloopFwdSm80ILi8ELi1ELb0EN4cute5tupleIJNS5_1CILi128EEENS7_ILi64EEENS7_ILi256EEEEEELi256ENS_10bfloat16_tEfNS_4arch4Sm80ELb0ELb1ELb1ELb1ELb1ELb0ELb1ELb1EEENS1_21CollectiveEpilogueFwdINS6_IJS8_SA_S9_EEENS6_IJNS7_ILi1EEESI_SI_EEESC_SE_Li256ELb1ELb1ELb1ELb0EEENS1_36VarlenDynamicPersistentTileSchedulerILi128ELi64ELi256ELi256ELb1ELb1ELb0ELb1ELb0ELb1EEEEEEEEEvNT_6ParamsE)
        /*0218*/ 	.word	0x00000004


	//----- nvinfo : EIATTR_FRAME_SIZE
	.align		4
.L_100:
        /*021c*/ 	.byte	0x04, 0x11
        /*021e*/ 	.short	(.L_102 - .L_101)
	.align		4
.L_101:
        /*0220*/ 	.word	index@(_ZN7cutlass13device_kernelIN5flash19enable_sm80_to_sm89INS1_16FlashAttnFwdSm80INS1_25CollectiveMainloopFwdSm80ILi8ELi1ELb0EN4cute5tupleIJNS5_1CILi128EEENS7_ILi64EEENS7_ILi256EEEEEELi256ENS_10bfloat16_tEfNS_4arch4Sm80ELb0ELb1ELb1ELb1ELb1ELb0ELb1ELb1EEENS1_21CollectiveEpilogueFwdINS6_IJS8_SA_S9_EEENS6_IJNS7_ILi1EEESI_SI_EEESC_SE_Li256ELb1ELb1ELb1ELb0EEENS1_36VarlenDynamicPersistentTileSchedulerILi128ELi64ELi256ELi256ELb1ELb1ELb0ELb1ELb0ELb1EEEEEEEEEvNT_6ParamsE)
        /*0224*/ 	.word	0x00000000


	//----- nvinfo : EIATTR_REGCOUNT
	.align		4
.L_102:
        /*0228*/ 	.byte	0x04, 0x2f
        /*022a*/ 	.short	(.L_104 - .L_103)
	.align		4
.L_103:
        /*022c*/ 	.word	index@(_ZN7cutlass13device_kernelIN5flash19enable_sm80_to_sm89INS1_16FlashAttnFwdSm80INS1_25CollectiveMainloopFwdSm80ILi8ELi1ELb0EN4cute5tupleIJNS5_1CILi128EEENS7_ILi64EEENS7_ILi256EEEEEELi256ENS_10bfloat16_tEfNS_4arch4Sm80ELb0ELb1ELb1ELb0ELb1ELb0ELb1ELb1EEENS1_21CollectiveEpilogueFwdINS6_IJS8_SA_S9_EEENS6_IJNS7_ILi1EEESI_SI_EEESC_SE_Li256ELb0ELb1ELb1ELb0EEENS1_19SingleTileSchedulerILb0ELb1ELb1ELi128EEEEEEEEEvNT_6ParamsE)
        /*0230*/ 	.word	0x00000004


	//----- nvinfo : EIATTR_FRAME_SIZE
	.align		4
.L_104:
        /*0234*/ 	.byte	0x04, 0x11
        /*0236*/ 	.short	(.L_106 - .L_105)
	.align		4
.L_105:
        /*0238*/ 	.word	index@(_ZN7cutlass13device_kernelIN5flash19enable_sm80_to_sm89INS1_16FlashAttnFwdSm80INS1_25CollectiveMainloopFwdSm80ILi8ELi1ELb0EN4cute5tupleIJNS5_1CILi128EEENS7_ILi64EEENS7_ILi256EEEEEELi256ENS_10bfloat16_tEfNS_4arch4Sm80ELb0ELb1ELb1ELb0ELb1ELb0ELb1ELb1EEENS1_21CollectiveEpilogueFwdINS6_IJS8_SA_S9_EEENS6_IJNS7_ILi1EEESI_SI_EEESC_SE_Li256ELb0ELb1ELb1ELb0EEENS1_19SingleTileSchedulerILb0ELb1ELb1ELi128EEEEEEEEEvNT_6ParamsE)
        /*023c*/ 	.word	0x00000000


	//----- nvinfo : EIATTR_REGCOUNT
	.align		4
.L_106:
        /*0240*/ 	.byte	0x04, 0x2f
        /*0242*/ 	.short	(.L_108 - .L_107)
	.align		4
.L_107:
        /*0244*/ 	.word	index@(_ZN7cutlass13device_kernelIN5flash19enable_sm80_to_sm89INS1_16FlashAttnFwdSm80INS1_25CollectiveMainloopFwdSm80ILi8ELi1ELb0EN4cute5tupleIJNS5_1CILi128EEENS7_ILi48EEENS7_ILi256EEEEEELi256ENS_10bfloat16_tEfNS_4arch4Sm80ELb0ELb0ELb1ELb1ELb1ELb1ELb1ELb1EEENS1_21CollectiveEpilogueFwdINS6_IJS8_SA_S9_EEENS6_IJNS7_ILi1EEESI_SI_EEESC_SE_Li256ELb1ELb1ELb1ELb0EEENS1_36VarlenDynamicPersistentTileSchedulerILi128ELi48ELi256ELi256ELb1ELb1ELb0ELb0ELb1ELb1EEEEEEEEEvNT_6ParamsE)
        /*0248*/ 	.word	0x00000004


	//----- nvinfo : EIATTR_FRAME_SIZE
	.align		4
.L_108:
        /*024c*/ 	.byte	0x04, 0x11
        /*024e*/ 	.short	(.L_110 - .L_109)
	.align		4
.L_109:
        /*0250*/ 	.word	index@(_ZN7cutlass13device_kernelIN5flash19enable_sm80_to_sm89INS1_16FlashAttnFwdSm80INS1_25CollectiveMainloopFwdSm80ILi8ELi1ELb0EN4cute5tupleIJNS5_1CILi128EEENS7_ILi48EEENS7_ILi256EEEEEELi256ENS_10bfloat16_tEfNS_4arch4Sm80ELb0ELb0ELb1ELb1ELb1ELb1ELb1ELb1EEENS1_21CollectiveEpilogueFwdINS6_IJS8_SA_S9_EEENS6_IJNS7_ILi1EEESI_SI_EEESC_SE_Li256ELb1ELb1ELb1ELb0EEENS1_36VarlenDynamicPersistentTileSchedulerILi128ELi48ELi256ELi256ELb1ELb1ELb0ELb0ELb1ELb1EEEEEEEEEvNT_6ParamsE)
        /*0254*/ 	.word	0x00000000


	//----- nvinfo : EIATTR_REGCOUNT
	.align		4
.L_110:
        /*0258*/ 	.byte	0x04, 0x2f
        /*025a*/ 	.short	(.L_112 - .L_111)
	.align		4
.L_111:
        /*025c*/ 	.word	index@(_ZN7cutlass13device_kernelIN5flash19enable_sm80_to_sm89INS1_16FlashAttnFwdSm80INS1_25CollectiveMainloopFwdSm80ILi8ELi1ELb0EN4cute5tupleIJNS5_1CILi128EEENS7_ILi64EEENS7_ILi256EEEEEELi256ENS_10bfloat16_tEfNS_4arch4Sm80ELb0ELb0ELb1ELb1ELb1ELb0ELb1ELb1EEENS1_21CollectiveEpilogueFwdINS6_IJS8_SA_S9_EEENS6_IJNS7_ILi1EEESI_SI_EEESC_SE_Li256ELb1ELb1ELb1ELb0EEENS1_36VarlenDynamicPersistentTileSchedulerILi128ELi64ELi256ELi256ELb1ELb1ELb0ELb0ELb1ELb1EEEEEEEEEvNT_6ParamsE)
        /*0260*/ 	.word	0x00000004


	//----- nvinfo : EIATTR_FRAME_SIZE
	.align		4
.L_112:
        /*0264*/ 	.byte	0x04, 0x11
        /*0266*/ 	.short	(.L_114 - .L_113)
	.align		4
.L_113:
        /*0268*/ 	.word	index@(_ZN7cutlass13device_kernelIN5flash19enable_sm80_to_sm89INS1_16FlashAttnFwdSm80INS1_25CollectiveMainloopFwdSm80ILi8ELi1ELb0EN4cute5tupleIJNS5_1CILi128EEENS7_ILi64EEENS7_ILi256EEEEEELi256ENS_10bfloat16_tEfNS_4arch4Sm80ELb0ELb0ELb1ELb1ELb1ELb0ELb1ELb1EEENS1_21CollectiveEpilogueFwdINS6_IJS8_SA_S9_EEENS6_IJNS7_ILi1EEESI_SI_EEESC_SE_Li256ELb1ELb1ELb1ELb0EEENS1_36VarlenDynamicPersistentTileSchedulerILi128ELi64ELi256ELi256ELb1ELb1ELb0ELb0ELb1ELb1EEEEEEEEEvNT_6ParamsE)
        /*026c*/ 	.word	0x00000000


	//----- nvinfo : EIATTR_REGCOUNT
	.align		4
.L_114:
        /*0270*/ 	.byte	0x04, 0x2f
        /*0272*/ 	.short	(.L_116 - .L_115)
	.align		4
.L_115:
        /*0274*/ 	.word	index@(_ZN7cutlass13device_kernelIN5flash19enable_sm80_to_sm89INS1_16FlashAttnFwdSm80INS1_25CollectiveMainloopFwdSm80ILi8ELi1ELb0EN4cute5tupleIJNS5_1CILi128EEENS7_ILi96EEENS7_ILi256EEEEEELi256ENS_10bfloat16_tEfNS_4arch4Sm80ELb0ELb0ELb1ELb0ELb1ELb0ELb1ELb1EEENS1_21CollectiveEpilogueFwdINS6_IJS8_SA_S9_EEENS6_IJNS7_ILi1EEESI_SI_EEESC_SE_Li256ELb0ELb1ELb1ELb0EEENS1_19SingleTileSchedulerILb0ELb1ELb1ELi128EEEEEEEEEvNT_6ParamsE)
        /*0278*/ 	.word	0x00000004


	//----- nvinfo : EIATTR_FRAME_SIZE
	.align		4
.L_116:
        /*027c*/ 	.byte	0x04, 0x11
        /*027e*/ 	.short	(.L_118 - .L_117)
	.align		4
.L_117:
        /*0280*/ 	.word	index@(_ZN7cutlass13device_kernelIN5flash19enable_sm80_to_sm89INS1_16FlashAttnFwdSm80INS1_25CollectiveMainloopFwdSm80ILi8ELi1ELb0EN4cute5tupleIJNS5_1CILi128EEENS7_ILi96EEENS7_ILi256EEEEEELi256ENS_10bfloat16_tEfNS_4arch4Sm80ELb0ELb0ELb1ELb0ELb1ELb0ELb1ELb1EEENS1_21CollectiveEpilogueFwdINS6_IJS8_SA_S9_EEENS6_IJNS7_ILi1EEESI_SI_EEESC_SE_Li256ELb0ELb1ELb1ELb0EEENS1_19SingleTileSchedulerILb0ELb1ELb1ELi128EEEEEEEEEvNT_6ParamsE)
        /*0284*/ 	.word	0x00000000


	//----- nvinfo : EIATTR_REGCOUNT
	.align		4
.L_118:
        /*0288*/ 	.byte	0x04, 0x2f
        /*028a*/ 	.short	(.L_120 - .L_119)
	.align		4
.L_119:
        /*028c*/ 	.word	index@(_ZN7cutlass13device_kernelIN5flash19enable_sm80_to_sm89INS1_16FlashAttnFwdSm80INS1_25CollectiveMainloopFwdSm80ILi8ELi1ELb0EN4cute5tupleIJNS5_1CILi128EEENS7_ILi32EEENS7_ILi256EEEEEELi256ENS_10bfloat16_tEfNS_4arch4Sm80ELb1ELb0ELb1ELb1ELb1ELb1ELb1ELb1EEENS1_21CollectiveEpilogueFwdINS6_IJS8_SA_S9_EEENS6_IJNS7_ILi1EEESI_SI_EEESC_SE_Li256ELb1ELb1ELb1ELb0EEENS1_36VarlenDynamicPersistentTileSchedulerILi128ELi32ELi256ELi256ELb1ELb1ELb0ELb1ELb1ELb1EEEEEEEEEvNT_6ParamsE)
        /*0290*/ 	.word	0x00000004


	//----- nvinfo : EIATTR_FRAME_SIZE
	.align		4
.L_120:
        /*0294*/ 	.byte	0x04, 0x11
        /*0296*/ 	.short	(.L_122 - .L_121)
	.align		4
.L_121:
        /*0298*/ 	.word	index@(_ZN7cutlass13device_kernelIN5flash19enable_sm80_to_sm89INS1_16FlashAttnFwdSm80INS1_25CollectiveMainloopFwdSm80ILi8ELi1ELb0EN4cute5tupleIJNS5_1CILi128EEENS7_ILi32EEENS7_ILi256EEEEEELi256ENS_10bfloat16_tEfNS_4arch4Sm80ELb1ELb0ELb1ELb1ELb1ELb1ELb1ELb1EEENS1_21CollectiveEpilogueFwdINS6_IJS8_SA_S9_EEENS6_IJNS7_ILi1EEESI_SI_EEESC_SE_Li256ELb1ELb1ELb1ELb0EEENS1_36VarlenDynamicPersistentTileSchedulerILi128ELi32ELi256ELi256ELb1ELb1ELb0ELb1ELb1ELb1EEEEEEEEEvNT_6ParamsE)
        /*029c*/ 	.word	0x00000000


	//----- nvinfo : EIATTR_REGCOUNT
	.align		4
.L_122:
        /*02a0*/ 	.byte	0x04, 0x2f
        /*02a2*/ 	.short	(.L_124 - .L_123)
	.align		4
.L_123:
        /*02a4*/ 	.word	index@(_ZN7cutlass13device_kernelIN5flash19enable_sm80_to_sm89INS1_16FlashAttnFwdSm80INS1_25CollectiveMainloopFwdSm80ILi8ELi1ELb1EN4cute5tupleIJNS5_1CILi128EEENS7_ILi48EEENS7_ILi256EEEEEELi256ENS_10bfloat16_tEfNS_4arch4Sm80ELb1ELb0ELb1ELb1ELb1ELb0ELb1ELb1EEENS1_21CollectiveEpilogueFwdINS6_IJS8_SA_S9_EEENS6_IJNS7_ILi1EEESI_SI_EEESC_SE_Li256ELb1ELb1ELb1ELb0EEENS1_36VarlenDynamicPersistentTileSchedulerILi128ELi48ELi256ELi256ELb1ELb1ELb0ELb1ELb1ELb1EEEEEEEEEvNT_6ParamsE)
        /*02a8*/ 	.word	0x00000004


	//----- nvinfo : EIATTR_FRAME_SIZE
	.align		4
.L_124:
        /*02ac*/ 	.byte	0x04, 0x11
        /*02ae*/ 	.short	(.L_126 - .L_125)
	.align		4
.L_125:
        /*02b0*/ 	.word	index@(_ZN7cutlass13device_kernelIN5flash19enable_sm80_to_sm89INS1_16FlashAttnFwdSm80INS1_25CollectiveMainloopFwdSm80ILi8ELi1ELb1EN4cute5tupleIJNS5_1CILi128EEENS7_ILi48EEENS7_ILi256EEEEEELi256ENS_10bfloat16_tEfNS_4arch4Sm80ELb1ELb0ELb1ELb1ELb1ELb0ELb1ELb1EEENS1_21CollectiveEpilogueFwdINS6_IJS8_SA_S9_EEENS6_IJNS7_ILi1EEESI_SI_EEESC_SE_Li256ELb1ELb1ELb1ELb0EEENS1_36VarlenDynamicPersistentTileSchedulerILi128ELi48ELi256ELi256ELb1ELb1ELb0ELb1ELb1ELb1EEEEEEEEEvNT_6ParamsE)
        /*02b4*/ 	.word	0x00000000


	//----- nvinfo : EIATTR_REGCOUNT
	.align		4
.L_126:
        /*02b8*/ 	.byte	0x04, 0x2f
        /*02ba*/ 	.short	(.L_128 - .L_127)
	.align		4
.L_127:
        /*02bc*/ 	.word	index@(_ZN7cutlass13device_kernelIN5flash19enable_sm80_to_sm89INS1_16FlashAttnFwdSm80INS1_25CollectiveMainloopFwdSm80ILi8ELi1ELb1EN4cute5tupleIJNS5_1CILi128EEENS7_ILi64EEENS7_ILi256EEEEEELi256ENS_10bfloat16_tEfNS_4arch4Sm80ELb1ELb0ELb1ELb0ELb1ELb0ELb1ELb1EEENS1_21CollectiveEpilogueFwdINS6_IJS8_SA_S9_EEENS6_IJNS7_ILi1EEESI_SI_EEESC_SE_Li256ELb0ELb1ELb1ELb0EEENS1_30DynamicPersistentTileSchedulerILi256ELi256ELb1ELb1ELb0EEEEEEEEEvNT_6ParamsE)
        /*02c0*/ 	.word	0x00000004


	//----- nvinfo : EIATTR_FRAME_SIZE
	.align		4
.L_128:
        /*02c4*/ 	.byte	0x04, 0x11
        /*02c6*/ 	.short	(.L_130 - .L_129)
	.align		4
.L_129:
        /*02c8*/ 	.word	index@(_ZN7cutlass13device_kernelIN5flash19enable_sm80_to_sm89INS1_16FlashAttnFwdSm80INS1_25CollectiveMainloopFwdSm80ILi8ELi1ELb1EN4cute5tupleIJNS5_1CILi128EEENS7_ILi64EEENS7_ILi256EEEEEELi256ENS_10bfloat16_tEfNS_4arch4Sm80ELb1ELb0ELb1ELb0ELb1ELb0ELb1ELb1EEENS1_21CollectiveEpilogueFwdINS6_IJS8_SA_S9_EEENS6_IJNS7_ILi1EEESI_SI_EEESC_SE_Li256ELb0ELb1ELb1ELb0EEENS1_30DynamicPersistentTileSchedulerILi256ELi256ELb1ELb1ELb0EEEEEEEEEvNT_6ParamsE)
        /*02cc*/ 	.word	0x00000000


	//----- nvinfo : EIATTR_REGCOUNT
	.align		4
.L_130:
        /*02d0*/ 	.byte	0x04, 0x2f
        /*02d2*/ 	.short	(.L_132 - .L_131)
	.align		4
.L_131:
        /*02d4*/ 	.word	index@(_ZN7cutlass13device_kernelIN5flash19enable_sm80_to_sm89INS1_16FlashAttnFwdSm80INS1_25CollectiveMainloopFwdSm80ILi8ELi1ELb0EN4cute5tupleIJNS5_1CILi128EEENS7_ILi32EEENS7_ILi256EEEEEELi256ENS_10bfloat16_tEfNS_4arch4Sm80ELb0ELb1ELb1ELb1ELb1ELb1ELb1ELb1EEENS1_21CollectiveEpilogueFwdINS6_IJS8_SA_S9_EEENS6_IJNS7_ILi1EEESI_SI_EEESC_SE_Li256ELb1ELb1ELb1ELb0EEENS1_36VarlenDynamicPersistentTileSchedulerILi128ELi32ELi256ELi256ELb1ELb1ELb0ELb1ELb0ELb1EEEEEEEEEvNT_6ParamsE)
        /*02d8*/ 	.word	0x00000004


	//----- nvinfo : EIATTR_FRAME_SIZE
	.align		4
.L_132:
        /*02dc*/ 	.byte	0x04, 0x11
        /*02de*/ 	.short	(.L_134 - .L_133)
	.align		4
.L_133:
        /*02e0*/ 	.word	index@(_ZN7cutlass13device_kernelIN5flash19enable_sm80_to_sm89INS1_16FlashAttnFwdSm80INS1_25CollectiveMainloopFwdSm80ILi8ELi1ELb0EN4cute5tupleIJNS5_1CILi128EEENS7_ILi32EEENS7_ILi256EEEEEELi256ENS_10bfloat16_tEfNS_4arch4Sm80ELb0ELb1ELb1ELb1ELb1ELb1ELb1ELb1EEENS1_21CollectiveEpilogueFwdINS6_IJS8_SA_S9_EEENS6_IJNS7_ILi1EEESI_SI_EEESC_SE_Li256ELb1ELb1ELb1ELb0EEENS1_36VarlenDynamicPersistentTileSchedulerILi128ELi32ELi256ELi256ELb1ELb1ELb0ELb1ELb0ELb1EEEEEEEEEvNT_6ParamsE)
        /*02e4*/ 	.word	0x00000000


	//----- nvinfo : EIATTR_REGCOUNT
	.align		4
.L_134:
        /*02e8*/ 	.byte	0x04, 0x2f
        /*02ea*/ 	.short	(.L_136 - .L_135)
	.align		4
.L_135:
        /*02ec*/ 	.word	index@(_ZN7cutlass13device_kernelIN5flash19enable_sm80_to_sm89INS1_16FlashAttnFwdSm80INS1_25CollectiveMainloopFwdSm80ILi8ELi1ELb1EN4cute5tupleIJNS5_1CILi128EEENS7_ILi48EEENS7_ILi256EEEEEELi256ENS_10bfloat16_tEfNS_4arch4Sm80ELb0ELb1ELb1ELb1ELb1ELb0ELb1ELb1EEENS1_21CollectiveEpilogueFwdINS6_IJS8_SA_S9_EEENS6_IJNS7_ILi1EEESI_SI_EEESC_SE_Li256ELb1ELb1ELb1ELb0EEENS1_36VarlenDynamicPersistentTileSchedulerILi128ELi48ELi256ELi256ELb1ELb1ELb0ELb1ELb0ELb1EEEEEEEEEvNT_6ParamsE)
        /*02f0*/ 	.word	0x00000004


	//----- nvinfo : EIATTR_FRAME_SIZE
	.align		4
.L_136:
        /*02f4*/ 	.byte	0x04, 0x11
        /*02f6*/ 	.short	(.L_138 - .L_137)
	.align		4
.L_137:
        /*02f8*/ 	.word	index@(_ZN7cutlass13device_kernelIN5flash19enable_sm80_to_sm89INS1_16FlashAttnFwdSm80INS1_25CollectiveMainloopFwdSm80ILi8ELi1ELb1EN4cute5tupleIJNS5_1CILi128EEENS7_ILi48EEENS7_ILi256EEEEEELi256ENS_10bfloat16_tEfNS_4arch4Sm80ELb0ELb1ELb1ELb1ELb1ELb0ELb1ELb1EEENS1_21CollectiveEpilogueFwdINS6_IJS8_SA_S9_EEENS6_IJNS7_ILi1EEESI_SI_EEESC_SE_Li256ELb1ELb1ELb1ELb0EEENS1_36VarlenDynamicPersistentTileSchedulerILi128ELi48ELi256ELi256ELb1ELb1ELb0ELb1ELb0ELb1EEEEEEEEEvNT_6ParamsE)
        /*02fc*/ 	.word	0x00000000


	//----- nvinfo : EIATTR_REGCOUNT
	.align		4
.L_138:
        /*0300*/ 	.byte	0x04, 0x2f
        /*0302*/ 	.short	(.L_140 - .L_139)
	.align		4
.L_139:
        /*0304*/ 	.word	index@(_ZN7cutlass13device_kernelIN5flash19enable_sm80_to_sm89INS1_16FlashAttnFwdSm80INS1_25CollectiveMainloopFwdSm80ILi8ELi1ELb1EN4cute5tupleIJNS5_1CILi128EEENS7_ILi48EEENS7_ILi256EEEEEELi256ENS_10bfloat16_tEfNS_4arch4Sm80ELb0ELb1ELb1ELb0ELb1ELb0ELb1ELb1EEENS1_21CollectiveEpilogueFwdINS6_IJS8_SA_S9_EEENS6_IJNS7_ILi1EEESI_SI_EEESC_SE_Li256ELb0ELb1ELb1ELb0EEENS1_19SingleTileSchedulerILb0ELb1ELb1ELi128EEEEEEEEEvNT_6ParamsE)
        /*0308*/ 	.word	0x00000004


	//----- nvinfo : EIATTR_FRAME_SIZE
	.align		4
.L_140:
        /*030c*/ 	.byte	0x04, 0x11
        /*030e*/ 	.short	(.L_142 - .L_141)
	.align		4
.L_141:
        /*0310*/ 	.word	index@(_ZN7cutlass13device_kernelIN5flash19enable_sm80_to_sm89INS1_16FlashAttnFwdSm80INS1_25CollectiveMainloopFwdSm80ILi8ELi1ELb1EN4cute5tupleIJNS5_1CILi128EEENS7_ILi48EEENS7_ILi256EEEEEELi256ENS_10bfloat16_tEfNS_4arch4Sm80ELb0ELb1ELb1ELb0ELb1ELb0ELb1ELb1EEENS1_21CollectiveEpilogueFwdINS6_IJS8_SA_S9_EEENS6_IJNS7_ILi1EEESI_SI_EEESC_SE_Li256ELb0ELb1ELb1ELb0EEENS1_19SingleTileSchedulerILb0ELb1ELb1ELi128EEEEEEEEEvNT_6ParamsE)
        /*0314*/ 	.word	0x00000000


	//----- nvinfo : EIATTR_REGCOUNT
	.align		4
.L_142:
        /*0318*/ 	.byte	0x04, 0x2f
        /*031a*/ 	.short	(.L_144 - .L_143)
	.align		4
.L_143:
        /*031c*/ 	.word	index@(_ZN7cutlass13device_kernelIN5flash19enable_sm80_to_sm89INS1_16FlashAttnFwdSm80INS1_25CollectiveMainloopFwdSm80ILi8ELi1ELb0EN4cute5tupleIJNS5_1CILi128EEENS7_ILi32EEENS7_ILi256EEEEEELi256ENS_10bfloat16_tEfNS_4arch4Sm80ELb0ELb0ELb1ELb1ELb1ELb1ELb1ELb1EEENS1_21CollectiveEpilogueFwdINS6_IJS8_SA_S9_EEENS6_IJNS7_ILi1EEESI_SI_EEESC_SE_Li256ELb1ELb1ELb1ELb0EEENS1_36VarlenDynamicPersistentTileSchedulerILi128ELi32ELi256ELi256ELb1ELb1ELb0ELb0ELb1ELb1EEEEEEEEEvNT_6ParamsE)
        /*0320*/ 	.word	0x00000004


	//----- nvinfo : EIATTR_FRAME_SIZE
	.align		4
.L_144:
        /*0324*/ 	.byte	0x04, 0x11
        /*0326*/ 	.short	(.L_146 - .L_145)
	.align		4
.L_145:
        /*0328*/ 	.word	index@(_ZN7cutlass13device_kernelIN5flash19enable_sm80_to_sm89INS1_16FlashAttnFwdSm80INS1_25CollectiveMainloopFwdSm80ILi8ELi1ELb0EN4cute5tupleIJNS5_1CILi128EEENS7_ILi32EEENS7_ILi256EEEEEELi256ENS_10bfloat16_tEfNS_4arch4Sm80ELb0ELb0ELb1ELb1ELb1ELb1ELb1ELb1EEENS1_21CollectiveEpilogueFwdINS6_IJS8_SA_S9_EEENS6_IJNS7_ILi1EEESI_SI_EEESC_SE_Li256ELb1ELb1ELb1ELb0EEENS1_36VarlenDynamicPersistentTileSchedulerILi128ELi32ELi256ELi256ELb1ELb1ELb0ELb0ELb1ELb1EEEEEEEEEvNT_6ParamsE)
        /*032c*/ 	.word	0x00000000


	//----- nvinfo : EIATTR_REGCOUNT
	.align		4
.L_146:
        /*0330*/ 	.byte	0x04, 0x2f
        /*0332*/ 	.short	(.L_148 - .L_147)
	.align		4
.L_147:
        /*0334*/ 	.word	index@(_ZN7cutlass13device_kernelIN5flash19enable_sm80_to_sm89INS1_16FlashAttnFwdSm80INS1_25CollectiveMainloopFwdSm80ILi8ELi1ELb1EN4cute5tupleIJNS5_1CILi128EEENS7_ILi48EEENS7_ILi256EEEEEELi256ENS_10bfloat16_tEfNS_4arch4Sm80ELb0ELb0ELb1ELb1ELb1ELb0ELb1ELb1EEENS1_21CollectiveEpilogueFwdINS6_IJS8_SA_S9_EEENS6_IJNS7_ILi1EEESI_SI_EEESC_SE_Li256ELb1ELb1ELb1ELb0EEENS1_36VarlenDynamicPersistentTileSchedulerILi128ELi48ELi256ELi256ELb1ELb1ELb0ELb0ELb1ELb1EEEEEEEEEvNT_6ParamsE)
        /*0338*/ 	.word	0x00000004


	//----- nvinfo : EIATTR_FRAME_SIZE
	.align		4
.L_148:
        /*033c*/ 	.byte	0x04, 0x11
        /*033e*/ 	.short	(.L_150 - .L_149)
	.align		4
.L_149:
        /*0340*/ 	.word	index@(_ZN7cutlass13device_kernelIN5flash19enable_sm80_to_sm89INS1_16FlashAttnFwdSm80INS1_25CollectiveMainloopFwdSm80ILi8ELi1ELb1EN4cute5tupleIJNS5_1CILi128EEENS7_ILi48EEENS7_ILi256EEEEEELi256ENS_10bfloat16_tEfNS_4arch4Sm80ELb0ELb0ELb1ELb1ELb1ELb0ELb1ELb1EEENS1_21CollectiveEpilogueFwdINS6_IJS8_SA_S9_EEENS6_IJNS7_ILi1EEESI_SI_EEESC_SE_Li256ELb1ELb1ELb1ELb0EEENS1_36VarlenDynamicPersistentTileSchedulerILi128ELi48ELi256ELi256ELb1ELb1ELb0ELb0ELb1ELb1EEEEEEEEEvNT_6ParamsE)
        /*0344*/ 	.word	0x00000000


	//----- nvinfo : EIATTR_REGCOUNT
	.align		4
.L_150:
        /*0348*/ 	.byte	0x04, 0x2f
        /*034a*/ 	.short	(.L_152 - .L_151)
	.align		4
.L_151:
        /*034c*/ 	.word	index@(_ZN7cutlass13device_kernelIN5flash19enable_sm80_to_sm89INS1_16FlashAttnFwdSm80INS1_25CollectiveMainloopFwdSm80ILi8ELi1ELb1EN4cute5tupleIJNS5_1CILi128EEENS7_ILi64EEENS7_ILi256EEEEEELi256ENS_10bfloat16_tEfNS_4arch4Sm80ELb0ELb0ELb1ELb0ELb1ELb0ELb1ELb1EEENS1_21CollectiveEpilogueFwdINS6_IJS8_SA_S9_EEENS6_IJNS7_ILi1EEESI_SI_EEESC_SE_Li256ELb0ELb1ELb1ELb0EEENS1_19SingleTileSchedulerILb0ELb1ELb1ELi128EEEEEEEEEvNT_6ParamsE)
        /*0350*/ 	.word	0x00000004


	//----- nvinfo : EIATTR_FRAME_SIZE
	.align		4
.L_152:
        /*0354*/ 	.byte	0x04, 0x11
        /*0356*/ 	.short	(.L_154 - .L_153)
	.align		4
.L_153:
        /*0358*/ 	.word	index@(_ZN7cutlass13device_kernelIN5flash19enable_sm80_to_sm89INS1_16FlashAttnFwdSm80INS1_25CollectiveMainloopFwdSm80ILi8ELi1ELb1EN4cute5tupleIJNS5_1CILi128EEENS7_ILi64EEENS7_ILi256EEEEEELi256ENS_10bfloat16_tEfNS_4arch4Sm80ELb0ELb0ELb1ELb0ELb1ELb0ELb1ELb1EEENS1_21CollectiveEpilogueFwdINS6_IJS8_SA_S9_EEENS6_IJNS7_ILi1EEESI_SI_EEESC_SE_Li256ELb0ELb1ELb1ELb0EEENS1_19SingleTileSchedulerILb0ELb1ELb1ELi128EEEEEEEEEvNT_6ParamsE)
        /*035c*/ 	.word	0x00000000


	//----- nvinfo : EIATTR_MIN_STACK_SIZE
	.align		4
.L_154:
        /*0360*/ 	.byte	0x04, 0x12
        /*0362*/ 	.short	(.L_156 - .L_155)
	.align		4
.L_155:
        /*0364*/ 	.word	index@(_ZN7cutlass13device_kernelIN5flash19enable_sm80_to_sm89INS1_16FlashAttnFwdSm80INS1_25CollectiveMainloopFwdSm80ILi8ELi1ELb1EN4cute5tupleIJNS5_1CILi128EEENS7_ILi64EEENS7_ILi256EEEEEELi256ENS_10bfloat16_tEfNS_4arch4Sm80ELb0ELb0ELb1ELb0ELb1ELb0ELb1ELb1EEENS1_21CollectiveEpilogueFwdINS6_IJS8_SA_S9_EEENS6_IJNS7_ILi1EEESI_SI_EEESC_SE_Li256ELb0ELb1ELb1ELb0EEENS1_19SingleTileSchedulerILb0ELb1ELb1ELi128EEEEEEEEEvNT_6ParamsE)
        /*0368*/ 	.word	0x00000000


	//----- nvinfo : EIATTR_MIN_STACK_SIZE
	.align		4
.L_156:
        /*036c*/ 	.byte	0x04, 0x12
        /*036e*/ 	.short	(.L_158 - .L_157)
	.align		4
.L_157:
        /*0370*/ 	.word	index@(_ZN7cutlass13device_kernelIN5flash19enable_sm80_to_sm89INS1_16FlashAttnFwdSm80INS1_25CollectiveMainloopFwdSm80ILi8ELi1ELb1EN4cute5tupleIJNS5_1CILi128EEENS7_ILi48EEENS7_ILi256EEEEEELi256ENS_10bfloat16_tEfNS_4arch4Sm80ELb0ELb0ELb1ELb1ELb1ELb0ELb1ELb1EEENS1_21CollectiveEpilogueFwdINS6_IJS8_SA_S9_EEENS6_IJNS7_ILi1EEESI_SI_EEESC_SE_Li256ELb1ELb1ELb1ELb0EEENS1_36VarlenDynamicPersistentTileSchedulerILi128ELi48ELi256ELi256ELb1ELb1ELb0ELb0ELb1ELb1EEEEEEEEEvNT_6ParamsE)
        /*0374*/ 	.word	0x00000000


	//----- nvinfo : EIATTR_MIN_STACK_SIZE
	.align		4
.L_158:
        /*0378*/ 	.byte	0x04, 0x12
        /*037a*/ 	.short	(.L_160 - .L_159)
	.align		4
.L_159:
        /*037c*/ 	.word	index@(_ZN7cutlass13device_kernelIN5flash19enable_sm80_to_sm89INS1_16FlashAttnFwdSm80INS1_25CollectiveMainloopFwdSm80ILi8ELi1ELb0EN4cute5tupleIJNS5_1CILi128EEENS7_ILi32EEENS7_ILi256EEEEEELi256ENS_10bfloat16_tEfNS_4arch4Sm80ELb0ELb0ELb1ELb1ELb1ELb1ELb1ELb1EEENS1_21CollectiveEpilogueFwdINS6_IJS8_SA_S9_EEENS6_IJNS7_ILi1EEESI_SI_EEESC_SE_Li256ELb1ELb1ELb1ELb0EEENS1_36VarlenDynamicPersistentTileSchedulerILi128ELi32ELi256ELi256ELb1ELb1ELb0ELb0ELb1ELb1EEEEEEEEEvNT_6ParamsE)
        /*0380*/ 	.word	0x00000000


	//----- nvinfo : EIATTR_MIN_STACK_SIZE
	.align		4
.L_160:
        /*0384*/ 	.byte	0x04, 0x12
        /*0386*/ 	.short	(.L_162 - .L_161)
	.align		4
.L_161:
        /*0388*/ 	.word	index@(_ZN7cutlass13device_kernelIN5flash19enable_sm80_to_sm89INS1_16FlashAttnFwdSm80INS1_25CollectiveMainloopFwdSm80ILi8ELi1ELb1EN4cute5tupleIJNS5_1CILi128EEENS7_ILi48EEENS7_ILi256EEEEEELi256ENS_10bfloat16_tEfNS_4arch4Sm80ELb0ELb1ELb1ELb0ELb1ELb0ELb1ELb1EEENS1_21CollectiveEpilogueFwdINS6_IJS8_SA_S9_EEENS6_IJNS7_ILi1EEESI_SI_EEESC_SE_Li256ELb0ELb1ELb1ELb0EEENS1_19SingleTileSchedulerILb0ELb1ELb1ELi128EEEEEEEEEvNT_6ParamsE)
        /*038c*/ 	.word	0x00000000


	//----- nvinfo : EIATTR_MIN_STACK_SIZE
	.align		4
.L_162:
        /*0390*/ 	.byte	0x04, 0x12
        /*0392*/ 	.short	(.L_164 - .L_163)
	.align		4
.L_163:
        /*0394*/ 	.word	index@(_ZN7cutlass13device_kernelIN5flash19enable_sm80_to_sm89INS1_16FlashAttnFwdSm80INS1_25CollectiveMainloopFwdSm80ILi8ELi1ELb1EN4cute5tupleIJNS5_1CILi128EEENS7_ILi48EEENS7_ILi256EEEEEELi256ENS_10bfloat16_tEfNS_4arch4Sm80ELb0ELb1ELb1ELb1ELb1ELb0ELb1ELb1EEENS1_21CollectiveEpilogueFwdINS6_IJS8_SA_S9_EEENS6_IJNS7_ILi1EEESI_SI_EEESC_SE_Li256ELb1ELb1ELb1ELb0EEENS1_36VarlenDynamicPersistentTileSchedulerILi128ELi48ELi256ELi256ELb1ELb1ELb0ELb1ELb0ELb1EEEEEEEEEvNT_6ParamsE)
        /*0398*/ 	.word	0x00000000


	//----- nvinfo : EIATTR_MIN_STACK_SIZE
	.align		4
.L_164:
        /*039c*/ 	.byte	0x04, 0x12
        /*039e*/ 	.short	(.L_166 - .L_165)
	.align		4
.L_165:
        /*03a0*/ 	.word	index@(_ZN7cutlass13device_kernelIN5flash19enable_sm80_to_sm89INS1_16FlashAttnFwdSm80INS1_25CollectiveMainloopFwdSm80ILi8ELi1ELb0EN4cute5tupleIJNS5_1CILi128EEENS7_ILi32EEENS7_ILi256EEEEEELi256ENS_10bfloat16_tEfNS_4arch4Sm80ELb0ELb1ELb1ELb1ELb1ELb1ELb1ELb1EEENS1_21CollectiveEpilogueFwdINS6_IJS8_SA_S9_EEENS6_IJNS7_ILi1EEESI_SI_EEESC_SE_Li256ELb1ELb1ELb1ELb0EEENS1_36VarlenDynamicPersistentTileSchedulerILi128ELi32ELi256ELi256ELb1ELb1ELb0ELb1ELb0ELb1EEEEEEEEEvNT_6ParamsE)
        /*03a4*/ 	.word	0x00000000


	//----- nvinfo : EIATTR_MIN_STACK_SIZE
	.align		4
.L_166:
        /*03a8*/ 	.byte	0x04, 0x12
        /*03aa*/ 	.short	(.L_168 - .L_167)
	.align		4
.L_167:
        /*03ac*/ 	.word	index@(_ZN7cutlass13device_kernelIN5flash19enable_sm80_to_sm89INS1_16FlashAttnFwdSm80INS1_25CollectiveMainloopFwdSm80ILi8ELi1ELb1EN4cute5tupleIJNS5_1CILi128EEENS7_ILi64EEENS7_ILi256EEEEEELi256ENS_10bfloat16_tEfNS_4arch4Sm80ELb1ELb0ELb1ELb0ELb1ELb0ELb1ELb1EEENS1_21CollectiveEpilogueFwdINS6_IJS8_SA_S9_EEENS6_IJNS7_ILi1EEESI_SI_EEESC_SE_Li256ELb0ELb1ELb1ELb0EEENS1_30DynamicPersistentTileSchedulerILi256ELi256ELb1ELb1ELb0EEEEEEEEEvNT_6ParamsE)
        /*03b0*/ 	.word	0x00000000


	//----- nvinfo : EIATTR_MIN_STACK_SIZE
	.align		4
.L_168:
        /*03b4*/ 	.byte	0x04, 0x12
        /*03b6*/ 	.short	(.L_170 - .L_169)
	.align		4
.L_169:
        /*03b8*/ 	.word	index@(_ZN7cutlass13device_kernelIN5flash19enable_sm80_to_sm89INS1_16FlashAttnFwdSm80INS1_25CollectiveMainloopFwdSm80ILi8ELi1ELb1EN4cute5tupleIJNS5_1CILi128EEENS7_ILi48EEENS7_ILi256EEEEEELi256ENS_10bfloat16_tEfNS_4arch4Sm80ELb1ELb0ELb1ELb1ELb1ELb0ELb1ELb1EEENS1_21CollectiveEpilogueFwdINS6_IJS8_SA_S9_EEENS6_IJNS7_ILi1EEESI_SI_EEESC_SE_Li256ELb1ELb1ELb1ELb0EEENS1_36VarlenDynamicPersistentTileSchedulerILi128ELi48ELi256ELi256ELb1ELb1ELb0ELb1ELb1ELb1EEEEEEEEEvNT_6ParamsE)
        /*03bc*/ 	.word	0x00000000


	//----- nvinfo : EIATTR_MIN_STACK_SIZE
	.align		4
.L_170:
        /*03c0*/ 	.byte	0x04, 0x12
        /*03c2*/ 	.short	(.L_172 - .L_171)
	.align		4
.L_171:
        /*03c4*/ 	.word	index@(_ZN7cutlass13device_kernelIN5flash19enable_sm80_to_sm89INS1_16FlashAttnFwdSm80INS1_25CollectiveMainloopFwdSm80ILi8ELi1ELb0EN4cute5tupleIJNS5_1CILi128EEENS7_ILi32EEENS7_ILi256EEEEEELi256ENS_10bfloat16_tEfNS_4arch4Sm80ELb1ELb0ELb1ELb1ELb1ELb1ELb1ELb1EEENS1_21CollectiveEpilogueFwdINS6_IJS8_SA_S9_EEENS6_IJNS7_ILi1EEESI_SI_EEESC_SE_Li256ELb1ELb1ELb1ELb0EEENS1_36VarlenDynamicPersistentTileSchedulerILi128ELi32ELi256ELi256ELb1ELb1ELb0ELb1ELb1ELb1EEEEEEEEEvNT_6ParamsE)
        /*03c8*/ 	.word	0x00000000


	//----- nvinfo : EIATTR_MIN_STACK_SIZE
	.align		4
.L_172:
        /*03cc*/ 	.byte	0x04, 0x12
        /*03ce*/ 	.short	(.L_174 - .L_173)
	.align		4
.L_173:
        /*03d0*/ 	.word	index@(_ZN7cutlass13device_kernelIN5flash19enable_sm80_to_sm89INS1_16FlashAttnFwdSm80INS1_25CollectiveMainloopFwdSm80ILi8ELi1ELb0EN4cute5tupleIJNS5_1CILi128EEENS7_ILi96EEENS7_ILi256EEEEEELi256ENS_10bfloat16_tEfNS_4arch4Sm80ELb0ELb0ELb1ELb0ELb1ELb0ELb1ELb1EEENS1_21CollectiveEpilogueFwdINS6_IJS8_SA_S9_EEENS6_IJNS7_ILi1EEESI_SI_EEESC_SE_Li256ELb0ELb1ELb1ELb0EEENS1_19SingleTileSchedulerILb0ELb1ELb1ELi128EEEEEEEEEvNT_6ParamsE)
        /*03d4*/ 	.word	0x00000000


	//----- nvinfo : EIATTR_MIN_STACK_SIZE
	.align		4
.L_174:
        /*03d8*/ 	.byte	0x04, 0x12
        /*03da*/ 	.short	(.L_176 - .L_175)
	.align		4
.L_175:
        /*03dc*/ 	.word	index@(_ZN7cutlass13device_kernelIN5flash19enable_sm80_to_sm89INS1_16FlashAttnFwdSm80INS1_25CollectiveMainloopFwdSm80ILi8ELi1ELb0EN4cute5tupleIJNS5_1CILi128EEENS7_ILi64EEENS7_ILi256EEEEEELi256ENS_10bfloat16_tEfNS_4arch4Sm80ELb0ELb0ELb1ELb1ELb1ELb0ELb1ELb1EEENS1_21CollectiveEpilogueFwdINS6_IJS8_SA_S9_EEENS6_IJNS7_ILi1EEESI_SI_EEESC_SE_Li256ELb1ELb1ELb1ELb0EEENS1_36VarlenDynamicPersistentTileSchedulerILi128ELi64ELi256ELi256ELb1ELb1ELb0ELb0ELb1ELb1EEEEEEEEEvNT_6ParamsE)
        /*03e0*/ 	.word	0x00000000


	//----- nvinfo : EIATTR_MIN_STACK_SIZE
	.align		4
.L_176:
        /*03e4*/ 	.byte	0x04, 0x12
        /*03e6*/ 	.short	(.L_178 - .L_177)
	.align		4
.L_177:
        /*03e8*/ 	.word	index@(_ZN7cutlass13device_kernelIN5flash19enable_sm80_to_sm89INS1_16FlashAttnFwdSm80INS1_25CollectiveMainloopFwdSm80ILi8ELi1ELb0EN4cute5tupleIJNS5_1CILi128EEENS7_ILi48EEENS7_ILi256EEEEEELi256ENS_10bfloat16_tEfNS_4arch4Sm80ELb0ELb0ELb1ELb1ELb1ELb1ELb1ELb1EEENS1_21CollectiveEpilogueFwdINS6_IJS8_SA_S9_EEENS6_IJNS7_ILi1EEESI_SI_EEESC_SE_Li256ELb1ELb1ELb1ELb0EEENS1_36VarlenDynamicPersistentTileSchedulerILi128ELi48ELi256ELi256ELb1ELb1ELb0ELb0ELb1ELb1EEEEEEEEEvNT_6ParamsE)
        /*03ec*/ 	.word	0x00000000


	//----- nvinfo : EIATTR_MIN_STACK_SIZE
	.align		4
.L_178:
        /*03f0*/ 	.byte	0x04, 0x12
        /*03f2*/ 	.short	(.L_180 - .L_179)
	.align		4
.L_179:
        /*03f4*/ 	.word	index@(_ZN7cutlass13device_kernelIN5flash19enable_sm80_to_sm89INS1_16FlashAttnFwdSm80INS1_25CollectiveMainloopFwdSm80ILi8ELi1ELb0EN4cute5tupleIJNS5_1CILi128EEENS7_ILi64EEENS7_ILi256EEEEEELi256ENS_10bfloat16_tEfNS_4arch4Sm80ELb0ELb1ELb1ELb0ELb1ELb0ELb1ELb1EEENS1_21CollectiveEpilogueFwdINS6_IJS8_SA_S9_EEENS6_IJNS7_ILi1EEESI_SI_EEESC_SE_Li256ELb0ELb1ELb1ELb0EEENS1_19SingleTileSchedulerILb0ELb1ELb1ELi128EEEEEEEEEvNT_6ParamsE)
        /*03f8*/ 	.word	0x00000000


	//----- nvinfo : EIATTR_MIN_STACK_SIZE
	.align		4
.L_180:
        /*03fc*/ 	.byte	0x04, 0x12
        /*03fe*/ 	.short	(.L_182 - .L_181)
	.align		4
.L_181:
        /*0400*/ 	.word	index@(_ZN7cutlass13device_kernelIN5flash19enable_sm80_to_sm89INS1_16FlashAttnFwdSm80INS1_25CollectiveMainloopFwdSm80ILi8ELi1ELb0EN4cute5tupleIJNS5_1CILi128EEENS7_ILi64EEENS7_ILi256EEEEEELi256ENS_10bfloat16_tEfNS_4arch4Sm80ELb0ELb1ELb1ELb1ELb1ELb0ELb1ELb1EEENS1_21CollectiveEpilogueFwdINS6_IJS8_SA_S9_EEENS6_IJNS7_ILi1EEESI_SI_EEESC_SE_Li256ELb1ELb1ELb1ELb0EEENS1_36VarlenDynamicPersistentTileSchedulerILi128ELi64ELi256ELi256ELb1ELb1ELb0ELb1ELb0ELb1EEEEEEEEEvNT_6ParamsE)
        /*0404*/ 	.word	0x00000000


	//----- nvinfo : EIATTR_MIN_STACK_SIZE
	.align		4
.L_182:
        /*0408*/ 	.byte	0x04, 0x12
        /*040a*/ 	.short	(.L_184 - .L_183)
	.align		4
.L_183:
        /*040c*/ 	.word	index@(_ZN7cutlass13device_kernelIN5flash19enable_sm80_to_sm89INS1_16FlashAttnFwdSm80INS1_25CollectiveMainloopFwdSm80ILi8ELi1ELb0EN4cute5tupleIJNS5_1CILi128EEENS7_ILi48EEENS7_ILi256EEEEEELi256ENS_10bfloat16_tEfNS_4arch4Sm80ELb0ELb1ELb1ELb1ELb1ELb1ELb1ELb1EEENS1_21CollectiveEpilogueFwdINS6_IJS8_SA_S9_EEENS6_IJNS7_ILi1EEESI_SI_EEESC_SE_Li256ELb1ELb1ELb1ELb0EEENS1_36VarlenDynamicPersistentTileSchedulerILi128ELi48ELi256ELi256ELb1ELb1ELb0ELb1ELb0ELb1EEEEEEEEEvNT_6ParamsE)
        /*0410*/ 	.word	0x00000000


	//----- nvinfo : EIATTR_MIN_STACK_SIZE
	.align		4
.L_184:
        /*0414*/ 	.byte	0x04, 0x12
        /*0416*/ 	.short	(.L_186 - .L_185)
	.align		4
.L_185:
        /*0418*/ 	.word	index@(_ZN7cutlass13device_kernelIN5flash19enable_sm80_to_sm89INS1_16FlashAttnFwdSm80INS1_25CollectiveMainloopFwdSm80ILi8ELi1ELb0EN4cute5tupleIJNS5_1CILi128EEENS7_ILi96EEENS7_ILi256EEEEEELi256ENS_10bfloat16_tEfNS_4arch4Sm80ELb1ELb0ELb1ELb0ELb1ELb0ELb1ELb1EEENS1_21CollectiveEpilogueFwdINS6_IJS8_SA_S9_EEENS6_IJNS7_ILi1EEESI_SI_EEESC_SE_Li256ELb0ELb1ELb1ELb0EEENS1_30DynamicPersistentTileSchedulerILi256ELi256ELb1ELb1ELb0EEEEEEEEEvNT_6ParamsE)
        /*041c*/ 	.word	0x00000000


	//----- nvinfo : EIATTR_MIN_STACK_SIZE
	.align		4
.L_186:
        /*0420*/ 	.byte	0x04, 0x12
        /*0422*/ 	.short	(.L_188 - .L_187)
	.align		4
.L_187:
        /*0424*/ 	.word	index@(_ZN7cutlass13device_kernelIN5flash19enable_sm80_to_sm89INS1_16FlashAttnFwdSm80INS1_25CollectiveMainloopFwdSm80ILi8ELi1ELb0EN4cute5tupleIJNS5_1CILi128EEENS7_ILi64EEENS7_ILi256EEEEEELi256ENS_10bfloat16_tEfNS_4arch4Sm80ELb1ELb0ELb1ELb1ELb1ELb0ELb1ELb1EEENS1_21CollectiveEpilogueFwdINS6_IJS8_SA_S9_EEENS6_IJNS7_ILi1EEESI_SI_EEESC_SE_Li256ELb1ELb1ELb1ELb0EEENS1_36VarlenDynamicPersistentTileSchedulerILi128ELi64ELi256ELi256ELb1ELb1ELb0ELb1ELb1ELb1EEEEEEEEEvNT_6ParamsE)
        /*0428*/ 	.word	0x00000000


	//----- nvinfo : EIATTR_MIN_STACK_SIZE
	.align		4
.L_188:
        /*042c*/ 	.byte	0x04, 0x12
        /*042e*/ 	.short	(.L_190 - .L_189)
	.align		4
.L_189:
        /*0430*/ 	.word	index@(_ZN7cutlass13device_kernelIN5flash19enable_sm80_to_sm89INS1_16FlashAttnFwdSm80INS1_25CollectiveMainloopFwdSm80ILi8ELi1ELb0EN4cute5tupleIJNS5_1CILi128EEENS7_ILi48EEENS7_ILi256EEEEEELi256ENS_10bfloat16_tEfNS_4arch4Sm80ELb1ELb0ELb1ELb1ELb1ELb1ELb1ELb1EEENS1_21CollectiveEpilogueFwdINS6_IJS8_SA_S9_EEENS6_IJNS7_ILi1EEESI_SI_EEESC_SE_Li256ELb1ELb1ELb1ELb0EEENS1_36VarlenDynamicPersistentTileSchedulerILi128ELi48ELi256ELi256ELb1ELb1ELb0ELb1ELb1ELb1EEEEEEEEEvNT_6ParamsE)
        /*0434*/ 	.word	0x00000000


	//----- nvinfo : EIATTR_MIN_STACK_SIZE
	.align		4
.L_190:
        /*0438*/ 	.byte	0x04, 0x12
        /*043a*/ 	.short	(.L_192 - .L_191)
	.align		4
.L_191:
        /*043c*/ 	.word	index@(_ZN7cutlass13device_kernelIN5flash19enable_sm80_to_sm89INS1_16FlashAttnFwdSm80INS1_25CollectiveMainloopFwdSm80ILi8ELi1ELb1EN4cute5tupleIJNS5_1CILi128EEENS7_ILi64EEENS7_ILi256EEEEEELi256ENS_10bfloat16_tEfNS_4arch4Sm80ELb0ELb0ELb0ELb0ELb1ELb0ELb1ELb1EEENS1_21CollectiveEpilogueFwdINS6_IJS8_SA_S9_EEENS6_IJNS7_ILi1EEESI_SI_EEESC_SE_Li256ELb0ELb1ELb1ELb0EEENS1_19SingleTileSchedulerILb0ELb1ELb1ELi128EEEEEEEEEvNT_6ParamsE)
        /*0440*/ 	.word	0x00000000


	//----- nvinfo : EIATTR_MIN_STACK_SIZE
	.align		4
.L_192:
        /*0444*/ 	.byte	0x04, 0x12
        /*0446*/ 	.short	(.L_194 - .L_193)
	.align		4
.L_193:
        /*0448*/ 	.word	index@(_ZN7cutlass13device_kernelIN5flash19enable_sm80_to_sm89INS1_16FlashAttnFwdSm80INS1_25CollectiveMainloopFwdSm80ILi8ELi1ELb1EN4cute5tupleIJNS5_1CILi128EEENS7_ILi48EEENS7_ILi256EEEEEELi256ENS_10bfloat16_tEfNS_4arch4Sm80ELb0ELb0ELb0ELb1ELb1ELb0ELb1ELb1EEENS1_21CollectiveEpilogueFwdINS6_IJS8_SA_S9_EEENS6_IJNS7_ILi1EEESI_SI_EEESC_SE_Li256ELb1ELb1ELb1ELb0EEENS1_36VarlenDynamicPersistentTileSchedulerILi128ELi48ELi256ELi256ELb1ELb1ELb0ELb0ELb1ELb1EEEEEEEEEvNT_6ParamsE)
        /*044c*/ 	.word	0x00000000


	//----- nvinfo : EIATTR_MIN_STACK_SIZE
	.align		4
.L_194:
        /*0450*/ 	.byte	0x04, 0x12
        /*0452*/ 	.short	(.L_196 - .L_195)
	.align		4
.L_195:
        /*0454*/ 	.word	index@(_ZN7cutlass13device_kernelIN5flash19enable_sm80_to_sm89INS1_16FlashAttnFwdSm80INS1_25CollectiveMainloopFwdSm80ILi8ELi1ELb0EN4cute5tupleIJNS5_1CILi128EEENS7_ILi32EEENS7_ILi256EEEEEELi256ENS_10bfloat16_tEfNS_4arch4Sm80ELb0ELb0ELb0ELb1ELb1ELb1ELb1ELb1EEENS1_21CollectiveEpilogueFwdINS6_IJS8_SA_S9_EEENS6_IJNS7_ILi1EEESI_SI_EEESC_SE_Li256ELb1ELb1ELb1ELb0EEENS1_36VarlenDynamicPersistentTileSchedulerILi128ELi32ELi256ELi256ELb1ELb1ELb0ELb0ELb1ELb1EEEEEEEEEvNT_6ParamsE)
        /*0458*/ 	.word	0x00000000


	//----- nvinfo : EIATTR_MIN_STACK_SIZE
	.align		4
.L_196:
        /*045c*/ 	.byte	0x04, 0x12
        /*045e*/ 	.short	(.L_198 - .L_197)
	.align		4
.L_197:
        /*0460*/ 	.word	index@(_ZN7cutlass13device_kernelIN5flash19enable_sm80_to_sm89INS1_16FlashAttnFwdSm80INS1_25CollectiveMainloopFwdSm80ILi8ELi1ELb1EN4cute5tupleIJNS5_1CILi128EEENS7_ILi48EEENS7_ILi256EEEEEELi256ENS_10bfloat16_tEfNS_4arch4Sm80ELb0ELb1ELb0ELb0ELb1ELb0ELb1ELb1EEENS1_21CollectiveEpilogueFwdINS6_IJS8_SA_S9_EEENS6_IJNS7_ILi1EEESI_SI_EEESC_SE_Li256ELb0ELb1ELb1ELb0EEENS1_19SingleTileSchedulerILb0ELb1ELb1ELi128EEEEEEEEEvNT_6ParamsE)
        /*0464*/ 	.word	0x00000000


	//----- nvinfo : EIATTR_MIN_STACK_SIZE
	.align		4
.L_198:
        /*0468*/ 	.byte	0x04, 0x12
        /*046a*/ 	.short	(.L_200 - .L_199)
	.align		4
.L_199:
        /*046c*/ 	.word	index@(_ZN7cutlass13device_kernelIN5flash19enable_sm80_to_sm89INS1_16FlashAttnFwdSm80INS1_25CollectiveMainloopFwdSm80ILi8ELi1ELb1EN4cute5tupleIJNS5_1CILi128EEENS7_ILi48EEENS7_ILi256EEEEEELi256ENS_10bfloat16_tEfNS_4arch4Sm80ELb0ELb1ELb0ELb1ELb1ELb0ELb1ELb1EEENS1_21CollectiveEpilogueFwdINS6_IJS8_SA_S9_EEENS6_IJNS7_ILi1EEESI_SI_EEESC_SE_Li256ELb1ELb1ELb1ELb0EEENS1_36VarlenDynamicPersistentTileSchedulerILi128ELi48ELi256ELi256ELb1ELb1ELb0ELb1ELb0ELb1EEEEEEEEEvNT_6ParamsE)
        /*0470*/ 	.word	0x00000000


	//----- nvinfo : EIATTR_MIN_STACK_SIZE
	.align		4
.L_200:
        /*0474*/ 	.byte	0x04, 0x12
        /*0476*/ 	.short	(.L_202 - .L_201)
	.align		4
.L_201:
        /*0478*/ 	.word	index@(_ZN7cutlass13device_kernelIN5flash19enable_sm80_to_sm89INS1_16FlashAttnFwdSm80INS1_25CollectiveMainloopFwdSm80ILi8ELi1ELb0EN4cute5tupleIJNS5_1CILi128EEENS7_ILi32EEENS7_ILi256EEEEEELi256ENS_10bfloat16_tEfNS_4arch4Sm80ELb0ELb1ELb0ELb1ELb1ELb1ELb1ELb1EEENS1_21CollectiveEpilogueFwdINS6_IJS8_SA_S9_EEENS6_IJNS7_ILi1EEESI_SI_EEESC_SE_Li256ELb1ELb1ELb1ELb0EEENS1_36VarlenDynamicPersistentTileSchedulerILi128ELi32ELi256ELi256ELb1ELb1ELb0ELb1ELb0ELb1EEEEEEEEEvNT_6ParamsE)
        /*047c*/ 	.word	0x00000000


	//----- nvinfo : EIATTR_MIN_STACK_SIZE
	.align		4
.L_202:
        /*0480*/ 	.byte	0x04, 0x12
        /*0482*/ 	.short	(.L_204 - .L_203)
	.align		4
.L_203:
        /*0484*/ 	.word	index@(_ZN7cutlass13device_kernelIN5flash19enable_sm80_to_sm89INS1_16FlashAttnFwdSm80INS1_25CollectiveMainloopFwdSm80ILi8ELi1ELb1EN4cute5tupleIJNS5_1CILi128EEENS7_ILi64EEENS7_ILi256EEEEEELi256ENS_10bfloat16_tEfNS_4arch4Sm80ELb1ELb0ELb0ELb0ELb1ELb0ELb1ELb1EEENS1_21CollectiveEpilogueFwdINS6_IJS8_SA_S9_EEENS6_IJNS7_ILi1EEESI_SI_EEESC_SE_Li256ELb0ELb1ELb1ELb0EEENS1_30DynamicPersistentTileSchedulerILi256ELi256ELb1ELb1ELb0EEEEEEEEEvNT_6ParamsE)
        /*0488*/ 	.word	0x00000000


	//----- nvinfo : EIATTR_MIN_STACK_SIZE
	.align		4
.L_204:
        /*048c*/ 	.byte	0x04, 0x12
        /*048e*/ 	.short	(.L_206 - .L_205)
	.align		4
.L_205:
        /*0490*/ 	.word	index@(_ZN7cutlass13device_kernelIN5flash19enable_sm80_to_sm89INS1_16FlashAttnFwdSm80INS1_25CollectiveMainloopFwdSm80ILi8ELi1ELb1EN4cute5tupleIJNS5_1CILi128EEENS7_ILi48EEENS7_ILi256EEEEEELi256ENS_10bfloat16_tEfNS_4arch4Sm80ELb1ELb0ELb0ELb1ELb1ELb0ELb1ELb1EEENS1_21CollectiveEpilogueFwdINS6_IJS8_SA_S9_EEENS6_IJNS7_ILi1EEESI_SI_EEESC_SE_Li256ELb1ELb1ELb1ELb0EEENS1_36VarlenDynamicPersistentTileSchedulerILi128ELi48ELi256ELi256ELb1ELb1ELb0ELb1ELb1ELb1EEEEEEEEEvNT_6ParamsE)
        /*0494*/ 	.word	0x00000000


	//----- nvinfo : EIATTR_MIN_STACK_SIZE
	.align		4
.L_206:
        /*0498*/ 	.byte	0x04, 0x12
        /*049a*/ 	.short	(.L_208 - .L_207)
	.align		4
.L_207:
        /*049c*/ 	.word	index@(_ZN7cutlass13device_kernelIN5flash19enable_sm80_to_sm89INS1_16FlashAttnFwdSm80INS1_25CollectiveMainloopFwdSm80ILi8ELi1ELb0EN4cute5tupleIJNS5_1CILi128EEENS7_ILi32EEENS7_ILi256EEEEEELi256ENS_10bfloat16_tEfNS_4arch4Sm80ELb1ELb0ELb0ELb1ELb1ELb1ELb1ELb1EEENS1_21CollectiveEpilogueFwdINS6_IJS8_SA_S9_EEENS6_IJNS7_ILi1EEESI_SI_EEESC_SE_Li256ELb1ELb1ELb1ELb0EEENS1_36VarlenDynamicPersistentTileSchedulerILi128ELi32ELi256ELi256ELb1ELb1ELb0ELb1ELb1ELb1EEEEEEEEEvNT_6ParamsE)
        /*04a0*/ 	.word	0x00000000


	//----- nvinfo : EIATTR_MIN_STACK_SIZE
	.align		4
.L_208:
        /*04a4*/ 	.byte	0x04, 0x12
        /*04a6*/ 	.short	(.L_210 - .L_209)
	.align		4
.L_209:
        /*04a8*/ 	.word	index@(_ZN7cutlass13device_kernelIN5flash19enable_sm80_to_sm89INS1_16FlashAttnFwdSm80INS1_25CollectiveMainloopFwdSm80ILi8ELi1ELb0EN4cute5tupleIJNS5_1CILi128EEENS7_ILi96EEENS7_ILi256EEEEEELi256ENS_10bfloat16_tEfNS_4arch4Sm80ELb0ELb0ELb0ELb0ELb1ELb0ELb1ELb1EEENS1_21CollectiveEpilogueFwdINS6_IJS8_SA_S9_EEENS6_IJNS7_ILi1EEESI_SI_EEESC_SE_Li256ELb0ELb1ELb1ELb0EEENS1_19SingleTileSchedulerILb0ELb1ELb1ELi128EEEEEEEEEvNT_6ParamsE)
        /*04ac*/ 	.word	0x00000000


	//----- nvinfo : EIATTR_MIN_STACK_SIZE
	.align		4
.L_210:
        /*04b0*/ 	.byte	0x04, 0x12
        /*04b2*/ 	.short	(.L_212 - .L_211)
	.align		4
.L_211:
        /*04b4*/ 	.word	index@(_ZN7cutlass13device_kernelIN5flash19enable_sm80_to_sm89INS1_16FlashAttnFwdSm80INS1_25CollectiveMainloopFwdSm80ILi8ELi1ELb0EN4cute5tupleIJNS5_1CILi128EEENS7_ILi64EEENS7_ILi256EEEEEELi256ENS_10bfloat16_tEfNS_4arch4Sm80ELb0ELb0ELb0ELb1ELb1ELb0ELb1ELb1EEENS1_21CollectiveEpilogueFwdINS6_IJS8_SA_S9_EEENS6_IJNS7_ILi1EEESI_SI_EEESC_SE_Li256ELb1ELb1ELb1ELb0EEENS1_36VarlenDynamicPersistentTileSchedulerILi128ELi64ELi256ELi256ELb1ELb1ELb0ELb0ELb1ELb1EEEEEEEEEvNT_6ParamsE)
        /*04b8*/ 	.word	0x00000000


	//----- nvinfo : EIATTR_MIN_STACK_SIZE
	.align		4
.L_212:
        /*04bc*/ 	.byte	0x04, 0x12
        /*04be*/ 	.short	(.L_214 - .L_213)
	.align		4
.L_213:
        /*04c0*/ 	.word	index@(_ZN7cutlass13device_kernelIN5flash19enable_sm80_to_sm89INS1_16FlashAttnFwdSm80INS1_25CollectiveMainloopFwdSm80ILi8ELi1ELb0EN4cute5tupleIJNS5_1CILi128EEENS7_ILi48EEENS7_ILi256EEEEEELi256ENS_10bfloat16_tEfNS_4arch4Sm80ELb0ELb0ELb0ELb1ELb1ELb1ELb1ELb1EEENS1_21CollectiveEpilogueFwdINS6_IJS8_SA_S9_EEENS6_IJNS7_ILi1EEESI_SI_EEESC_SE_Li256ELb1ELb1ELb1ELb0EEENS1_36VarlenDynamicPersistentTileSchedulerILi128ELi48ELi256ELi256ELb1ELb1ELb0ELb0ELb1ELb1EEEEEEEEEvNT_6ParamsE)
        /*04c4*/ 	.word	0x00000000


	//----- nvinfo : EIATTR_MIN_STACK_SIZE
	.align		4
.L_214:
        /*04c8*/ 	.byte	0x04, 0x12
        /*04ca*/ 	.short	(.L_216 - .L_215)
	.align		4
.L_215:
        /*04cc*/ 	.word	index@(_ZN7cutlass13device_kernelIN5flash19enable_sm80_to_sm89INS1_16FlashAttnFwdSm80INS1_25CollectiveMainloopFwdSm80ILi8ELi1ELb0EN4cute5tupleIJNS5_1CILi128EEENS7_ILi64EEENS7_ILi256EEEEEELi256ENS_10bfloat16_tEfNS_4arch4Sm80ELb0ELb1ELb0ELb0ELb1ELb0ELb1ELb1EEENS1_21CollectiveEpilogueFwdINS6_IJS8_SA_S9_EEENS6_IJNS7_ILi1EEESI_SI_EEESC_SE_Li256ELb0ELb1ELb1ELb0EEENS1_19SingleTileSchedulerILb0ELb1ELb1ELi128EEEEEEEEEvNT_6ParamsE)
        /*04d0*/ 	.word	0x00000000


	//----- nvinfo : EIATTR_MIN_STACK_SIZE
	.align		4
.L_216:
        /*04d4*/ 	.byte	0x04, 0x12
        /*04d6*/ 	.short	(.L_218 - .L_217)
	.align		4
.L_217:
        /*04d8*/ 	.word	index@(_ZN7cutlass13device_kernelIN5flash19enable_sm80_to_sm89INS1_16FlashAttnFwdSm80INS1_25CollectiveMainloopFwdSm80ILi8ELi1ELb0EN4cute5tupleIJNS5_1CILi128EEENS7_ILi64EEENS7_ILi256EEEEEELi256ENS_10bfloat16_tEfNS_4arch4Sm80ELb0ELb1ELb0ELb1ELb1ELb0ELb1ELb1EEENS1_21CollectiveEpilogueFwdINS6_IJS8_SA_S9_EEENS6_IJNS7_ILi1EEESI_SI_EEESC_SE_Li256ELb1ELb1ELb1ELb0EEENS1_36VarlenDynamicPersistentTileSchedulerILi128ELi64ELi256ELi256ELb1ELb1ELb0ELb1ELb0ELb1EEEEEEEEEvNT_6ParamsE)
        /*04dc*/ 	.word	0x00000000


	//----- nvinfo : EIATTR_MIN_STACK_SIZE
	.align		4
.L_218:
        /*04e0*/ 	.byte	0x04, 0x12
        /*04e2*/ 	.short	(.L_220 - .L_219)
	.align		4
.L_219:
        /*04e4*/ 	.word	index@(_ZN7cutlass13device_kernelIN5flash19enable_sm80_to_sm89INS1_16FlashAttnFwdSm80INS1_25CollectiveMainloopFwdSm80ILi8ELi1ELb0EN4cute5tupleIJNS5_1CILi128EEENS7_ILi48EEENS7_ILi256EEEEEELi256ENS_10bfloat16_tEfNS_4arch4Sm80ELb0ELb1ELb0ELb1ELb1ELb1ELb1ELb1EEENS1_21CollectiveEpilogueFwdINS6_IJS8_SA_S9_EEENS6_IJNS7_ILi1EEESI_SI_EEESC_SE_Li256ELb1ELb1ELb1ELb0EEENS1_36VarlenDynamicPersistentTileSchedulerILi128ELi48ELi256ELi256ELb1ELb1ELb0ELb1ELb0ELb1EEEEEEEEEvNT_6ParamsE)
        /*04e8*/ 	.word	0x00000000


	//----- nvinfo : EIATTR_MIN_STACK_SIZE
	.align		4
.L_220:
        /*04ec*/ 	.byte	0x04, 0x12
        /*04ee*/ 	.short	(.L_222 - .L_221)
	.align		4
.L_221:
        /*04f0*/ 	.word	index@(_ZN7cutlass13device_kernelIN5flash19enable_sm80_to_sm89INS1_16FlashAttnFwdSm80INS1_25CollectiveMainloopFwdSm80ILi8ELi1ELb0EN4cute5tupleIJNS5_1CILi128EEENS7_ILi96EEENS7_ILi256EEEEEELi256ENS_10bfloat16_tEfNS_4arch4Sm80ELb1ELb0ELb0ELb0ELb1ELb0ELb1ELb1EEENS1_21CollectiveEpilogueFwdINS6_IJS8_SA_S9_EEENS6_IJNS7_ILi1EEESI_SI_EEESC_SE_Li256ELb0ELb1ELb1ELb0EEENS1_30DynamicPersistentTileSchedulerILi256ELi256ELb1ELb1ELb0EEEEEEEEEvNT_6ParamsE)
        /*04f4*/ 	.word	0x00000000


	//----- nvinfo : EIATTR_MIN_STACK_SIZE
	.align		4
.L_222:
        /*04f8*/ 	.byte	0x04, 0x12
        /*04fa*/ 	.short	(.L_224 - .L_223)
	.align		4
.L_223:
        /*04fc*/ 	.word	index@(_ZN7cutlass13device_kernelIN5flash19enable_sm80_to_sm89INS1_16FlashAttnFwdSm80INS1_25CollectiveMainloopFwdSm80ILi8ELi1ELb0EN4cute5tupleIJNS5_1CILi128EEENS7_ILi64EEENS7_ILi256EEEEEELi256ENS_10bfloat16_tEfNS_4arch4Sm80ELb1ELb0ELb0ELb1ELb1ELb0ELb1ELb1EEENS1_21CollectiveEpilogueFwdINS6_IJS8_SA_S9_EEENS6_IJNS7_ILi1EEESI_SI_EEESC_SE_Li256ELb1ELb1ELb1ELb0EEENS1_36VarlenDynamicPersistentTileSchedulerILi128ELi64ELi256ELi256ELb1ELb1ELb0ELb1ELb1ELb1EEEEEEEEEvNT_6ParamsE)
        /*0500*/ 	.word	0x00000000


	//----- nvinfo : EIATTR_MIN_STACK_SIZE
	.align		4
.L_224:
        /*0504*/ 	.byte	0x04, 0x12
        /*0506*/ 	.short	(.L_226 - .L_225)
	.align		4
.L_225:
        /*0508*/ 	.word	index@(_ZN7cutlass13device_kernelIN5flash19enable_sm80_to_sm89INS1_16FlashAttnFwdSm80INS1_25CollectiveMainloopFwdSm80ILi8ELi1ELb0EN4cute5tupleIJNS5_1CILi128EEENS7_ILi48EEENS7_ILi256EEEEEELi256ENS_10bfloat16_tEfNS_4arch4Sm80ELb1ELb0ELb0ELb1ELb1ELb1ELb1ELb1EEENS1_21CollectiveEpilogueFwdINS6_IJS8_SA_S9_EEENS6_IJNS7_ILi1EEESI_SI_EEESC_SE_Li256ELb1ELb1ELb1ELb0EEENS1_36VarlenDynamicPersistentTileSchedulerILi128ELi48ELi256ELi256ELb1ELb1ELb0ELb1ELb1ELb1EEEEEEEEEvNT_6ParamsE)
        /*050c*/ 	.word	0x00000000
.L_226:


//--------------------- .nv.compat                --------------------------
	.section	.nv.compat,"",@"SHT_CUDA_COMPAT_INFO"
	.align	4
        /*0000*/ 	.byte	0x02, 0x09, 0x01, 0x00, 0x02, 0x02, 0x01, 0x00, 0x02, 0x05, 0x05, 0x00, 0x03, 0x07, 0x01, 0x01
        /*0010*/ 	.byte	0x02, 0x03, 0x00, 0x00, 0x02, 0x06, 0x01, 0x00, 0x04, 0x0b, 0x08, 0x00, 0x00, 0x00, 0x00, 0x00
        /*0020*/ 	.byte	0x00, 0x00, 0x00, 0x00


//--------------------- .nv.info._ZN7cutlass13device_kernelIN5flash19enable_sm80_to_sm89INS1_16FlashAttnFwdSm80INS1_25CollectiveMainloopFwdSm80ILi8ELi1ELb1EN4cute5tupleIJNS5_1CILi128EEENS7_ILi64EEENS7_ILi256EEEEEELi256ENS_10bfloat16_tEfNS_4arch4Sm80ELb0ELb0ELb1ELb0ELb1ELb0ELb1ELb1EEENS1_21CollectiveEpilogueFwdINS6_IJS8_SA_S9_EEENS6_IJNS7_ILi1EEESI_SI_EEESC_SE_Li256ELb0ELb1ELb1ELb0EEENS1_19SingleTileSchedulerILb0ELb1ELb1ELi128EEEEEEEEEvNT_6ParamsE --------------------------
	.section	.nv.info._ZN7cutlass13device_kernelIN5flash19enable_sm80_to_sm89INS1_16FlashAttnFwdSm80INS1_25CollectiveMainloopFwdSm80ILi8ELi1ELb1EN4cute5tupleIJNS5_1CILi128EEENS7_ILi64EEENS7_ILi256EEEEEELi256ENS_10bfloat16_tEfNS_4arch4Sm80ELb0ELb0ELb1ELb0ELb1ELb0ELb1ELb1EEENS1_21CollectiveEpilogueFwdINS6_IJS8_SA_S9_EEENS6_IJNS7_ILi1EEESI_SI_EEESC_SE_Li256ELb0ELb1ELb1ELb0EEENS1_19SingleTileSchedulerILb0ELb1ELb1ELi128EEEEEEEEEvNT_6ParamsE,"",@"SHT_CUDA_INFO"
	.sectionflags	@""
	.align	4


	//----- nvinfo : EIATTR_CUDA_API_VERSION
	.align		4
        /*0000*/ 	.byte	0x04, 0x37
        /*0002*/ 	.short	(.L_228 - .L_227)
.L_227:
        /*0004*/ 	.word	0x00000082


	//----- nvinfo : EIATTR_KPARAM_INFO
	.align		4
.L_228:
        /*0008*/ 	.byte	0x04, 0x17
        /*000a*/ 	.short	(.L_230 - .L_229)
.L_229:
        /*000c*/ 	.word	0x00000000
        /*0010*/ 	.short	0x0000
        /*0012*/ 	.short	0x0000
        /*0014*/ 	.byte	0x00, 0xf0, 0x61, 0x10


	//----- nvinfo : EIATTR_SPARSE_MMA_MASK
	.align		4
.L_230:
        /*0018*/ 	.byte	0x03, 0x50
        /*001a*/ 	.short	0x0000


	//----- nvinfo : EIATTR_MAXREG_COUNT
	.align		4
        /*001c*/ 	.byte	0x03, 0x1b
        /*001e*/ 	.short	0x00ff


	//----- nvinfo : EIATTR_MERCURY_ISA_VERSION
	.align		4
        /*0020*/ 	.byte	0x03, 0x5f
        /*0022*/ 	.short	0x0101


	//----- nvinfo : EIATTR_EXIT_INSTR_OFFSETS
	.align		4
        /*0024*/ 	.byte	0x04, 0x1c
        /*0026*/ 	.short	(.L_232 - .L_231)


	//   ....[0]....
.L_231:
        /*0028*/ 	.word	0x00000010


	//----- nvinfo : EIATTR_MAX_THREADS
	.align		4
.L_232:
        /*002c*/ 	.byte	0x04, 0x05
        /*002e*/ 	.short	(.L_234 - .L_233)
.L_233:
        /*0030*/ 	.word	0x00000100
        /*0034*/ 	.word	0x00000001
        /*0038*/ 	.word	0x00000001


	//----- nvinfo : EIATTR_CBANK_PARAM_SIZE
	.align		4
.L_234:
        /*003c*/ 	.byte	0x03, 0x19
        /*003e*/ 	.short	0x0418


	//----- nvinfo : EIATTR_PARAM_CBANK
	.align		4
        /*0040*/ 	.byte	0x04, 0x0a
        /*0042*/ 	.short	(.L_236 - .L_235)
	.align		4
.L_235:
        /*0044*/ 	.word	index@(.nv.constant0._ZN7cutlass13device_kernelIN5flash19enable_sm80_to_sm89INS1_16FlashAttnFwdSm80INS1_25CollectiveMainloopFwdSm80ILi8ELi1ELb1EN4cute5tupleIJNS5_1CILi128EEENS7_ILi64EEENS7_ILi256EEEEEELi256ENS_10bfloat16_tEfNS_4arch4Sm80ELb0ELb0ELb1ELb0ELb1ELb0ELb1ELb1EEENS1_21CollectiveEpilogueFwdINS6_IJS8_SA_S9_EEENS6_IJNS7_ILi1EEESI_SI_EEESC_SE_Li256ELb0ELb1ELb1ELb0EEENS1_19SingleTileSchedulerILb0ELb1ELb1ELi128EEEEEEEEEvNT_6ParamsE)
        /*0048*/ 	.short	0x0210
        /*004a*/ 	.short	0x0418


	//----- nvinfo : EIATTR_SW_WAR
	.align		4
.L_236:
        /*004c*/ 	.byte	0x04, 0x36
        /*004e*/ 	.short	(.L_238 - .L_237)
.L_237:
        /*0050*/ 	.word	0x00000008
.L_238:


//--------------------- .nv.info._ZN7cutlass13device_kernelIN5flash19enable_sm80_to_sm89INS1_16FlashAttnFwdSm80INS1_25CollectiveMainloopFwdSm80ILi8ELi1ELb1EN4cute5tupleIJNS5_1CILi128EEENS7_ILi48EEENS7_ILi256EEEEEELi256ENS_10bfloat16_tEfNS_4arch4Sm80ELb0ELb0ELb1ELb1ELb1ELb0ELb1ELb1EEENS1_21CollectiveEpilogueFwdINS6_IJS8_SA_S9_EEENS6_IJNS7_ILi1EEESI_SI_EEESC_SE_Li256ELb1ELb1ELb1ELb0EEENS1_36VarlenDynamicPersistentTileSchedulerILi128ELi48ELi256ELi256ELb1ELb1ELb0ELb0ELb1ELb1EEEEEEEEEvNT_6ParamsE --------------------------
	.section	.nv.info._ZN7cutlass13device_kernelIN5flash19enable_sm80_to_sm89INS1_16FlashAttnFwdSm80INS1_25CollectiveMainloopFwdSm80ILi8ELi1ELb1EN4cute5tupleIJNS5_1CILi128EEENS7_ILi48EEENS7_ILi256EEEEEELi256ENS_10bfloat16_tEfNS_4arch4Sm80ELb0ELb0ELb1ELb1ELb1ELb0ELb1ELb1EEENS1_21CollectiveEpilogueFwdINS6_IJS8_SA_S9_EEENS6_IJNS7_ILi1EEESI_SI_EEESC_SE_Li256ELb1ELb1ELb1ELb0EEENS1_36VarlenDynamicPersistentTileSchedulerILi128ELi48ELi256ELi256ELb1ELb1ELb0ELb0ELb1ELb1EEEEEEEEEvNT_6ParamsE,"",@"SHT_CUDA_INFO"
	.sectionflags	@""
	.align	4


	//----- nvinfo : EIATTR_CUDA_API_VERSION
	.align		4
        /*0000*/ 	.byte	0x04, 0x37
        /*0002*/ 	.short	(.L_240 - .L_239)
.L_239:
        /*0004*/ 	.word	0x00000082


	//----- nvinfo : EIATTR_KPARAM_INFO
	.align		4
.L_240:
        /*0008*/ 	.byte	0x04, 0x17
        /*000a*/ 	.short	(.L_242 - .L_241)
.L_241:
        /*000c*/ 	.word	0x00000000
        /*0010*/ 	.short	0x0000
        /*0012*/ 	.short	0x0000
        /*0014*/ 	.byte	0x00, 0xf0, 0xe1, 0x10


	//----- nvinfo : EIATTR_SPARSE_MMA_MASK
	.align		4
.L_242:
        /*0018*/ 	.byte	0x03, 0x50
        /*001a*/ 	.short	0x0000


	//----- nvinfo : EIATTR_MAXREG_COUNT
	.align		4
        /*001c*/ 	.byte	0x03, 0x1b
        /*001e*/ 	.short	0x00ff


	//----- nvinfo : EIATTR_MERCURY_ISA_VERSION
	.align		4
        /*0020*/ 	.byte	0x03, 0x5f
        /*0022*/ 	.short	0x0101


	//----- nvinfo : EIATTR_EXIT_INSTR_OFFSETS
	.align		4
        /*0024*/ 	.byte	0x04, 0x1c
        /*0026*/ 	.short	(.L_244 - .L_243)


	//   ....[0]....
.L_243:
        /*0028*/ 	.word	0x00000010


	//----- nvinfo : EIATTR_MAX_THREADS
	.align		4
.L_244:
        /*002c*/ 	.byte	0x04, 0x05
        /*002e*/ 	.short	(.L_246 - .L_245)
.L_245:
        /*0030*/ 	.word	0x00000100
        /*0034*/ 	.word	0x00000001
        /*0038*/ 	.word	0x00000001


	//----- nvinfo : EIATTR_CBANK_PARAM_SIZE
	.align		4
.L_246:
        /*003c*/ 	.byte	0x03, 0x19
        /*003e*/ 	.short	0x0438


	//----- nvinfo : EIATTR_PARAM_CBANK
	.align		4
        /*0040*/ 	.byte	0x04, 0x0a
        /*0042*/ 	.short	(.L_248 - .L_247)
	.align		4
.L_247:
        /*0044*/ 	.word	index@(.nv.constant0._ZN7cutlass13device_kernelIN5flash19enable_sm80_to_sm89INS1_16FlashAttnFwdSm80INS1_25CollectiveMainloopFwdSm80ILi8ELi1ELb1EN4cute5tupleIJNS5_1CILi128EEENS7_ILi48EEENS7_ILi256EEEEEELi256ENS_10bfloat16_tEfNS_4arch4Sm80ELb0ELb0ELb1ELb1ELb1ELb0ELb1ELb1EEENS1_21CollectiveEpilogueFwdINS6_IJS8_SA_S9_EEENS6_IJNS7_ILi1EEESI_SI_EEESC_SE_Li256ELb1ELb1ELb1ELb0EEENS1_36VarlenDynamicPersistentTileSchedulerILi128ELi48ELi256ELi256ELb1ELb1ELb0ELb0ELb1ELb1EEEEEEEEEvNT_6ParamsE)
        /*0048*/ 	.short	0x0210
        /*004a*/ 	.short	0x0438


	//----- nvinfo : EIATTR_SW_WAR
	.align		4
.L_248:
        /*004c*/ 	.byte	0x04, 0x36
        /*004e*/ 	.short	(.L_250 - .L_249)
.L_249:
        /*0050*/ 	.word	0x00000008
.L_250:


//--------------------- .nv.info._ZN7cutlass13device_kernelIN5flash19enable_sm80_to_sm89INS1_16FlashAttnFwdSm80INS1_25CollectiveMainloopFwdSm80ILi8ELi1ELb0EN4cute5tupleIJNS5_1CILi128EEENS7_ILi32EEENS7_ILi256EEEEEELi256ENS_10bfloat16_tEfNS_4arch4Sm80ELb0ELb0ELb1ELb1ELb1ELb1ELb1ELb1EEENS1_21CollectiveEpilogueFwdINS6_IJS8_SA_S9_EEENS6_IJNS7_ILi1EEESI_SI_EEESC_SE_Li256ELb1ELb1ELb1ELb0EEENS1_36VarlenDynamicPersistentTileSchedulerILi128ELi32ELi256ELi256ELb1ELb1ELb0ELb0ELb1ELb1EEEEEEEEEvNT_6ParamsE --------------------------
	.section	.nv.info._ZN7cutlass13device_kernelIN5flash19enable_sm80_to_sm89INS1_16FlashAttnFwdSm80INS1_25CollectiveMainloopFwdSm80ILi8ELi1ELb0EN4cute5tupleIJNS5_1CILi128EEENS7_ILi32EEENS7_ILi256EEEEEELi256ENS_10bfloat16_tEfNS_4arch4Sm80ELb0ELb0ELb1ELb1ELb1ELb1ELb1ELb1EEENS1_21CollectiveEpilogueFwdINS6_IJS8_SA_S9_EEENS6_IJNS7_ILi1EEESI_SI_EEESC_SE_Li256ELb1ELb1ELb1ELb0EEENS1_36VarlenDynamicPersistentTileSchedulerILi128ELi32ELi256ELi256ELb1ELb1ELb0ELb0ELb1ELb1EEEEEEEEEvNT_6ParamsE,"",@"SHT_CUDA_INFO"
	.sectionflags	@""
	.align	4


	//----- nvinfo : EIATTR_CUDA_API_VERSION
	.align		4
        /*0000*/ 	.byte	0x04, 0x37
        /*0002*/ 	.short	(.L_252 - .L_251)
.L_251:
        /*0004*/ 	.word	0x00000082


	//----- nvinfo : EIATTR_KPARAM_INFO
	.align		4
.L_252:
        /*0008*/ 	.byte	0x04, 0x17
        /*000a*/ 	.short	(.L_254 - .L_253)
.L_253:
        /*000c*/ 	.word	0x00000000
        /*0010*/ 	.short	0x0000
        /*0012*/ 	.short	0x0000
        /*0014*/ 	.byte	0x00, 0xf0, 0xe1, 0x10


	//----- nvinfo : EIATTR_SPARSE_MMA_MASK
	.align		4
.L_254:
        /*0018*/ 	.byte	0x03, 0x50
        /*001a*/ 	.short	0x0000


	//----- nvinfo : EIATTR_MAXREG_COUNT
	.align		4
        /*001c*/ 	.byte	0x03, 0x1b
        /*001e*/ 	.short	0x00ff


	//----- nvinfo : EIATTR_MERCURY_ISA_VERSION
	.align		4
        /*0020*/ 	.byte	0x03, 0x5f
        /*0022*/ 	.short	0x0101


	//----- nvinfo : EIATTR_EXIT_INSTR_OFFSETS
	.align		4
        /*0024*/ 	.byte	0x04, 0x1c
        /*0026*/ 	.short	(.L_256 - .L_255)


	//   ....[0]....
.L_255:
        /*0028*/ 	.word	0x00000010


	//----- nvinfo : EIATTR_MAX_THREADS
	.align		4
.L_256:
        /*002c*/ 	.byte	0x04, 0x05
        /*002e*/ 	.short	(.L_258 - .L_257)
.L_257:
        /*0030*/ 	.word	0x00000100
        /*0034*/ 	.word	0x00000001
        /*0038*/ 	.word	0x00000001


	//----- nvinfo : EIATTR_CBANK_PARAM_SIZE
	.align		4
.L_258:
        /*003c*/ 	.byte	0x03, 0x19
        /*003e*/ 	.short	0x0438


	//----- nvinfo : EIATTR_PARAM_CBANK
	.align		4
        /*0040*/ 	.byte	0x04, 0x0a
        /*0042*/ 	.short	(.L_260 - .L_259)
	.align		4
.L_259:
        /*0044*/ 	.word	index@(.nv.constant0._ZN7cutlass13device_kernelIN5flash19enable_sm80_to_sm89INS1_16FlashAttnFwdSm80INS1_25CollectiveMainloopFwdSm80ILi8ELi1ELb0EN4cute5tupleIJNS5_1CILi128EEENS7_ILi32EEENS7_ILi256EEEEEELi256ENS_10bfloat16_tEfNS_4arch4Sm80ELb0ELb0ELb1ELb1ELb1ELb1ELb1ELb1EEENS1_21CollectiveEpilogueFwdINS6_IJS8_SA_S9_EEENS6_IJNS7_ILi1EEESI_SI_EEESC_SE_Li256ELb1ELb1ELb1ELb0EEENS1_36VarlenDynamicPersistentTileSchedulerILi128ELi32ELi256ELi256ELb1ELb1ELb0ELb0ELb1ELb1EEEEEEEEEvNT_6ParamsE)
        /*0048*/ 	.short	0x0210
        /*004a*/ 	.short	0x0438


	//----- nvinfo : EIATTR_SW_WAR
	.align		4
.L_260:
        /*004c*/ 	.byte	0x04, 0x36
        /*004e*/ 	.short	(.L_262 - .L_261)
.L_261:
        /*0050*/ 	.word	0x00000008
.L_262:


//--------------------- .nv.info._ZN7cutlass13device_kernelIN5flash19enable_sm80_to_sm89INS1_16FlashAttnFwdSm80INS1_25CollectiveMainloopFwdSm80ILi8ELi1ELb1EN4cute5tupleIJNS5_1CILi128EEENS7_ILi48EEENS7_ILi256EEEEEELi256ENS_10bfloat16_tEfNS_4arch4Sm80ELb0ELb1ELb1ELb0ELb1ELb0ELb1ELb1EEENS1_21CollectiveEpilogueFwdINS6_IJS8_SA_S9_EEENS6_IJNS7_ILi1EEESI_SI_EEESC_SE_Li256ELb0ELb1ELb1ELb0EEENS1_19SingleTileSchedulerILb0ELb1ELb1ELi128EEEEEEEEEvNT_6ParamsE --------------------------
	.section	.nv.info._ZN7cutlass13device_kernelIN5flash19enable_sm80_to_sm89INS1_16FlashAttnFwdSm80INS1_25CollectiveMainloopFwdSm80ILi8ELi1ELb1EN4cute5tupleIJNS5_1CILi128EEENS7_ILi48EEENS7_ILi256EEEEEELi256ENS_10bfloat16_tEfNS_4arch4Sm80ELb0ELb1ELb1ELb0ELb1ELb0ELb1ELb1EEENS1_21CollectiveEpilogueFwdINS6_IJS8_SA_S9_EEENS6_IJNS7_ILi1EEESI_SI_EEESC_SE_Li256ELb0ELb1ELb1ELb0EEENS1_19SingleTileSchedulerILb0ELb1ELb1ELi128EEEEEEEEEvNT_6ParamsE,"",@"SHT_CUDA_INFO"
	.sectionflags	@""
	.align	4


	//----- nvinfo : EIATTR_CUDA_API_VERSION
	.align		4
        /*0000*/ 	.byte	0x04, 0x37
        /*0002*/ 	.short	(.L_264 - .L_263)
.L_263:
        /*0004*/ 	.word	0x00000082


	//----- nvinfo : EIATTR_KPARAM_INFO
	.align		4
.L_264:
        /*0008*/ 	.byte	0x04, 0x17
        /*000a*/ 	.short	(.L_266 - .L_265)
.L_265:
        /*000c*/ 	.word	0x00000000
        /*0010*/ 	.short	0x0000
        /*0012*/ 	.short	0x0000
        /*0014*/ 	.byte	0x00, 0xf0, 0x61, 0x10


	//----- nvinfo : EIATTR_SPARSE_MMA_MASK
	.align		4
.L_266:
        /*0018*/ 	.byte	0x03, 0x50
        /*001a*/ 	.short	0x0000


	//----- nvinfo : EIATTR_MAXREG_COUNT
	.align		4
        /*001c*/ 	.byte	0x03, 0x1b
        /*001e*/ 	.short	0x00ff


	//----- nvinfo : EIATTR_MERCURY_ISA_VERSION
	.align		4
        /*0020*/ 	.byte	0x03, 0x5f
        /*0022*/ 	.short	0x0101


	//----- nvinfo : EIATTR_EXIT_INSTR_OFFSETS
	.align		4
        /*0024*/ 	.byte	0x04, 0x1c
        /*0026*/ 	.short	(.L_268 - .L_267)


	//   ....[0]....
.L_267:
        /*0028*/ 	.word	0x00000010


	//----- nvinfo : EIATTR_MAX_THREADS
	.align		4
.L_268:
        /*002c*/ 	.byte	0x04, 0x05
        /*002e*/ 	.short	(.L_270 - .L_269)
.L_269:
        /*0030*/ 	.word	0x00000100
        /*0034*/ 	.word	0x00000001
        /*0038*/ 	.word	0x00000001


	//----- nvinfo : EIATTR_CBANK_PARAM_SIZE
	.align		4
.L_270:
        /*003c*/ 	.byte	0x03, 0x19
        /*003e*/ 	.short	0x0418


	//----- nvinfo : EIATTR_PARAM_CBANK
	.align		4
        /*0040*/ 	.byte	0x04, 0x0a
        /*0042*/ 	.short	(.L_272 - .L_271)
	.align		4
.L_271:
        /*0044*/ 	.word	index@(.nv.constant0._ZN7cutlass13device_kernelIN5flash19enable_sm80_to_sm89INS1_16FlashAttnFwdSm80INS1_25CollectiveMainloopFwdSm80ILi8ELi1ELb1EN4cute5tupleIJNS5_1CILi128EEENS7_ILi48EEENS7_ILi256EEEEEELi256ENS_10bfloat16_tEfNS_4arch4Sm80ELb0ELb1ELb1ELb0ELb1ELb0ELb1ELb1EEENS1_21CollectiveEpilogueFwdINS6_IJS8_SA_S9_EEENS6_IJNS7_ILi1EEESI_SI_EEESC_SE_Li256ELb0ELb1ELb1ELb0EEENS1_19SingleTileSchedulerILb0ELb1ELb1ELi128EEEEEEEEEvNT_6ParamsE)
        /*0048*/ 	.short	0x0210
        /*004a*/ 	.short	0x0418


	//----- nvinfo : EIATTR_SW_WAR
	.align		4
.L_272:
        /*004c*/ 	.byte	0x04, 0x36
        /*004e*/ 	.short	(.L_274 - .L_273)
.L_273:
        /*0050*/ 	.word	0x00000008
.L_274:


//--------------------- .nv.info._ZN7cutlass13device_kernelIN5flash19enable_sm80_to_sm89INS1_16FlashAttnFwdSm80INS1_25CollectiveMainloopFwdSm80ILi8ELi1ELb1EN4cute5tupleIJNS5_1CILi128EEENS7_ILi48EEENS7_ILi256EEEEEELi256ENS_10bfloat16_tEfNS_4arch4Sm80ELb0ELb1ELb1ELb1ELb1ELb0ELb1ELb1EEENS1_21CollectiveEpilogueFwdINS6_IJS8_SA_S9_EEENS6_IJNS7_ILi1EEESI_SI_EEESC_SE_Li256ELb1ELb1ELb1ELb0EEENS1_36VarlenDynamicPersistentTileSchedulerILi128ELi48ELi256ELi256ELb1ELb1ELb0ELb1ELb0ELb1EEEEEEEEEvNT_6ParamsE --------------------------
	.section	.nv.info._ZN7cutlass13device_kernelIN5flash19enable_sm80_to_sm89INS1_16FlashAttnFwdSm80INS1_25CollectiveMainloopFwdSm80ILi8ELi1ELb1EN4cute5tupleIJNS5_1CILi128EEENS7_ILi48EEENS7_ILi256EEEEEELi256ENS_10bfloat16_tEfNS_4arch4Sm80ELb0ELb1ELb1ELb1ELb1ELb0ELb1ELb1EEENS1_21CollectiveEpilogueFwdINS6_IJS8_SA_S9_EEENS6_IJNS7_ILi1EEESI_SI_EEESC_SE_Li256ELb1ELb1ELb1ELb0EEENS1_36VarlenDynamicPersistentTileSchedulerILi128ELi48ELi256ELi256ELb1ELb1ELb0ELb1ELb0ELb1EEEEEEEEEvNT_6ParamsE,"",@"SHT_CUDA_INFO"
	.sectionflags	@""
	.align	4


	//----- nvinfo : EIATTR_CUDA_API_VERSION
	.align		4
        /*0000*/ 	.byte	0x04, 0x37
        /*0002*/ 	.short	(.L_276 - .L_275)
.L_275:
        /*0004*/ 	.word	0x00000082


	//----- nvinfo : EIATTR_KPARAM_INFO
	.align		4
.L_276:
        /*0008*/ 	.byte	0x04, 0x17
        /*000a*/ 	.short	(.L_278 - .L_277)
.L_277:
        /*000c*/ 	.word	0x00000000
        /*0010*/ 	.short	0x0000
        /*0012*/ 	.short	0x0000
        /*0014*/ 	.byte	0x00, 0xf0, 0xe1, 0x10


	//----- nvinfo : EIATTR_SPARSE_MMA_MASK
	.align		4
.L_278:
        /*0018*/ 	.byte	0x03, 0x50
        /*001a*/ 	.short	0x0000


	//----- nvinfo : EIATTR_MAXREG_COUNT
	.align		4
        /*001c*/ 	.byte	0x03, 0x1b
        /*001e*/ 	.short	0x00ff


	//----- nvinfo : EIATTR_MERCURY_ISA_VERSION
	.align		4
        /*0020*/ 	.byte	0x03, 0x5f
        /*0022*/ 	.short	0x0101


	//----- nvinfo : EIATTR_EXIT_INSTR_OFFSETS
	.align		4
        /*0024*/ 	.byte	0x04, 0x1c
        /*0026*/ 	.short	(.L_280 - .L_279)


	//   ....[0]....
.L_279:
        /*0028*/ 	.word	0x00000010


	//----- nvinfo : EIATTR_MAX_THREADS
	.align		4
.L_280:
        /*002c*/ 	.byte	0x04, 0x05
        /*002e*/ 	.short	(.L_282 - .L_281)
.L_281:
        /*0030*/ 	.word	0x00000100
        /*0034*/ 	.word	0x00000001
        /*0038*/ 	.word	0x00000001


	//----- nvinfo : EIATTR_CBANK_PARAM_SIZE
	.align		4
.L_282:
        /*003c*/ 	.byte	0x03, 0x19
        /*003e*/ 	.short	0x0438


	//----- nvinfo : EIATTR_PARAM_CBANK
	.align		4
        /*0040*/ 	.byte	0x04, 0x0a
        /*0042*/ 	.short	(.L_284 - .L_283)
	.align		4
.L_283:
        /*0044*/ 	.word	index@(.nv.constant0._ZN7cutlass13device_kernelIN5flash19enable_sm80_to_sm89INS1_16FlashAttnFwdSm80INS1_25CollectiveMainloopFwdSm80ILi8ELi1ELb1EN4cute5tupleIJNS5_1CILi128EEENS7_ILi48EEENS7_ILi256EEEEEELi256ENS_10bfloat16_tEfNS_4arch4Sm80ELb0ELb1ELb1ELb1ELb1ELb0ELb1ELb1EEENS1_21CollectiveEpilogueFwdINS6_IJS8_SA_S9_EEENS6_IJNS7_ILi1EEESI_SI_EEESC_SE_Li256ELb1ELb1ELb1ELb0EEENS1_36VarlenDynamicPersistentTileSchedulerILi128ELi48ELi256ELi256ELb1ELb1ELb0ELb1ELb0ELb1EEEEEEEEEvNT_6ParamsE)
        /*0048*/ 	.short	0x0210
        /*004a*/ 	.short	0x0438


	//----- nvinfo : EIATTR_SW_WAR
	.align		4
.L_284:
        /*004c*/ 	.byte	0x04, 0x36
        /*004e*/ 	.short	(.L_286 - .L_285)
.L_285:
        /*0050*/ 	.word	0x00000008
.L_286:


//--------------------- .nv.info._ZN7cutlass13device_kernelIN5flash19enable_sm80_to_sm89INS1_16FlashAttnFwdSm80INS1_25CollectiveMainloopFwdSm80ILi8ELi1ELb0EN4cute5tupleIJNS5_1CILi128EEENS7_ILi32EEENS7_ILi256EEEEEELi256ENS_10bfloat16_tEfNS_4arch4Sm80ELb0ELb1ELb1ELb1ELb1ELb1ELb1ELb1EEENS1_21CollectiveEpilogueFwdINS6_IJS8_SA_S9_EEENS6_IJNS7_ILi1EEESI_SI_EEESC_SE_Li256ELb1ELb1ELb1ELb0EEENS1_36VarlenDynamicPersistentTileSchedulerILi128ELi32ELi256ELi256ELb1ELb1ELb0ELb1ELb0ELb1EEEEEEEEEvNT_6ParamsE --------------------------
	.section	.nv.info._ZN7cutlass13device_kernelIN5flash19enable_sm80_to_sm89INS1_16FlashAttnFwdSm80INS1_25CollectiveMainloopFwdSm80ILi8ELi1ELb0EN4cute5tupleIJNS5_1CILi128EEENS7_ILi32EEENS7_ILi256EEEEEELi256ENS_10bfloat16_tEfNS_4arch4Sm80ELb0ELb1ELb1ELb1ELb1ELb1ELb1ELb1EEENS1_21CollectiveEpilogueFwdINS6_IJS8_SA_S9_EEENS6_IJNS7_ILi1EEESI_SI_EEESC_SE_Li256ELb1ELb1ELb1ELb0EEENS1_36VarlenDynamicPersistentTileSchedulerILi128ELi32ELi256ELi256ELb1ELb1ELb0ELb1ELb0ELb1EEEEEEEEEvNT_6ParamsE,"",@"SHT_CUDA_INFO"
	.sectionflags	@""
	.align	4


	//----- nvinfo : EIATTR_CUDA_API_VERSION
	.align		4
        /*0000*/ 	.byte	0x04, 0x37
        /*0002*/ 	.short	(.L_288 - .L_287)
.L_287:
        /*0004*/ 	.word	0x00000082


	//----- nvinfo : EIATTR_KPARAM_INFO
	.align		4
.L_288:
        /*0008*/ 	.byte	0x04, 0x17
        /*000a*/ 	.short	(.L_290 - .L_289)
.L_289:
        /*000c*/ 	.word	0x00000000
        /*0010*/ 	.short	0x0000
        /*0012*/ 	.short	0x0000
        /*0014*/ 	.byte	0x00, 0xf0, 0xe1, 0x10


	//----- nvinfo : EIATTR_SPARSE_MMA_MASK
	.align		4
.L_290:
        /*0018*/ 	.byte	0x03, 0x50
        /*001a*/ 	.short	0x0000


	//----- nvinfo : EIATTR_MAXREG_COUNT
	.align		4
        /*001c*/ 	.byte	0x03, 0x1b
        /*001e*/ 	.short	0x00ff


	//----- nvinfo : EIATTR_MERCURY_ISA_VERSION
	.align		4
        /*0020*/ 	.byte	0x03, 0x5f
        /*0022*/ 	.short	0x0101


	//----- nvinfo : EIATTR_EXIT_INSTR_OFFSETS
	.align		4
        /*0024*/ 	.byte	0x04, 0x1c
        /*0026*/ 	.short	(.L_292 - .L_291)


	//   ....[0]....
.L_291:
        /*0028*/ 	.word	0x00000010


	//----- nvinfo : EIATTR_MAX_THREADS
	.align		4
.L_292:
        /*002c*/ 	.byte	0x04, 0x05
        /*002e*/ 	.short	(.L_294 - .L_293)
.L_293:
        /*0030*/ 	.word	0x00000100
        /*0034*/ 	.word	0x00000001
        /*0038*/ 	.word	0x00000001


	//----- nvinfo : EIATTR_CBANK_PARAM_SIZE
	.align		4
.L_294:
        /*003c*/ 	.byte	0x03, 0x19
        /*003e*/ 	.short	0x0438


	//----- nvinfo : EIATTR_PARAM_CBANK
	.align		4
        /*0040*/ 	.byte	0x04, 0x0a
        /*0042*/ 	.short	(.L_296 - .L_295)
	.align		4
.L_295:
        /*0044*/ 	.word	index@(.nv.constant0._ZN7cutlass13device_kernelIN5flash19enable_sm80_to_sm89INS1_16FlashAttnFwdSm80INS1_25CollectiveMainloopFwdSm80ILi8ELi1ELb0EN4cute5tupleIJNS5_1CILi128EEENS7_ILi32EEENS7_ILi256EEEEEELi256ENS_10bfloat16_tEfNS_4arch4Sm80ELb0ELb1ELb1ELb1ELb1ELb1ELb1ELb1EEENS1_21CollectiveEpilogueFwdINS6_IJS8_SA_S9_EEENS6_IJNS7_ILi1EEESI_SI_EEESC_SE_Li256ELb1ELb1ELb1ELb0EEENS1_36VarlenDynamicPersistentTileSchedulerILi128ELi32ELi256ELi256ELb1ELb1ELb0ELb1ELb0ELb1EEEEEEEEEvNT_6ParamsE)
        /*0048*/ 	.short	0x0210
        /*004a*/ 	.short	0x0438


	//----- nvinfo : EIATTR_SW_WAR
	.align		4
.L_296:
        /*004c*/ 	.byte	0x04, 0x36
        /*004e*/ 	.short	(.L_298 - .L_297)
.L_297:
        /*0050*/ 	.word	0x00000008
.L_298:


//--------------------- .nv.info._ZN7cutlass13device_kernelIN5flash19enable_sm80_to_sm89INS1_16FlashAttnFwdSm80INS1_25CollectiveMainloopFwdSm80ILi8ELi1ELb1EN4cute5tupleIJNS5_1CILi128EEENS7_ILi64EEENS7_ILi256EEEEEELi256ENS_10bfloat16_tEfNS_4arch4Sm80ELb1ELb0ELb1ELb0ELb1ELb0ELb1ELb1EEENS1_21CollectiveEpilogueFwdINS6_IJS8_SA_S9_EEENS6_IJNS7_ILi1EEESI_SI_EEESC_SE_Li256ELb0ELb1ELb1ELb0EEENS1_30DynamicPersistentTileSchedulerILi256ELi256ELb1ELb1ELb0EEEEEEEEEvNT_6ParamsE --------------------------
	.section	.nv.info._ZN7cutlass13device_kernelIN5flash19enable_sm80_to_sm89INS1_16FlashAttnFwdSm80INS1_25CollectiveMainloopFwdSm80ILi8ELi1ELb1EN4cute5tupleIJNS5_1CILi128EEENS7_ILi64EEENS7_ILi256EEEEEELi256ENS_10bfloat16_tEfNS_4arch4Sm80ELb1ELb0ELb1ELb0ELb1ELb0ELb1ELb1EEENS1_21CollectiveEpilogueFwdINS6_IJS8_SA_S9_EEENS6_IJNS7_ILi1EEESI_SI_EEESC_SE_Li256ELb0ELb1ELb1ELb0EEENS1_30DynamicPersistentTileSchedulerILi256ELi256ELb1ELb1ELb0EEEEEEEEEvNT_6ParamsE,"",@"SHT_CUDA_INFO"
	.sectionflags	@""
	.align	4


	//----- nvinfo : EIATTR_CUDA_API_VERSION
	.align		4
        /*0000*/ 	.byte	0x04, 0x37
        /*0002*/ 	.short	(.L_300 - .L_299)
.L_299:
        /*0004*/ 	.word	0x00000082


	//----- nvinfo : EIATTR_KPARAM_INFO
	.align		4
.L_300:
        /*0008*/ 	.byte	0x04, 0x17
        /*000a*/ 	.short	(.L_302 - .L_301)
.L_301:
        /*000c*/ 	.word	0x00000000
        /*0010*/ 	.short	0x0000
        /*0012*/ 	.short	0x0000
        /*0014*/ 	.byte	0x00, 0xf0, 0xa1, 0x10


	//----- nvinfo : EIATTR_SPARSE_MMA_MASK
	.align		4
.L_302:
        /*0018*/ 	.byte	0x03, 0x50
        /*001a*/ 	.short	0x0000


	//----- nvinfo : EIATTR_MAXREG_COUNT
	.align		4
        /*001c*/ 	.byte	0x03, 0x1b
        /*001e*/ 	.short	0x00ff


	//----- nvinfo : EIATTR_MERCURY_ISA_VERSION
	.align		4
        /*0020*/ 	.byte	0x03, 0x5f
        /*0022*/ 	.short	0x0101


	//----- nvinfo : EIATTR_EXIT_INSTR_OFFSETS
	.align		4
        /*0024*/ 	.byte	0x04, 0x1c
        /*0026*/ 	.short	(.L_304 - .L_303)


	//   ....[0]....
.L_303:
        /*0028*/ 	.word	0x00000010


	//----- nvinfo : EIATTR_MAX_THREADS
	.align		4
.L_304:
        /*002c*/ 	.byte	0x04, 0x05
        /*002e*/ 	.short	(.L_306 - .L_305)
.L_305:
        /*0030*/ 	.word	0x00000100
        /*0034*/ 	.word	0x00000001
        /*0038*/ 	.word	0x00000001


	//----- nvinfo : EIATTR_CBANK_PARAM_SIZE
	.align		4
.L_306:
        /*003c*/ 	.byte	0x03, 0x19
        /*003e*/ 	.short	0x0428


	//----- nvinfo : EIATTR_PARAM_CBANK
	.align		4
        /*0040*/ 	.byte	0x04, 0x0a
        /*0042*/ 	.short	(.L_308 - .L_307)
	.align		4
.L_307:
        /*0044*/ 	.word	index@(.nv.constant0._ZN7cutlass13device_kernelIN5flash19enable_sm80_to_sm89INS1_16FlashAttnFwdSm80INS1_25CollectiveMainloopFwdSm80ILi8ELi1ELb1EN4cute5tupleIJNS5_1CILi128EEENS7_ILi64EEENS7_ILi256EEEEEELi256ENS_10bfloat16_tEfNS_4arch4Sm80ELb1ELb0ELb1ELb0ELb1ELb0ELb1ELb1EEENS1_21CollectiveEpilogueFwdINS6_IJS8_SA_S9_EEENS6_IJNS7_ILi1EEESI_SI_EEESC_SE_Li256ELb0ELb1ELb1ELb0EEENS1_30DynamicPersistentTileSchedulerILi256ELi256ELb1ELb1ELb0EEEEEEEEEvNT_6ParamsE)
        /*0048*/ 	.short	0x0210
        /*004a*/ 	.short	0x0428


	//----- nvinfo : EIATTR_SW_WAR
	.align		4
.L_308:
        /*004c*/ 	.byte	0x04, 0x36
        /*004e*/ 	.short	(.L_310 - .L_309)
.L_309:
        /*0050*/ 	.word	0x00000008
.L_310:


//--------------------- .nv.info._ZN7cutlass13device_kernelIN5flash19enable_sm80_to_sm89INS1_16FlashAttnFwdSm80INS1_25CollectiveMainloopFwdSm80ILi8ELi1ELb1EN4cute5tupleIJNS5_1CILi128EEENS7_ILi48EEENS7_ILi256EEEEEELi256ENS_10bfloat16_tEfNS_4arch4Sm80ELb1ELb0ELb1ELb1ELb1ELb0ELb1ELb1EEENS1_21CollectiveEpilogueFwdINS6_IJS8_SA_S9_EEENS6_IJNS7_ILi1EEESI_SI_EEESC_SE_Li256ELb1ELb1ELb1ELb0EEENS1_36VarlenDynamicPersistentTileSchedulerILi128ELi48ELi256ELi256ELb1ELb1ELb0ELb1ELb1ELb1EEEEEEEEEvNT_6ParamsE --------------------------
	.section	.nv.info._ZN7cutlass13device_kernelIN5flash19enable_sm80_to_sm89INS1_16FlashAttnFwdSm80INS1_25CollectiveMainloopFwdSm80ILi8ELi1ELb1EN4cute5tupleIJNS5_1CILi128EEENS7_ILi48EEENS7_ILi256EEEEEELi256ENS_10bfloat16_tEfNS_4arch4Sm80ELb1ELb0ELb1ELb1ELb1ELb0ELb1ELb1EEENS1_21CollectiveEpilogueFwdINS6_IJS8_SA_S9_EEENS6_IJNS7_ILi1EEESI_SI_EEESC_SE_Li256ELb1ELb1ELb1ELb0EEENS1_36VarlenDynamicPersistentTileSchedulerILi128ELi48ELi256ELi256ELb1ELb1ELb0ELb1ELb1ELb1EEEEEEEEEvNT_6ParamsE,"",@"SHT_CUDA_INFO"
	.sectionflags	@""
	.align	4


	//----- nvinfo : EIATTR_CUDA_API_VERSION
	.align		4
        /*0000*/ 	.byte	0x04, 0x37
        /*0002*/ 	.short	(.L_312 - .L_311)
.L_311:
        /*0004*/ 	.word	0x00000082


	//----- nvinfo : EIATTR_KPARAM_INFO
	.align		4
.L_312:
        /*0008*/ 	.byte	0x04, 0x17
        /*000a*/ 	.short	(.L_314 - .L_313)
.L_313:
        /*000c*/ 	.word	0x00000000
        /*0010*/ 	.short	0x0000
        /*0012*/ 	.short	0x0000
        /*0014*/ 	.byte	0x00, 0xf0, 0xe1, 0x10


	//----- nvinfo : EIATTR_SPARSE_MMA_MASK
	.align		4
.L_314:
        /*0018*/ 	.byte	0x03, 0x50
        /*001a*/ 	.short	0x0000


	//----- nvinfo : EIATTR_MAXREG_COUNT
	.align		4
        /*001c*/ 	.byte	0x03, 0x1b
        /*001e*/ 	.short	0x00ff


	//----- nvinfo : EIATTR_MERCURY_ISA_VERSION
	.align		4
        /*0020*/ 	.byte	0x03, 0x5f
        /*0022*/ 	.short	0x0101


	//----- nvinfo : EIATTR_EXIT_INSTR_OFFSETS
	.align		4
        /*0024*/ 	.byte	0x04, 0x1c
        /*0026*/ 	.short	(.L_316 - .L_315)


	//   ....[0]....
.L_315:
        /*0028*/ 	.word	0x00000010


	//----- nvinfo : EIATTR_MAX_THREADS
	.align		4
.L_316:
        /*002c*/ 	.byte	0x04, 0x05
        /*002e*/ 	.short	(.L_318 - .L_317)
.L_317:
        /*0030*/ 	.word	0x00000100
        /*0034*/ 	.word	0x00000001
        /*0038*/ 	.word	0x00000001


	//----- nvinfo : EIATTR_CBANK_PARAM_SIZE
	.align		4
.L_318:
        /*003c*/ 	.byte	0x03, 0x19
        /*003e*/ 	.short	0x0438


	//----- nvinfo : EIATTR_PARAM_CBANK
	.align		4
        /*0040*/ 	.byte	0x04, 0x0a
        /*0042*/ 	.short	(.L_320 - .L_319)
	.align		4
.L_319:
        /*0044*/ 	.word	index@(.nv.constant0._ZN7cutlass13device_kernelIN5flash19enable_sm80_to_sm89INS1_16FlashAttnFwdSm80INS1_25CollectiveMainloopFwdSm80ILi8ELi1ELb1EN4cute5tupleIJNS5_1CILi128EEENS7_ILi48EEENS7_ILi256EEEEEELi256ENS_10bfloat16_tEfNS_4arch4Sm80ELb1ELb0ELb1ELb1ELb1ELb0ELb1ELb1EEENS1_21CollectiveEpilogueFwdINS6_IJS8_SA_S9_EEENS6_IJNS7_ILi1EEESI_SI_EEESC_SE_Li256ELb1ELb1ELb1ELb0EEENS1_36VarlenDynamicPersistentTileSchedulerILi128ELi48ELi256ELi256ELb1ELb1ELb0ELb1ELb1ELb1EEEEEEEEEvNT_6ParamsE)
        /*0048*/ 	.short	0x0210
        /*004a*/ 	.short	0x0438


	//----- nvinfo : EIATTR_SW_WAR
	.align		4
.L_320:
        /*004c*/ 	.byte	0x04, 0x36
        /*004e*/ 	.short	(.L_322 - .L_321)
.L_321:
        /*0050*/ 	.word	0x00000008
.L_322:


//--------------------- .nv.info._ZN7cutlass13device_kernelIN5flash19enable_sm80_to_sm89INS1_16FlashAttnFwdSm80INS1_25CollectiveMainloopFwdSm80ILi8ELi1ELb0EN4cute5tupleIJNS5_1CILi128EEENS7_ILi32EEENS7_ILi256EEEEEELi256ENS_10bfloat16_tEfNS_4arch4Sm80ELb1ELb0ELb1ELb1ELb1ELb1ELb1ELb1EEENS1_21CollectiveEpilogueFwdINS6_IJS8_SA_S9_EEENS6_IJNS7_ILi1EEESI_SI_EEESC_SE_Li256ELb1ELb1ELb1ELb0EEENS1_36VarlenDynamicPersistentTileSchedulerILi128ELi32ELi256ELi256ELb1ELb1ELb0ELb1ELb1ELb1EEEEEEEEEvNT_6ParamsE --------------------------
	.section	.nv.info._ZN7cutlass13device_kernelIN5flash19enable_sm80_to_sm89INS1_16FlashAttnFwdSm80INS1_25CollectiveMainloopFwdSm80ILi8ELi1ELb0EN4cute5tupleIJNS5_1CILi128EEENS7_ILi32EEENS7_ILi256EEEEEELi256ENS_10bfloat16_tEfNS_4arch4Sm80ELb1ELb0ELb1ELb1ELb1ELb1ELb1ELb1EEENS1_21CollectiveEpilogueFwdINS6_IJS8_SA_S9_EEENS6_IJNS7_ILi1EEESI_SI_EEESC_SE_Li256ELb1ELb1ELb1ELb0EEENS1_36VarlenDynamicPersistentTileSchedulerILi128ELi32ELi256ELi256ELb1ELb1ELb0ELb1ELb1ELb1EEEEEEEEEvNT_6ParamsE,"",@"SHT_CUDA_INFO"
	.sectionflags	@""
	.align	4


	//----- nvinfo : EIATTR_CUDA_API_VERSION
	.align		4
        /*0000*/ 	.byte	0x04, 0x37
        /*0002*/ 	.short	(.L_324 - .L_323)
.L_323:
        /*0004*/ 	.word	0x00000082


	//----- nvinfo : EIATTR_KPARAM_INFO
	.align		4
.L_324:
        /*0008*/ 	.byte	0x04, 0x17
        /*000a*/ 	.short	(.L_326 - .L_325)
.L_325:
        /*000c*/ 	.word	0x00000000
        /*0010*/ 	.short	0x0000
        /*0012*/ 	.short	0x0000
        /*0014*/ 	.byte	0x00, 0xf0, 0xe1, 0x10


	//----- nvinfo : EIATTR_SPARSE_MMA_MASK
	.align		4
.L_326:
        /*0018*/ 	.byte	0x03, 0x50
        /*001a*/ 	.short	0x0000


	//----- nvinfo : EIATTR_MAXREG_COUNT
	.align		4
        /*001c*/ 	.byte	0x03, 0x1b
        /*001e*/ 	.short	0x00ff


	//----- nvinfo : EIATTR_MERCURY_ISA_VERSION
	.align		4
        /*0020*/ 	.byte	0x03, 0x5f
        /*0022*/ 	.short	0x0101


	//----- nvinfo : EIATTR_EXIT_INSTR_OFFSETS
	.align		4
        /*0024*/ 	.byte	0x04, 0x1c
        /*0026*/ 	.short	(.L_328 - .L_327)


	//   ....[0]....
.L_327:
        /*0028*/ 	.word	0x00000010


	//----- nvinfo : EIATTR_MAX_THREADS
	.align		4
.L_328:
        /*002c*/ 	.byte	0x04, 0x05
        /*002e*/ 	.short	(.L_330 - .L_329)
.L_329:
        /*0030*/ 	.word	0x00000100
        /*0034*/ 	.word	0x00000001
        /*0038*/ 	.word	0x00000001


	//----- nvinfo : EIATTR_CBANK_PARAM_SIZE
	.align		4
.L_330:
        /*003c*/ 	.byte	0x03, 0x19
        /*003e*/ 	.short	0x0438


	//----- nvinfo : EIATTR_PARAM_CBANK
	.align		4
        /*0040*/ 	.byte	0x04, 0x0a
        /*0042*/ 	.short	(.L_332 - .L_331)
	.align		4
.L_331:
        /*0044*/ 	.word	index@(.nv.constant0._ZN7cutlass13device_kernelIN5flash19enable_sm80_to_sm89INS1_16FlashAttnFwdSm80INS1_25CollectiveMainloopFwdSm80ILi8ELi1ELb0EN4cute5tupleIJNS5_1CILi128EEENS7_ILi32EEENS7_ILi256EEEEEELi256ENS_10bfloat16_tEfNS_4arch4Sm80ELb1ELb0ELb1ELb1ELb1ELb1ELb1ELb1EEENS1_21CollectiveEpilogueFwdINS6_IJS8_SA_S9_EEENS6_IJNS7_ILi1EEESI_SI_EEESC_SE_Li256ELb1ELb1ELb1ELb0EEENS1_36VarlenDynamicPersistentTileSchedulerILi128ELi32ELi256ELi256ELb1ELb1ELb0ELb1ELb1ELb1EEEEEEEEEvNT_6ParamsE)
        /*0048*/ 	.short	0x0210
        /*004a*/ 	.short	0x0438


	//----- nvinfo : EIATTR_SW_WAR
	.align		4
.L_332:
        /*004c*/ 	.byte	0x04, 0x36
        /*004e*/ 	.short	(.L_334 - .L_333)
.L_333:
        /*0050*/ 	.word	0x00000008
.L_334:


//--------------------- .nv.info._ZN7cutlass13device_kernelIN5flash19enable_sm80_to_sm89INS1_16FlashAttnFwdSm80INS1_25CollectiveMainloopFwdSm80ILi8ELi1ELb0EN4cute5tupleIJNS5_1CILi128EEENS7_ILi96EEENS7_ILi256EEEEEELi256ENS_10bfloat16_tEfNS_4arch4Sm80ELb0ELb0ELb1ELb0ELb1ELb0ELb1ELb1EEENS1_21CollectiveEpilogueFwdINS6_IJS8_SA_S9_EEENS6_IJNS7_ILi1EEESI_SI_EEESC_SE_Li256ELb0ELb1ELb1ELb0EEENS1_19SingleTileSchedulerILb0ELb1ELb1ELi128EEEEEEEEEvNT_6ParamsE --------------------------
	.section	.nv.info._ZN7cutlass13device_kernelIN5flash19enable_sm80_to_sm89INS1_16FlashAttnFwdSm80INS1_25CollectiveMainloopFwdSm80ILi8ELi1ELb0EN4cute5tupleIJNS5_1CILi128EEENS7_ILi96EEENS7_ILi256EEEEEELi256ENS_10bfloat16_tEfNS_4arch4Sm80ELb0ELb0ELb1ELb0ELb1ELb0ELb1ELb1EEENS1_21CollectiveEpilogueFwdINS6_IJS8_SA_S9_EEENS6_IJNS7_ILi1EEESI_SI_EEESC_SE_Li256ELb0ELb1ELb1ELb0EEENS1_19SingleTileSchedulerILb0ELb1ELb1ELi128EEEEEEEEEvNT_6ParamsE,"",@"SHT_CUDA_INFO"
	.sectionflags	@""
	.align	4


	//----- nvinfo : EIATTR_CUDA_API_VERSION
	.align		4
        /*0000*/ 	.byte	0x04, 0x37
        /*0002*/ 	.short	(.L_336 - .L_335)
.L_335:
        /*0004*/ 	.word	0x00000082


	//----- nvinfo : EIATTR_KPARAM_INFO
	.align		4
.L_336:
        /*0008*/ 	.byte	0x04, 0x17
        /*000a*/ 	.short	(.L_338 - .L_337)
.L_337:
        /*000c*/ 	.word	0x00000000
        /*0010*/ 	.short	0x0000
        /*0012*/ 	.short	0x0000
        /*0014*/ 	.byte	0x00, 0xf0, 0x61, 0x10


	//----- nvinfo : EIATTR_SPARSE_MMA_MASK
	.align		4
.L_338:
        /*0018*/ 	.byte	0x03, 0x50
        /*001a*/ 	.short	0x0000


	//----- nvinfo : EIATTR_MAXREG_COUNT
	.align		4
        /*001c*/ 	.byte	0x03, 0x1b
        /*001e*/ 	.short	0x00ff


	//----- nvinfo : EIATTR_MERCURY_ISA_VERSION
	.align		4
        /*0020*/ 	.byte	0x03, 0x5f
        /*0022*/ 	.short	0x0101


	//----- nvinfo : EIATTR_EXIT_INSTR_OFFSETS
	.align		4
        /*0024*/ 	.byte	0x04, 0x1c
        /*0026*/ 	.short	(.L_340 - .L_339)


	//   ....[0]....
.L_339:
        /*0028*/ 	.word	0x00000010


	//----- nvinfo : EIATTR_MAX_THREADS
	.align		4
.L_340:
        /*002c*/ 	.byte	0x04, 0x05
        /*002e*/ 	.short	(.L_342 - .L_341)
.L_341:
        /*0030*/ 	.word	0x00000100
        /*0034*/ 	.word	0x00000001
        /*0038*/ 	.word	0x00000001


	//----- nvinfo : EIATTR_CBANK_PARAM_SIZE
	.align		4
.L_342:
        /*003c*/ 	.byte	0x03, 0x19
        /*003e*/ 	.short	0x0418


	//----- nvinfo : EIATTR_PARAM_CBANK
	.align		4
        /*0040*/ 	.byte	0x04, 0x0a
        /*0042*/ 	.short	(.L_344 - .L_343)
	.align		4
.L_343:
        /*0044*/ 	.word	index@(.nv.constant0._ZN7cutlass13device_kernelIN5flash19enable_sm80_to_sm89INS1_16FlashAttnFwdSm80INS1_25CollectiveMainloopFwdSm80ILi8ELi1ELb0EN4cute5tupleIJNS5_1CILi128EEENS7_ILi96EEENS7_ILi256EEEEEELi256ENS_10bfloat16_tEfNS_4arch4Sm80ELb0ELb0ELb1ELb0ELb1ELb0ELb1ELb1EEENS1_21CollectiveEpilogueFwdINS6_IJS8_SA_S9_EEENS6_IJNS7_ILi1EEESI_SI_EEESC_SE_Li256ELb0ELb1ELb1ELb0EEENS1_19SingleTileSchedulerILb0ELb1ELb1ELi128EEEEEEEEEvNT_6ParamsE)
        /*0048*/ 	.short	0x0210
        /*004a*/ 	.short	0x0418


	//----- nvinfo : EIATTR_SW_WAR
	.align		4
.L_344:
        /*004c*/ 	.byte	0x04, 0x36
        /*004e*/ 	.short	(.L_346 - .L_345)
.L_345:
        /*0050*/ 	.word	0x00000008
.L_346:


//--------------------- .nv.info._ZN7cutlass13device_kernelIN5flash19enable_sm80_to_sm89INS1_16FlashAttnFwdSm80INS1_25CollectiveMainloopFwdSm80ILi8ELi1ELb0EN4cute5tupleIJNS5_1CILi128EEENS7_ILi64EEENS7_ILi256EEEEEELi256ENS_10bfloat16_tEfNS_4arch4Sm80ELb0ELb0ELb1ELb1ELb1ELb0ELb1ELb1EEENS1_21CollectiveEpilogueFwdINS6_IJS8_SA_S9_EEENS6_IJNS7_ILi1EEESI_SI_EEESC_SE_Li256ELb1ELb1ELb1ELb0EEENS1_36VarlenDynamicPersistentTileSchedulerILi128ELi64ELi256ELi256ELb1ELb1ELb0ELb0ELb1ELb1EEEEEEEEEvNT_6ParamsE --------------------------
	.section	.nv.info._ZN7cutlass13device_kernelIN5flash19enable_sm80_to_sm89INS1_16FlashAttnFwdSm80INS1_25CollectiveMainloopFwdSm80ILi8ELi1ELb0EN4cute5tupleIJNS5_1CILi128EEENS7_ILi64EEENS7_ILi256EEEEEELi256ENS_10bfloat16_tEfNS_4arch4Sm80ELb0ELb0ELb1ELb1ELb1ELb0ELb1ELb1EEENS1_21CollectiveEpilogueFwdINS6_IJS8_SA_S9_EEENS6_IJNS7_ILi1EEESI_SI_EEESC_SE_Li256ELb1ELb1ELb1ELb0EEENS1_36VarlenDynamicPersistentTileSchedulerILi128ELi64ELi256ELi256ELb1ELb1ELb0ELb0ELb1ELb1EEEEEEEEEvNT_6ParamsE,"",@"SHT_CUDA_INFO"
	.sectionflags	@""
	.align	4


	//----- nvinfo : EIATTR_CUDA_API_VERSION
	.align		4
        /*0000*/ 	.byte	0x04, 0x37
        /*0002*/ 	.short	(.L_348 - .L_347)
.L_347:
        /*0004*/ 	.word	0x00000082


	//----- nvinfo : EIATTR_KPARAM_INFO
	.align		4
.L_348:
        /*0008*/ 	.byte	0x04, 0x17
        /*000a*/ 	.short	(.L_350 - .L_349)
.L_349:
        /*000c*/ 	.word	0x00000000
        /*0010*/ 	.short	0x0000
        /*0012*/ 	.short	0x0000
        /*0014*/ 	.byte	0x00, 0xf0, 0xe1, 0x10


	//----- nvinfo : EIATTR_SPARSE_MMA_MASK
	.align		4
.L_350:
        /*0018*/ 	.byte	0x03, 0x50
        /*001a*/ 	.short	0x0000


	//----- nvinfo : EIATTR_MAXREG_COUNT
	.align		4
        /*001c*/ 	.byte	0x03, 0x1b
        /*001e*/ 	.short	0x00ff


	//----- nvinfo : EIATTR_MERCURY_ISA_VERSION
	.align		4
        /*0020*/ 	.byte	0x03, 0x5f
        /*0022*/ 	.short	0x0101


	//----- nvinfo : EIATTR_EXIT_INSTR_OFFSETS
	.align		4
        /*0024*/ 	.byte	0x04, 0x1c
        /*0026*/ 	.short	(.L_352 - .L_351)


	//   ....[0]....
.L_351:
        /*0028*/ 	.word	0x00000010


	//----- nvinfo : EIATTR_MAX_THREADS
	.align		4
.L_352:
        /*002c*/ 	.byte	0x04, 0x05
        /*002e*/ 	.short	(.L_354 - .L_353)
.L_353:
        /*0030*/ 	.word	0x00000100
        /*0034*/ 	.word	0x00000001
        /*0038*/ 	.word	0x00000001


	//----- nvinfo : EIATTR_CBANK_PARAM_SIZE
	.align		4
.L_354:
        /*003c*/ 	.byte	0x03, 0x19
        /*003e*/ 	.short	0x0438


	//----- nvinfo : EIATTR_PARAM_CBANK
	.align		4
        /*0040*/ 	.byte	0x04, 0x0a
        /*0042*/ 	.short	(.L_356 - .L_355)
	.align		4
.L_355:
        /*0044*/ 	.word	index@(.nv.constant0._ZN7cutlass13device_kernelIN5flash19enable_sm80_to_sm89INS1_16FlashAttnFwdSm80INS1_25CollectiveMainloopFwdSm80ILi8ELi1ELb0EN4cute5tupleIJNS5_1CILi128EEENS7_ILi64EEENS7_ILi256EEEEEELi256ENS_10bfloat16_tEfNS_4arch4Sm80ELb0ELb0ELb1ELb1ELb1ELb0ELb1ELb1EEENS1_21CollectiveEpilogueFwdINS6_IJS8_SA_S9_EEENS6_IJNS7_ILi1EEESI_SI_EEESC_SE_Li256ELb1ELb1ELb1ELb0EEENS1_36VarlenDynamicPersistentTileSchedulerILi128ELi64ELi256ELi256ELb1ELb1ELb0ELb0ELb1ELb1EEEEEEEEEvNT_6ParamsE)
        /*0048*/ 	.short	0x0210
        /*004a*/ 	.short	0x0438


	//----- nvinfo : EIATTR_SW_WAR
	.align		4
.L_356:
        /*004c*/ 	.byte	0x04, 0x36
        /*004e*/ 	.short	(.L_358 - .L_357)
.L_357:
        /*0050*/ 	.word	0x00000008
.L_358:


//--------------------- .nv.info._ZN7cutlass13device_kernelIN5flash19enable_sm80_to_sm89INS1_16FlashAttnFwdSm80INS1_25CollectiveMainloopFwdSm80ILi8ELi1ELb0EN4cute5tupleIJNS5_1CILi128EEENS7_ILi48EEENS7_ILi256EEEEEELi256ENS_10bfloat16_tEfNS_4arch4Sm80ELb0ELb0ELb1ELb1ELb1ELb1ELb1ELb1EEENS1_21CollectiveEpilogueFwdINS6_IJS8_SA_S9_EEENS6_IJNS7_ILi1EEESI_SI_EEESC_SE_Li256ELb1ELb1ELb1ELb0EEENS1_36VarlenDynamicPersistentTileSchedulerILi128ELi48ELi256ELi256ELb1ELb1ELb0ELb0ELb1ELb1EEEEEEEEEvNT_6ParamsE --------------------------
	.section	.nv.info._ZN7cutlass13device_kernelIN5flash19enable_sm80_to_sm89INS1_16FlashAttnFwdSm80INS1_25CollectiveMainloopFwdSm80ILi8ELi1ELb0EN4cute5tupleIJNS5_1CILi128EEENS7_ILi48EEENS7_ILi256EEEEEELi256ENS_10bfloat16_tEfNS_4arch4Sm80ELb0ELb0ELb1ELb1ELb1ELb1ELb1ELb1EEENS1_21CollectiveEpilogueFwdINS6_IJS8_SA_S9_EEENS6_IJNS7_ILi1EEESI_SI_EEESC_SE_Li256ELb1ELb1ELb1ELb0EEENS1_36VarlenDynamicPersistentTileSchedulerILi128ELi48ELi256ELi256ELb1ELb1ELb0ELb0ELb1ELb1EEEEEEEEEvNT_6ParamsE,"",@"SHT_CUDA_INFO"
	.sectionflags	@""
	.align	4


	//----- nvinfo : EIATTR_CUDA_API_VERSION
	.align		4
        /*0000*/ 	.byte	0x04, 0x37
        /*0002*/ 	.short	(.L_360 - .L_359)
.L_359:
        /*0004*/ 	.word	0x00000082


	//----- nvinfo : EIATTR_KPARAM_INFO
	.align		4
.L_360:
        /*0008*/ 	.byte	0x04, 0x17
        /*000a*/ 	.short	(.L_362 - .L_361)
.L_361:
        /*000c*/ 	.word	0x00000000
        /*0010*/ 	.short	0x0000
        /*0012*/ 	.short	0x0000
        /*0014*/ 	.byte	0x00, 0xf0, 0xe1, 0x10


	//----- nvinfo : EIATTR_SPARSE_MMA_MASK
	.align		4
.L_362:
        /*0018*/ 	.byte	0x03, 0x50
        /*001a*/ 	.short	0x0000


	//----- nvinfo : EIATTR_MAXREG_COUNT
	.align		4
        /*001c*/ 	.byte	0x03, 0x1b
        /*001e*/ 	.short	0x00ff


	//----- nvinfo : EIATTR_MERCURY_ISA_VERSION
	.align		4
        /*0020*/ 	.byte	0x03, 0x5f
        /*0022*/ 	.short	0x0101


	//----- nvinfo : EIATTR_EXIT_INSTR_OFFSETS
	.align		4
        /*0024*/ 	.byte	0x04, 0x1c
        /*0026*/ 	.short	(.L_364 - .L_363)


	//   ....[0]....
.L_363:
        /*0028*/ 	.word	0x00000010


	//----- nvinfo : EIATTR_MAX_THREADS
	.align		4
.L_364:
        /*002c*/ 	.byte	0x04, 0x05
        /*002e*/ 	.short	(.L_366 - .L_365)
.L_365:
        /*0030*/ 	.word	0x00000100
        /*0034*/ 	.word	0x00000001
        /*0038*/ 	.word	0x00000001


	//----- nvinfo : EIATTR_CBANK_PARAM_SIZE
	.align		4
.L_366:
        /*003c*/ 	.byte	0x03, 0x19
        /*003e*/ 	.short	0x0438


	//----- nvinfo : EIATTR_PARAM_CBANK
	.align		4
        /*0040*/ 	.byte	0x04, 0x0a
        /*0042*/ 	.short	(.L_368 - .L_367)
	.align		4
.L_367:
        /*0044*/ 	.word	index@(.nv.constant0._ZN7cutlass13device_kernelIN5flash19enable_sm80_to_sm89INS1_16FlashAttnFwdSm80INS1_25CollectiveMainloopFwdSm80ILi8ELi1ELb0EN4cute5tupleIJNS5_1CILi128EEENS7_ILi48EEENS7_ILi256EEEEEELi256ENS_10bfloat16_tEfNS_4arch4Sm80ELb0ELb0ELb1ELb1ELb1ELb1ELb1ELb1EEENS1_21CollectiveEpilogueFwdINS6_IJS8_SA_S9_EEENS6_IJNS7_ILi1EEESI_SI_EEESC_SE_Li256ELb1ELb1ELb1ELb0EEENS1_36VarlenDynamicPersistentTileSchedulerILi128ELi48ELi256ELi256ELb1ELb1ELb0ELb0ELb1ELb1EEEEEEEEEvNT_6ParamsE)
        /*0048*/ 	.short	0x0210
        /*004a*/ 	.short	0x0438


	//----- nvinfo : EIATTR_SW_WAR
	.align		4
.L_368:
        /*004c*/ 	.byte	0x04, 0x36
        /*004e*/ 	.short	(.L_370 - .L_369)
.L_369:
        /*0050*/ 	.word	0x00000008
.L_370:


//--------------------- .nv.info._ZN7cutlass13device_kernelIN5flash19enable_sm80_to_sm89INS1_16FlashAttnFwdSm80INS1_25CollectiveMainloopFwdSm80ILi8ELi1ELb0EN4cute5tupleIJNS5_1CILi128EEENS7_ILi64EEENS7_ILi256EEEEEELi256ENS_10bfloat16_tEfNS_4arch4Sm80ELb0ELb1ELb1ELb0ELb1ELb0ELb1ELb1EEENS1_21CollectiveEpilogueFwdINS6_IJS8_SA_S9_EEENS6_IJNS7_ILi1EEESI_SI_EEESC_SE_Li256ELb0ELb1ELb1ELb0EEENS1_19SingleTileSchedulerILb0ELb1ELb1ELi128EEEEEEEEEvNT_6ParamsE --------------------------
	.section	.nv.info._ZN7cutlass13device_kernelIN5flash19enable_sm80_to_sm89INS1_16FlashAttnFwdSm80INS1_25CollectiveMainloopFwdSm80ILi8ELi1ELb0EN4cute5tupleIJNS5_1CILi128EEENS7_ILi64EEENS7_ILi256EEEEEELi256ENS_10bfloat16_tEfNS_4arch4Sm80ELb0ELb1ELb1ELb0ELb1ELb0ELb1ELb1EEENS1_21CollectiveEpilogueFwdINS6_IJS8_SA_S9_EEENS6_IJNS7_ILi1EEESI_SI_EEESC_SE_Li256ELb0ELb1ELb1ELb0EEENS1_19SingleTileSchedulerILb0ELb1ELb1ELi128EEEEEEEEEvNT_6ParamsE,"",@"SHT_CUDA_INFO"
	.sectionflags	@""
	.align	4


	//----- nvinfo : EIATTR_CUDA_API_VERSION
	.align		4
        /*0000*/ 	.byte	0x04, 0x37
        /*0002*/ 	.short	(.L_372 - .L_371)
.L_371:
        /*0004*/ 	.word	0x00000082


	//----- nvinfo : EIATTR_KPARAM_INFO
	.align		4
.L_372:
        /*0008*/ 	.byte	0x04, 0x17
        /*000a*/ 	.short	(.L_374 - .L_373)
.L_373:
        /*000c*/ 	.word	0x00000000
        /*0010*/ 	.short	0x0000
        /*0012*/ 	.short	0x0000
        /*0014*/ 	.byte	0x00, 0xf0, 0x61, 0x10


	//----- nvinfo : EIATTR_SPARSE_MMA_MASK
	.align		4
.L_374:
        /*0018*/ 	.byte	0x03, 0x50
        /*001a*/ 	.short	0x0000


	//----- nvinfo : EIATTR_MAXREG_COUNT
	.align		4
        /*001c*/ 	.byte	0x03, 0x1b
        /*001e*/ 	.short	0x00ff


	//----- nvinfo : EIATTR_MERCURY_ISA_VERSION
	.align		4
        /*0020*/ 	.byte	0x03, 0x5f
        /*0022*/ 	.short	0x0101


	//----- nvinfo : EIATTR_EXIT_INSTR_OFFSETS
	.align		4
        /*0024*/ 	.byte	0x04, 0x1c
        /*0026*/ 	.short	(.L_376 - .L_375)


	//   ....[0]....
.L_375:
        /*0028*/ 	.word	0x00000010


	//----- nvinfo : EIATTR_MAX_THREADS
	.align		4
.L_376:
        /*002c*/ 	.byte	0x04, 0x05
        /*002e*/ 	.short	(.L_378 - .L_377)
.L_377:
        /*0030*/ 	.word	0x00000100
        /*0034*/ 	.word	0x00000001
        /*0038*/ 	.word	0x00000001


	//----- nvinfo : EIATTR_CBANK_PARAM_SIZE
	.align		4
.L_378:
        /*003c*/ 	.byte	0x03, 0x19
        /*003e*/ 	.short	0x0418


	//----- nvinfo : EIATTR_PARAM_CBANK
	.align		4
        /*0040*/ 	.byte	0x04, 0x0a
        /*0042*/ 	.short	(.L_380 - .L_379)
	.align		4
.L_379:
        /*0044*/ 	.word	index@(.nv.constant0._ZN7cutlass13device_kernelIN5flash19enable_sm80_to_sm89INS1_16FlashAttnFwdSm80INS1_25CollectiveMainloopFwdSm80ILi8ELi1ELb0EN4cute5tupleIJNS5_1CILi128EEENS7_ILi64EEENS7_ILi256EEEEEELi256ENS_10bfloat16_tEfNS_4arch4Sm80ELb0ELb1ELb1ELb0ELb1ELb0ELb1ELb1EEENS1_21CollectiveEpilogueFwdINS6_IJS8_SA_S9_EEENS6_IJNS7_ILi1EEESI_SI_EEESC_SE_Li256ELb0ELb1ELb1ELb0EEENS1_19SingleTileSchedulerILb0ELb1ELb1ELi128EEEEEEEEEvNT_6ParamsE)
        /*0048*/ 	.short	0x0210
        /*004a*/ 	.short	0x0418


	//----- nvinfo : EIATTR_SW_WAR
	.align		4
.L_380:
        /*004c*/ 	.byte	0x04, 0x36
        /*004e*/ 	.short	(.L_382 - .L_381)
.L_381:
        /*0050*/ 	.word	0x00000008
.L_382:


//--------------------- .nv.info._ZN7cutlass13device_kernelIN5flash19enable_sm80_to_sm89INS1_16FlashAttnFwdSm80INS1_25CollectiveMainloopFwdSm80ILi8ELi1ELb0EN4cute5tupleIJNS5_1CILi128EEENS7_ILi64EEENS7_ILi256EEEEEELi256ENS_10bfloat16_tEfNS_4arch4Sm80ELb0ELb1ELb1ELb1ELb1ELb0ELb1ELb1EEENS1_21CollectiveEpilogueFwdINS6_IJS8_SA_S9_EEENS6_IJNS7_ILi1EEESI_SI_EEESC_SE_Li256ELb1ELb1ELb1ELb0EEENS1_36VarlenDynamicPersistentTileSchedulerILi128ELi64ELi256ELi256ELb1ELb1ELb0ELb1ELb0ELb1EEEEEEEEEvNT_6ParamsE --------------------------
	.section	.nv.info._ZN7cutlass13device_kernelIN5flash19enable_sm80_to_sm89INS1_16FlashAttnFwdSm80INS1_25CollectiveMainloopFwdSm80ILi8ELi1ELb0EN4cute5tupleIJNS5_1CILi128EEENS7_ILi64EEENS7_ILi256EEEEEELi256ENS_10bfloat16_tEfNS_4arch4Sm80ELb0ELb1ELb1ELb1ELb1ELb0ELb1ELb1EEENS1_21CollectiveEpilogueFwdINS6_IJS8_SA_S9_EEENS6_IJNS7_ILi1EEESI_SI_EEESC_SE_Li256ELb1ELb1ELb1ELb0EEENS1_36VarlenDynamicPersistentTileSchedulerILi128ELi64ELi256ELi256ELb1ELb1ELb0ELb1ELb0ELb1EEEEEEEEEvNT_6ParamsE,"",@"SHT_CUDA_INFO"
	.sectionflags	@""
	.align	4


	//----- nvinfo : EIATTR_CUDA_API_VERSION
	.align		4
        /*0000*/ 	.byte	0x04, 0x37
        /*0002*/ 	.short	(.L_384 - .L_383)
.L_383:
        /*0004*/ 	.word	0x00000082


	//----- nvinfo : EIATTR_KPARAM_INFO
	.align		4
.L_384:
        /*0008*/ 	.byte	0x04, 0x17
        /*000a*/ 	.short	(.L_386 - .L_385)
.L_385:
        /*000c*/ 	.word	0x00000000
        /*0010*/ 	.short	0x0000
        /*0012*/ 	.short	0x0000
        /*0014*/ 	.byte	0x00, 0xf0, 0xe1, 0x10


	//----- nvinfo : EIATTR_SPARSE_MMA_MASK
	.align		4
.L_386:
        /*0018*/ 	.byte	0x03, 0x50
        /*001a*/ 	.short	0x0000


	//----- nvinfo : EIATTR_MAXREG_COUNT
	.align		4
        /*001c*/ 	.byte	0x03, 0x1b
        /*001e*/ 	.short	0x00ff


	//----- nvinfo : EIATTR_MERCURY_ISA_VERSION
	.align		4
        /*0020*/ 	.byte	0x03, 0x5f
        /*0022*/ 	.short	0x0101


	//----- nvinfo : EIATTR_EXIT_INSTR_OFFSETS
	.align		4
        /*0024*/ 	.byte	0x04, 0x1c
        /*0026*/ 	.short	(.L_388 - .L_387)


	//   ....[0]....
.L_387:
        /*0028*/ 	.word	0x00000010


	//----- nvinfo : EIATTR_MAX_THREADS
	.align		4
.L_388:
        /*002c*/ 	.byte	0x04, 0x05
        /*002e*/ 	.short	(.L_390 - .L_389)
.L_389:
        /*0030*/ 	.word	0x00000100
        /*0034*/ 	.word	0x00000001
        /*0038*/ 	.word	0x00000001


	//----- nvinfo : EIATTR_CBANK_PARAM_SIZE
	.align		4
.L_390:
        /*003c*/ 	.byte	0x03, 0x19
        /*003e*/ 	.short	0x0438


	//----- nvinfo : EIATTR_PARAM_CBANK
	.align		4
        /*0040*/ 	.byte	0x04, 0x0a
        /*0042*/ 	.short	(.L_392 - .L_391)
	.align		4
.L_391:
        /*0044*/ 	.word	index@(.nv.constant0._ZN7cutlass13device_kernelIN5flash19enable_sm80_to_sm89INS1_16FlashAttnFwdSm80INS1_25CollectiveMainloopFwdSm80ILi8ELi1ELb0EN4cute5tupleIJNS5_1CILi128EEENS7_ILi64EEENS7_ILi256EEEEEELi256ENS_10bfloat16_tEfNS_4arch4Sm80ELb0ELb1ELb1ELb1ELb1ELb0ELb1ELb1EEENS1_21CollectiveEpilogueFwdINS6_IJS8_SA_S9_EEENS6_IJNS7_ILi1EEESI_SI_EEESC_SE_Li256ELb1ELb1ELb1ELb0EEENS1_36VarlenDynamicPersistentTileSchedulerILi128ELi64ELi256ELi256ELb1ELb1ELb0ELb1ELb0ELb1EEEEEEEEEvNT_6ParamsE)
        /*0048*/ 	.short	0x0210
        /*004a*/ 	.short	0x0438


	//----- nvinfo : EIATTR_SW_WAR
	.align		4
.L_392:
        /*004c*/ 	.byte	0x04, 0x36
        /*004e*/ 	.short	(.L_394 - .L_393)
.L_393:
        /*0050*/ 	.word	0x00000008
.L_394:


//--------------------- .nv.info._ZN7cutlass13device_kernelIN5flash19enable_sm80_to_sm89INS1_16FlashAttnFwdSm80INS1_25CollectiveMainloopFwdSm80ILi8ELi1ELb0EN4cute5tupleIJNS5_1CILi128EEENS7_ILi48EEENS7_ILi256EEEEEELi256ENS_10bfloat16_tEfNS_4arch4Sm80ELb0ELb1ELb1ELb1ELb1ELb1ELb1ELb1EEENS1_21CollectiveEpilogueFwdINS6_IJS8_SA_S9_EEENS6_IJNS7_ILi1EEESI_SI_EEESC_SE_Li256ELb1ELb1ELb1ELb0EEENS1_36VarlenDynamicPersistentTileSchedulerILi128ELi48ELi256ELi256ELb1ELb1ELb0ELb1ELb0ELb1EEEEEEEEEvNT_6ParamsE --------------------------
	.section	.nv.info._ZN7cutlass13device_kernelIN5flash19enable_sm80_to_sm89INS1_16FlashAttnFwdSm80INS1_25CollectiveMainloopFwdSm80ILi8ELi1ELb0EN4cute5tupleIJNS5_1CILi128EEENS7_ILi48EEENS7_ILi256EEEEEELi256ENS_10bfloat16_tEfNS_4arch4Sm80ELb0ELb1ELb1ELb1ELb1ELb1ELb1ELb1EEENS1_21CollectiveEpilogueFwdINS6_IJS8_SA_S9_EEENS6_IJNS7_ILi1EEESI_SI_EEESC_SE_Li256ELb1ELb1ELb1ELb0EEENS1_36VarlenDynamicPersistentTileSchedulerILi128ELi48ELi256ELi256ELb1ELb1ELb0ELb1ELb0ELb1EEEEEEEEEvNT_6ParamsE,"",@"SHT_CUDA_INFO"
	.sectionflags	@""
	.align	4


	//----- nvinfo : EIATTR_CUDA_API_VERSION
	.align		4
        /*0000*/ 	.byte	0x04, 0x37
        /*0002*/ 	.short	(.L_396 - .L_395)
.L_395:
        /*0004*/ 	.word	0x00000082


	//----- nvinfo : EIATTR_KPARAM_INFO
	.align		4
.L_396:
        /*0008*/ 	.byte	0x04, 0x17
        /*000a*/ 	.short	(.L_398 - .L_397)
.L_397:
        /*000c*/ 	.word	0x00000000
        /*0010*/ 	.short	0x0000
        /*0012*/ 	.short	0x0000
        /*0014*/ 	.byte	0x00, 0xf0, 0xe1, 0x10


	//----- nvinfo : EIATTR_SPARSE_MMA_MASK
	.align		4
.L_398:
        /*0018*/ 	.byte	0x03, 0x50
        /*001a*/ 	.short	0x0000


	//----- nvinfo : EIATTR_MAXREG_COUNT
	.align		4
        /*001c*/ 	.byte	0x03, 0x1b
        /*001e*/ 	.short	0x00ff


	//----- nvinfo : EIATTR_MERCURY_ISA_VERSION
	.align		4
        /*0020*/ 	.byte	0x03, 0x5f
        /*0022*/ 	.short	0x0101


	//----- nvinfo : EIATTR_EXIT_INSTR_OFFSETS
	.align		4
        /*0024*/ 	.byte	0x04, 0x1c
        /*0026*/ 	.short	(.L_400 - .L_399)


	//   ....[0]....
.L_399:
        /*0028*/ 	.word	0x00000010


	//----- nvinfo : EIATTR_MAX_THREADS
	.align		4
.L_400:
        /*002c*/ 	.byte	0x04, 0x05
        /*002e*/ 	.short	(.L_402 - .L_401)
.L_401:
        /*0030*/ 	.word	0x00000100
        /*0034*/ 	.word	0x00000001
        /*0038*/ 	.word	0x00000001


	//----- nvinfo : EIATTR_CBANK_PARAM_SIZE
	.align		4
.L_402:
        /*003c*/ 	.byte	0x03, 0x19
        /*003e*/ 	.short	0x0438


	//----- nvinfo : EIATTR_PARAM_CBANK
	.align		4
        /*0040*/ 	.byte	0x04, 0x0a
        /*0042*/ 	.short	(.L_404 - .L_403)
	.align		4
.L_403:
        /*0044*/ 	.word	index@(.nv.constant0._ZN7cutlass13device_kernelIN5flash19enable_sm80_to_sm89INS1_16FlashAttnFwdSm80INS1_25CollectiveMainloopFwdSm80ILi8ELi1ELb0EN4cute5tupleIJNS5_1CILi128EEENS7_ILi48EEENS7_ILi256EEEEEELi256ENS_10bfloat16_tEfNS_4arch4Sm80ELb0ELb1ELb1ELb1ELb1ELb1ELb1ELb1EEENS1_21CollectiveEpilogueFwdINS6_IJS8_SA_S9_EEENS6_IJNS7_ILi1EEESI_SI_EEESC_SE_Li256ELb1ELb1ELb1ELb0EEENS1_36VarlenDynamicPersistentTileSchedulerILi128ELi48ELi256ELi256ELb1ELb1ELb0ELb1ELb0ELb1EEEEEEEEEvNT_6ParamsE)
        /*0048*/ 	.short	0x0210
        /*004a*/ 	.short	0x0438


	//----- nvinfo : EIATTR_SW_WAR
	.align		4
.L_404:
        /*004c*/ 	.byte	0x04, 0x36
        /*004e*/ 	.short	(.L_406 - .L_405)
.L_405:
        /*0050*/ 	.word	0x00000008
.L_406:


//--------------------- .nv.info._ZN7cutlass13device_kernelIN5flash19enable_sm80_to_sm89INS1_16FlashAttnFwdSm80INS1_25CollectiveMainloopFwdSm80ILi8ELi1ELb0EN4cute5tupleIJNS5_1CILi128EEENS7_ILi96EEENS7_ILi256EEEEEELi256ENS_10bfloat16_tEfNS_4arch4Sm80ELb1ELb0ELb1ELb0ELb1ELb0ELb1ELb1EEENS1_21CollectiveEpilogueFwdINS6_IJS8_SA_S9_EEENS6_IJNS7_ILi1EEESI_SI_EEESC_SE_Li256ELb0ELb1ELb1ELb0EEENS1_30DynamicPersistentTileSchedulerILi256ELi256ELb1ELb1ELb0EEEEEEEEEvNT_6ParamsE --------------------------
	.section	.nv.info._ZN7cutlass13device_kernelIN5flash19enable_sm80_to_sm89INS1_16FlashAttnFwdSm80INS1_25CollectiveMainloopFwdSm80ILi8ELi1ELb0EN4cute5tupleIJNS5_1CILi128EEENS7_ILi96EEENS7_ILi256EEEEEELi256ENS_10bfloat16_tEfNS_4arch4Sm80ELb1ELb0ELb1ELb0ELb1ELb0ELb1ELb1EEENS1_21CollectiveEpilogueFwdINS6_IJS8_SA_S9_EEENS6_IJNS7_ILi1EEESI_SI_EEESC_SE_Li256ELb0ELb1ELb1ELb0EEENS1_30DynamicPersistentTileSchedulerILi256ELi256ELb1ELb1ELb0EEEEEEEEEvNT_6ParamsE,"",@"SHT_CUDA_INFO"
	.sectionflags	@""
	.align	4


	//----- nvinfo : EIATTR_CUDA_API_VERSION
	.align		4
        /*0000*/ 	.byte	0x04, 0x37
        /*0002*/ 	.short	(.L_408 - .L_407)
.L_407:
        /*0004*/ 	.word	0x00000082


	//----- nvinfo : EIATTR_KPARAM_INFO
	.align		4
.L_408:
        /*0008*/ 	.byte	0x04, 0x17
        /*000a*/ 	.short	(.L_410 - .L_409)
.L_409:
        /*000c*/ 	.word	0x00000000
        /*0010*/ 	.short	0x0000
        /*0012*/ 	.short	0x0000
        /*0014*/ 	.byte	0x00, 0xf0, 0xa1, 0x10


	//----- nvinfo : EIATTR_SPARSE_MMA_MASK
	.align		4
.L_410:
        /*0018*/ 	.byte	0x03, 0x50
        /*001a*/ 	.short	0x0000


	//----- nvinfo : EIATTR_MAXREG_COUNT
	.align		4
        /*001c*/ 	.byte	0x03, 0x1b
        /*001e*/ 	.short	0x00ff


	//----- nvinfo : EIATTR_MERCURY_ISA_VERSION
	.align		4
        /*0020*/ 	.byte	0x03, 0x5f
        /*0022*/ 	.short	0x0101


	//----- nvinfo : EIATTR_EXIT_INSTR_OFFSETS
	.align		4
        /*0024*/ 	.byte	0x04, 0x1c
        /*0026*/ 	.short	(.L_412 - .L_411)


	//   ....[0]....
.L_411:
        /*0028*/ 	.word	0x00000010


	//----- nvinfo : EIATTR_MAX_THREADS
	.align		4
.L_412:
        /*002c*/ 	.byte	0x04, 0x05
        /*002e*/ 	.short	(.L_414 - .L_413)
.L_413:
        /*0030*/ 	.word	0x00000100
        /*0034*/ 	.word	0x00000001
        /*0038*/ 	.word	0x00000001


	//----- nvinfo : EIATTR_CBANK_PARAM_SIZE
	.align		4
.L_414:
        /*003c*/ 	.byte	0x03, 0x19
        /*003e*/ 	.short	0x0428


	//----- nvinfo : EIATTR_PARAM_CBANK
	.align		4
        /*0040*/ 	.byte	0x04, 0x0a
        /*0042*/ 	.short	(.L_416 - .L_415)
	.align		4
.L_415:
        /*0044*/ 	.word	index@(.nv.constant0._ZN7cutlass13device_kernelIN5flash19enable_sm80_to_sm89INS1_16FlashAttnFwdSm80INS1_25CollectiveMainloopFwdSm80ILi8ELi1ELb0EN4cute5tupleIJNS5_1CILi128EEENS7_ILi96EEENS7_ILi256EEEEEELi256ENS_10bfloat16_tEfNS_4arch4Sm80ELb1ELb0ELb1ELb0ELb1ELb0ELb1ELb1EEENS1_21CollectiveEpilogueFwdINS6_IJS8_SA_S9_EEENS6_IJNS7_ILi1EEESI_SI_EEESC_SE_Li256ELb0ELb1ELb1ELb0EEENS1_30DynamicPersistentTileSchedulerILi256ELi256ELb1ELb1ELb0EEEEEEEEEvNT_6ParamsE)
        /*0048*/ 	.short	0x0210
        /*004a*/ 	.short	0x0428


	//----- nvinfo : EIATTR_SW_WAR
	.align		4
.L_416:
        /*004c*/ 	.byte	0x04, 0x36
        /*004e*/ 	.short	(.L_418 - .L_417)
.L_417:
        /*0050*/ 	.word	0x00000008
.L_418:


//--------------------- .nv.info._ZN7cutlass13device_kernelIN5flash19enable_sm80_to_sm89INS1_16FlashAttnFwdSm80INS1_25CollectiveMainloopFwdSm80ILi8ELi1ELb0EN4cute5tupleIJNS5_1CILi128EEENS7_ILi64EEENS7_ILi256EEEEEELi256ENS_10bfloat16_tEfNS_4arch4Sm80ELb1ELb0ELb1ELb1ELb1ELb0ELb1ELb1EEENS1_21CollectiveEpilogueFwdINS6_IJS8_SA_S9_EEENS6_IJNS7_ILi1EEESI_SI_EEESC_SE_Li256ELb1ELb1ELb1ELb0EEENS1_36VarlenDynamicPersistentTileSchedulerILi128ELi64ELi256ELi256ELb1ELb1ELb0ELb1ELb1ELb1EEEEEEEEEvNT_6ParamsE --------------------------
	.section	.nv.info._ZN7cutlass13device_kernelIN5flash19enable_sm80_to_sm89INS1_16FlashAttnFwdSm80INS1_25CollectiveMainloopFwdSm80ILi8ELi1ELb0EN4cute5tupleIJNS5_1CILi128EEENS7_ILi64EEENS7_ILi256EEEEEELi256ENS_10bfloat16_tEfNS_4arch4Sm80ELb1ELb0ELb1ELb1ELb1ELb0ELb1ELb1EEENS1_21CollectiveEpilogueFwdINS6_IJS8_SA_S9_EEENS6_IJNS7_ILi1EEESI_SI_EEESC_SE_Li256ELb1ELb1ELb1ELb0EEENS1_36VarlenDynamicPersistentTileSchedulerILi128ELi64ELi256ELi256ELb1ELb1ELb0ELb1ELb1ELb1EEEEEEEEEvNT_6ParamsE,"",@"SHT_CUDA_INFO"
	.sectionflags	@""
	.align	4


	//----- nvinfo : EIATTR_CUDA_API_VERSION
	.align		4
        /*0000*/ 	.byte	0x04, 0x37
        /*0002*/ 	.short	(.L_420 - .L_419)
.L_419:
        /*0004*/ 	.word	0x00000082


	//----- nvinfo : EIATTR_KPARAM_INFO
	.align		4
.L_420:
        /*0008*/ 	.byte	0x04, 0x17
        /*000a*/ 	.short	(.L_422 - .L_421)
.L_421:
        /*000c*/ 	.word	0x00000000
        /*0010*/ 	.short	0x0000
        /*0012*/ 	.short	0x0000
        /*0014*/ 	.byte	0x00, 0xf0, 0xe1, 0x10


	//----- nvinfo : EIATTR_SPARSE_MMA_MASK
	.align		4
.L_422:
        /*0018*/ 	.byte	0x03, 0x50
        /*001a*/ 	.short	0x0000


	//----- nvinfo : EIATTR_MAXREG_COUNT
	.align		4
        /*001c*/ 	.byte	0x03, 0x1b
        /*001e*/ 	.short	0x00ff


	//----- nvinfo : EIATTR_MERCURY_ISA_VERSION
	.align		4
        /*0020*/ 	.byte	0x03, 0x5f
        /*0022*/ 	.short	0x0101


	//----- nvinfo : EIATTR_EXIT_INSTR_OFFSETS
	.align		4
        /*0024*/ 	.byte	0x04, 0x1c
        /*0026*/ 	.short	(.L_424 - .L_423)


	//   ....[0]....
.L_423:
        /*0028*/ 	.word	0x00000010


	//----- nvinfo : EIATTR_MAX_THREADS
	.align		4
.L_424:
        /*002c*/ 	.byte	0x04, 0x05
        /*002e*/ 	.short	(.L_426 - .L_425)
.L_425:
        /*0030*/ 	.word	0x00000100
        /*0034*/ 	.word	0x00000001
        /*0038*/ 	.word	0x00000001


	//----- nvinfo : EIATTR_CBANK_PARAM_SIZE
	.align		4
.L_426:
        /*003c*/ 	.byte	0x03, 0x19
        /*003e*/ 	.short	0x0438


	//----- nvinfo : EIATTR_PARAM_CBANK
	.align		4
        /*0040*/ 	.byte	0x04, 0x0a
        /*0042*/ 	.short	(.L_428 - .L_427)
	.align		4
.L_427:
        /*0044*/ 	.word	index@(.nv.constant0._ZN7cutlass13device_kernelIN5flash19enable_sm80_to_sm89INS1_16FlashAttnFwdSm80INS1_25CollectiveMainloopFwdSm80ILi8ELi1ELb0EN4cute5tupleIJNS5_1CILi128EEENS7_ILi64EEENS7_ILi256EEEEEELi256ENS_10bfloat16_tEfNS_4arch4Sm80ELb1ELb0ELb1ELb1ELb1ELb0ELb1ELb1EEENS1_21CollectiveEpilogueFwdINS6_IJS8_SA_S9_EEENS6_IJNS7_ILi1EEESI_SI_EEESC_SE_Li256ELb1ELb1ELb1ELb0EEENS1_36VarlenDynamicPersistentTileSchedulerILi128ELi64ELi256ELi256ELb1ELb1ELb0ELb1ELb1ELb1EEEEEEEEEvNT_6ParamsE)
        /*0048*/ 	.short	0x0210
        /*004a*/ 	.short	0x0438


	//----- nvinfo : EIATTR_SW_WAR
	.align		4
.L_428:
        /*004c*/ 	.byte	0x04, 0x36
        /*004e*/ 	.short	(.L_430 - .L_429)
.L_429:
        /*0050*/ 	.word	0x00000008
.L_430:


//--------------------- .nv.info._ZN7cutlass13device_kernelIN5flash19enable_sm80_to_sm89INS1_16FlashAttnFwdSm80INS1_25CollectiveMainloopFwdSm80ILi8ELi1ELb0EN4cute5tupleIJNS5_1CILi128EEENS7_ILi48EEENS7_ILi256EEEEEELi256ENS_10bfloat16_tEfNS_4arch4Sm80ELb1ELb0ELb1ELb1ELb1ELb1ELb1ELb1EEENS1_21CollectiveEpilogueFwdINS6_IJS8_SA_S9_EEENS6_IJNS7_ILi1EEESI_SI_EEESC_SE_Li256ELb1ELb1ELb1ELb0EEENS1_36VarlenDynamicPersistentTileSchedulerILi128ELi48ELi256ELi256ELb1ELb1ELb0ELb1ELb1ELb1EEEEEEEEEvNT_6ParamsE --------------------------
	.section	.nv.info._ZN7cutlass13device_kernelIN5flash19enable_sm80_to_sm89INS1_16FlashAttnFwdSm80INS1_25CollectiveMainloopFwdSm80ILi8ELi1ELb0EN4cute5tupleIJNS5_1CILi128EEENS7_ILi48EEENS7_ILi256EEEEEELi256ENS_10bfloat16_tEfNS_4arch4Sm80ELb1ELb0ELb1ELb1ELb1ELb1ELb1ELb1EEENS1_21CollectiveEpilogueFwdINS6_IJS8_SA_S9_EEENS6_IJNS7_ILi1EEESI_SI_EEESC_SE_Li256ELb1ELb1ELb1ELb0EEENS1_36VarlenDynamicPersistentTileSchedulerILi128ELi48ELi256ELi256ELb1ELb1ELb0ELb1ELb1ELb1EEEEEEEEEvNT_6ParamsE,"",@"SHT_CUDA_INFO"
	.sectionflags	@""
	.align	4


	//----- nvinfo : EIATTR_CUDA_API_VERSION
	.align		4
        /*0000*/ 	.byte	0x04, 0x37
        /*0002*/ 	.short	(.L_432 - .L_431)
.L_431:
        /*0004*/ 	.word	0x00000082


	//----- nvinfo : EIATTR_KPARAM_INFO
	.align		4
.L_432:
        /*0008*/ 	.byte	0x04, 0x17
        /*000a*/ 	.short	(.L_434 - .L_433)
.L_433:
        /*000c*/ 	.word	0x00000000
        /*0010*/ 	.short	0x0000
        /*0012*/ 	.short	0x0000
        /*0014*/ 	.byte	0x00, 0xf0, 0xe1, 0x10


	//----- nvinfo : EIATTR_SPARSE_MMA_MASK
	.align		4
.L_434:
        /*0018*/ 	.byte	0x03, 0x50
        /*001a*/ 	.short	0x0000


	//----- nvinfo : EIATTR_MAXREG_COUNT
	.align		4
        /*001c*/ 	.byte	0x03, 0x1b
        /*001e*/ 	.short	0x00ff


	//----- nvinfo : EIATTR_MERCURY_ISA_VERSION
	.align		4
        /*0020*/ 	.byte	0x03, 0x5f
        /*0022*/ 	.short	0x0101


	//----- nvinfo : EIATTR_EXIT_INSTR_OFFSETS
	.align		4
        /*0024*/ 	.byte	0x04, 0x1c
        /*0026*/ 	.short	(.L_436 - .L_435)


	//   ....[0]....
.L_435:
        /*0028*/ 	.word	0x00000010


	//----- nvinfo : EIATTR_MAX_THREADS
	.align		4
.L_436:
        /*002c*/ 	.byte	0x04, 0x05
        /*002e*/ 	.short	(.L_438 - .L_437)
.L_437:
        /*0030*/ 	.word	0x00000100
        /*0034*/ 	.word	0x00000001
        /*0038*/ 	.word	0x00000001


	//----- nvinfo : EIATTR_CBANK_PARAM_SIZE
	.align		4
.L_438:
        /*003c*/ 	.byte	0x03, 0x19
        /*003e*/ 	.short	0x0438


	//----- nvinfo : EIATTR_PARAM_CBANK
	.align		4
        /*0040*/ 	.byte	0x04, 0x0a
        /*0042*/ 	.short	(.L_440 - .L_439)
	.align		4
.L_439:
        /*0044*/ 	.word	index@(.nv.constant0._ZN7cutlass13device_kernelIN5flash19enable_sm80_to_sm89INS1_16FlashAttnFwdSm80INS1_25CollectiveMainloopFwdSm80ILi8ELi1ELb0EN4cute5tupleIJNS5_1CILi128EEENS7_ILi48EEENS7_ILi256EEEEEELi256ENS_10bfloat16_tEfNS_4arch4Sm80ELb1ELb0ELb1ELb1ELb1ELb1ELb1ELb1EEENS1_21CollectiveEpilogueFwdINS6_IJS8_SA_S9_EEENS6_IJNS7_ILi1EEESI_SI_EEESC_SE_Li256ELb1ELb1ELb1ELb0EEENS1_36VarlenDynamicPersistentTileSchedulerILi128ELi48ELi256ELi256ELb1ELb1ELb0ELb1ELb1ELb1EEEEEEEEEvNT_6ParamsE)
        /*0048*/ 	.short	0x0210
        /*004a*/ 	.short	0x0438


	//----- nvinfo : EIATTR_SW_WAR
	.align		4
.L_440:
        /*004c*/ 	.byte	0x04, 0x36
        /*004e*/ 	.short	(.L_442 - .L_441)
.L_441:
        /*0050*/ 	.word	0x00000008
.L_442:


//--------------------- .nv.info._ZN7cutlass13device_kernelIN5flash19enable_sm80_to_sm89INS1_16FlashAttnFwdSm80INS1_25CollectiveMainloopFwdSm80ILi8ELi1ELb1EN4cute5tupleIJNS5_1CILi128EEENS7_ILi64EEENS7_ILi256EEEEEELi256ENS_10bfloat16_tEfNS_4arch4Sm80ELb0ELb0ELb0ELb0ELb1ELb0ELb1ELb1EEENS1_21CollectiveEpilogueFwdINS6_IJS8_SA_S9_EEENS6_IJNS7_ILi1EEESI_SI_EEESC_SE_Li256ELb0ELb1ELb1ELb0EEENS1_19SingleTileSchedulerILb0ELb1ELb1ELi128EEEEEEEEEvNT_6ParamsE --------------------------
	.section	.nv.info._ZN7cutlass13device_kernelIN5flash19enable_sm80_to_sm89INS1_16FlashAttnFwdSm80INS1_25CollectiveMainloopFwdSm80ILi8ELi1ELb1EN4cute5tupleIJNS5_1CILi128EEENS7_ILi64EEENS7_ILi256EEEEEELi256ENS_10bfloat16_tEfNS_4arch4Sm80ELb0ELb0ELb0ELb0ELb1ELb0ELb1ELb1EEENS1_21CollectiveEpilogueFwdINS6_IJS8_SA_S9_EEENS6_IJNS7_ILi1EEESI_SI_EEESC_SE_Li256ELb0ELb1ELb1ELb0EEENS1_19SingleTileSchedulerILb0ELb1ELb1ELi128EEEEEEEEEvNT_6ParamsE,"",@"SHT_CUDA_INFO"
	.sectionflags	@""
	.align	4


	//----- nvinfo : EIATTR_CUDA_API_VERSION
	.align		4
        /*0000*/ 	.byte	0x04, 0x37
        /*0002*/ 	.short	(.L_444 - .L_443)
.L_443:
        /*0004*/ 	.word	0x00000082


	//----- nvinfo : EIATTR_KPARAM_INFO
	.align		4
.L_444:
        /*0008*/ 	.byte	0x04, 0x17
        /*000a*/ 	.short	(.L_446 - .L_445)
.L_445:
        /*000c*/ 	.word	0x00000000
        /*0010*/ 	.short	0x0000
        /*0012*/ 	.short	0x0000
        /*0014*/ 	.byte	0x00, 0xf0, 0x61, 0x10


	//----- nvinfo : EIATTR_SPARSE_MMA_MASK
	.align		4
.L_446:
        /*0018*/ 	.byte	0x03, 0x50
        /*001a*/ 	.short	0x0000


	//----- nvinfo : EIATTR_MAXREG_COUNT
	.align		4
        /*001c*/ 	.byte	0x03, 0x1b
        /*001e*/ 	.short	0x00ff


	//----- nvinfo : EIATTR_MERCURY_ISA_VERSION
	.align		4
        /*0020*/ 	.byte	0x03, 0x5f
        /*0022*/ 	.short	0x0101


	//----- nvinfo : EIATTR_EXIT_INSTR_OFFSETS
	.align		4
        /*0024*/ 	.byte	0x04, 0x1c
        /*0026*/ 	.short	(.L_448 - .L_447)


	//   ....[0]....
.L_447:
        /*0028*/ 	.word	0x00000010


	//----- nvinfo : EIATTR_MAX_THREADS
	.align		4
.L_448:
        /*002c*/ 	.byte	0x04, 0x05
        /*002e*/ 	.short	(.L_450 - .L_449)
.L_449:
        /*0030*/ 	.word	0x00000100
        /*0034*/ 	.word	0x00000001
        /*0038*/ 	.word	0x00000001


	//----- nvinfo : EIATTR_CBANK_PARAM_SIZE
	.align		4
.L_450:
        /*003c*/ 	.byte	0x03, 0x19
        /*003e*/ 	.short	0x0418


	//----- nvinfo : EIATTR_PARAM_CBANK
	.align		4
        /*0040*/ 	.byte	0x04, 0x0a
        /*0042*/ 	.short	(.L_452 - .L_451)
	.align		4
.L_451:
        /*0044*/ 	.word	index@(.nv.constant0._ZN7cutlass13device_kernelIN5flash19enable_sm80_to_sm89INS1_16FlashAttnFwdSm80INS1_25CollectiveMainloopFwdSm80ILi8ELi1ELb1EN4cute5tupleIJNS5_1CILi128EEENS7_ILi64EEENS7_ILi256EEEEEELi256ENS_10bfloat16_tEfNS_4arch4Sm80ELb0ELb0ELb0ELb0ELb1ELb0ELb1ELb1EEENS1_21CollectiveEpilogueFwdINS6_IJS8_SA_S9_EEENS6_IJNS7_ILi1EEESI_SI_EEESC_SE_Li256ELb0ELb1ELb1ELb0EEENS1_19SingleTileSchedulerILb0ELb1ELb1ELi128EEEEEEEEEvNT_6ParamsE)
        /*0048*/ 	.short	0x0210
        /*004a*/ 	.short	0x0418


	//----- nvinfo : EIATTR_SW_WAR
	.align		4
.L_452:
        /*004c*/ 	.byte	0x04, 0x36
        /*004e*/ 	.short	(.L_454 - .L_453)
.L_453:
        /*0050*/ 	.word	0x00000008
.L_454:


//--------------------- .nv.info._ZN7cutlass13device_kernelIN5flash19enable_sm80_to_sm89INS1_16FlashAttnFwdSm80INS1_25CollectiveMainloopFwdSm80ILi8ELi1ELb1EN4cute5tupleIJNS5_1CILi128EEENS7_ILi48EEENS7_ILi256EEEEEELi256ENS_10bfloat16_tEfNS_4arch4Sm80ELb0ELb0ELb0ELb1ELb1ELb0ELb1ELb1EEENS1_21CollectiveEpilogueFwdINS6_IJS8_SA_S9_EEENS6_IJNS7_ILi1EEESI_SI_EEESC_SE_Li256ELb1ELb1ELb1ELb0EEENS1_36VarlenDynamicPersistentTileSchedulerILi128ELi48ELi256ELi256ELb1ELb1ELb0ELb0ELb1ELb1EEEEEEEEEvNT_6ParamsE --------------------------
	.section	.nv.info._ZN7cutlass13device_kernelIN5flash19enable_sm80_to_sm89INS1_16FlashAttnFwdSm80INS1_25CollectiveMainloopFwdSm80ILi8ELi1ELb1EN4cute5tupleIJNS5_1CILi128EEENS7_ILi48EEENS7_ILi256EEEEEELi256ENS_10bfloat16_tEfNS_4arch4Sm80ELb0ELb0ELb0ELb1ELb1ELb0ELb1ELb1EEENS1_21CollectiveEpilogueFwdINS6_IJS8_SA_S9_EEENS6_IJNS7_ILi1EEESI_SI_EEESC_SE_Li256ELb1ELb1ELb1ELb0EEENS1_36VarlenDynamicPersistentTileSchedulerILi128ELi48ELi256ELi256ELb1ELb1ELb0ELb0ELb1ELb1EEEEEEEEEvNT_6ParamsE,"",@"SHT_CUDA_INFO"
	.sectionflags	@""
	.align	4


	//----- nvinfo : EIATTR_CUDA_API_VERSION
	.align		4
        /*0000*/ 	.byte	0x04, 0x37
        /*0002*/ 	.short	(.L_456 - .L_455)
.L_455:
        /*0004*/ 	.word	0x00000082


	//----- nvinfo : EIATTR_KPARAM_INFO
	.align		4
.L_456:
        /*0008*/ 	.byte	0x04, 0x17
        /*000a*/ 	.short	(.L_458 - .L_457)
.L_457:
        /*000c*/ 	.word	0x00000000
        /*0010*/ 	.short	0x0000
        /*0012*/ 	.short	0x0000
        /*0014*/ 	.byte	0x00, 0xf0, 0xe1, 0x10


	//----- nvinfo : EIATTR_SPARSE_MMA_MASK
	.align		4
.L_458:
        /*0018*/ 	.byte	0x03, 0x50
        /*001a*/ 	.short	0x0000


	//----- nvinfo : EIATTR_MAXREG_COUNT
	.align		4
        /*001c*/ 	.byte	0x03, 0x1b
        /*001e*/ 	.short	0x00ff


	//----- nvinfo : EIATTR_MERCURY_ISA_VERSION
	.align		4
        /*0020*/ 	.byte	0x03, 0x5f
        /*0022*/ 	.short	0x0101


	//----- nvinfo : EIATTR_EXIT_INSTR_OFFSETS
	.align		4
        /*0024*/ 	.byte	0x04, 0x1c
        /*0026*/ 	.short	(.L_460 - .L_459)


	//   ....[0]....
.L_459:
        /*0028*/ 	.word	0x00000010


	//----- nvinfo : EIATTR_MAX_THREADS
	.align		4
.L_460:
        /*002c*/ 	.byte	0x04, 0x05
        /*002e*/ 	.short	(.L_462 - .L_461)
.L_461:
        /*0030*/ 	.word	0x00000100
        /*0034*/ 	.word	0x00000001
        /*0038*/ 	.word	0x00000001


	//----- nvinfo : EIATTR_CBANK_PARAM_SIZE
	.align		4
.L_462:
        /*003c*/ 	.byte	0x03, 0x19
        /*003e*/ 	.short	0x0438


	//----- nvinfo : EIATTR_PARAM_CBANK
	.align		4
        /*0040*/ 	.byte	0x04, 0x0a
        /*0042*/ 	.short	(.L_464 - .L_463)
	.align		4
.L_463:
        /*0044*/ 	.word	index@(.nv.constant0._ZN7cutlass13device_kernelIN5flash19enable_sm80_to_sm89INS1_16FlashAttnFwdSm80INS1_25CollectiveMainloopFwdSm80ILi8ELi1ELb1EN4cute5tupleIJNS5_1CILi128EEENS7_ILi48EEENS7_ILi256EEEEEELi256ENS_10bfloat16_tEfNS_4arch4Sm80ELb0ELb0ELb0ELb1ELb1ELb0ELb1ELb1EEENS1_21CollectiveEpilogueFwdINS6_IJS8_SA_S9_EEENS6_IJNS7_ILi1EEESI_SI_EEESC_SE_Li256ELb1ELb1ELb1ELb0EEENS1_36VarlenDynamicPersistentTileSchedulerILi128ELi48ELi256ELi256ELb1ELb1ELb0ELb0ELb1ELb1EEEEEEEEEvNT_6ParamsE)
        /*0048*/ 	.short	0x0210
        /*004a*/ 	.short	0x0438


	//----- nvinfo : EIATTR_SW_WAR
	.align		4
.L_464:
        /*004c*/ 	.byte	0x04, 0x36
        /*004e*/ 	.short	(.L_466 - .L_465)
.L_465:
        /*0050*/ 	.word	0x00000008
.L_466:


//--------------------- .nv.info._ZN7cutlass13device_kernelIN5flash19enable_sm80_to_sm89INS1_16FlashAttnFwdSm80INS1_25CollectiveMainloopFwdSm80ILi8ELi1ELb0EN4cute5tupleIJNS5_1CILi128EEENS7_ILi32EEENS7_ILi256EEEEEELi256ENS_10bfloat16_tEfNS_4arch4Sm80ELb0ELb0ELb0ELb1ELb1ELb1ELb1ELb1EEENS1_21CollectiveEpilogueFwdINS6_IJS8_SA_S9_EEENS6_IJNS7_ILi1EEESI_SI_EEESC_SE_Li256ELb1ELb1ELb1ELb0EEENS1_36VarlenDynamicPersistentTileSchedulerILi128ELi32ELi256ELi256ELb1ELb1ELb0ELb0ELb1ELb1EEEEEEEEEvNT_6ParamsE --------------------------
	.section	.nv.info._ZN7cutlass13device_kernelIN5flash19enable_sm80_to_sm89INS1_16FlashAttnFwdSm80INS1_25CollectiveMainloopFwdSm80ILi8ELi1ELb0EN4cute5tupleIJNS5_1CILi128EEENS7_ILi32EEENS7_ILi256EEEEEELi256ENS_10bfloat16_tEfNS_4arch4Sm80ELb0ELb0ELb0ELb1ELb1ELb1ELb1ELb1EEENS1_21CollectiveEpilogueFwdINS6_IJS8_SA_S9_EEENS6_IJNS7_ILi1EEESI_SI_EEESC_SE_Li256ELb1ELb1ELb1ELb0EEENS1_36VarlenDynamicPersistentTileSchedulerILi128ELi32ELi256ELi256ELb1ELb1ELb0ELb0ELb1ELb1EEEEEEEEEvNT_6ParamsE,"",@"SHT_CUDA_INFO"
	.sectionflags	@""
	.align	4


	//----- nvinfo : EIATTR_CUDA_API_VERSION
	.align		4
        /*0000*/ 	.byte	0x04, 0x37
        /*0002*/ 	.short	(.L_468 - .L_467)
.L_467:
        /*0004*/ 	.word	0x00000082


	//----- nvinfo : EIATTR_KPARAM_INFO
	.align		4
.L_468:
        /*0008*/ 	.byte	0x04, 0x17
        /*000a*/ 	.short	(.L_470 - .L_469)
.L_469:
        /*000c*/ 	.word	0x00000000
        /*0010*/ 	.short	0x0000
        /*0012*/ 	.short	0x0000
        /*0014*/ 	.byte	0x00, 0xf0, 0xe1, 0x10


	//----- nvinfo : EIATTR_SPARSE_MMA_MASK
	.align		4
.L_470:
        /*0018*/ 	.byte	0x03, 0x50
        /*001a*/ 	.short	0x0000


	//----- nvinfo : EIATTR_MAXREG_COUNT
	.align		4
        /*001c*/ 	.byte	0x03, 0x1b
        /*001e*/ 	.short	0x00ff


	//----- nvinfo : EIATTR_MERCURY_ISA_VERSION
	.align		4
        /*0020*/ 	.byte	0x03, 0x5f
        /*0022*/ 	.short	0x0101


	//----- nvinfo : EIATTR_EXIT_INSTR_OFFSETS
	.align		4
        /*0024*/ 	.byte	0x04, 0x1c
        /*0026*/ 	.short	(.L_472 - .L_471)


	//   ....[0]....
.L_471:
        /*0028*/ 	.word	0x00000010


	//----- nvinfo : EIATTR_MAX_THREADS
	.align		4
.L_472:
        /*002c*/ 	.byte	0x04, 0x05
        /*002e*/ 	.short	(.L_474 - .L_473)
.L_473:
        /*0030*/ 	.word	0x00000100
        /*0034*/ 	.word	0x00000001
        /*0038*/ 	.word	0x00000001


	//----- nvinfo : EIATTR_CBANK_PARAM_SIZE
	.align		4
.L_474:
        /*003c*/ 	.byte	0x03, 0x19
        /*003e*/ 	.short	0x0438


	//----- nvinfo : EIATTR_PARAM_CBANK
	.align		4
        /*0040*/ 	.byte	0x04, 0x0a
        /*0042*/ 	.short	(.L_476 - .L_475)
	.align		4
.L_475:
        /*0044*/ 	.word	index@(.nv.constant0._ZN7cutlass13device_kernelIN5flash19enable_sm80_to_sm89INS1_16FlashAttnFwdSm80INS1_25CollectiveMainloopFwdSm80ILi8ELi1ELb0EN4cute5tupleIJNS5_1CILi128EEENS7_ILi32EEENS7_ILi256EEEEEELi256ENS_10bfloat16_tEfNS_4arch4Sm80ELb0ELb0ELb0ELb1ELb1ELb1ELb1ELb1EEENS1_21CollectiveEpilogueFwdINS6_IJS8_SA_S9_EEENS6_IJNS7_ILi1EEESI_SI_EEESC_SE_Li256ELb1ELb1ELb1ELb0EEENS1_36VarlenDynamicPersistentTileSchedulerILi128ELi32ELi256ELi256ELb1ELb1ELb0ELb0ELb1ELb1EEEEEEEEEvNT_6ParamsE)
        /*0048*/ 	.short	0x0210
        /*004a*/ 	.short	0x0438


	//----- nvinfo : EIATTR_SW_WAR
	.align		4
.L_476:
        /*004c*/ 	.byte	0x04, 0x36
        /*004e*/ 	.short	(.L_478 - .L_477)
.L_477:
        /*0050*/ 	.word	0x00000008
.L_478:


//--------------------- .nv.info._ZN7cutlass13device_kernelIN5flash19enable_sm80_to_sm89INS1_16FlashAttnFwdSm80INS1_25CollectiveMainloopFwdSm80ILi8ELi1ELb1EN4cute5tupleIJNS5_1CILi128EEENS7_ILi48EEENS7_ILi256EEEEEELi256ENS_10bfloat16_tEfNS_4arch4Sm80ELb0ELb1ELb0ELb0ELb1ELb0ELb1ELb1EEENS1_21CollectiveEpilogueFwdINS6_IJS8_SA_S9_EEENS6_IJNS7_ILi1EEESI_SI_EEESC_SE_Li256ELb0ELb1ELb1ELb0EEENS1_19SingleTileSchedulerILb0ELb1ELb1ELi128EEEEEEEEEvNT_6ParamsE --------------------------
	.section	.nv.info._ZN7cutlass13device_kernelIN5flash19enable_sm80_to_sm89INS1_16FlashAttnFwdSm80INS1_25CollectiveMainloopFwdSm80ILi8ELi1ELb1EN4cute5tupleIJNS5_1CILi128EEENS7_ILi48EEENS7_ILi256EEEEEELi256ENS_10bfloat16_tEfNS_4arch4Sm80ELb0ELb1ELb0ELb0ELb1ELb0ELb1ELb1EEENS1_21CollectiveEpilogueFwdINS6_IJS8_SA_S9_EEENS6_IJNS7_ILi1EEESI_SI_EEESC_SE_Li256ELb0ELb1ELb1ELb0EEENS1_19SingleTileSchedulerILb0ELb1ELb1ELi128EEEEEEEEEvNT_6ParamsE,"",@"SHT_CUDA_INFO"
	.sectionflags	@""
	.align	4


	//----- nvinfo : EIATTR_CUDA_API_VERSION
	.align		4
        /*0000*/ 	.byte	0x04, 0x37
        /*0002*/ 	.short	(.L_480 - .L_479)
.L_479:
        /*0004*/ 	.word	0x00000082


	//----- nvinfo : EIATTR_KPARAM_INFO
	.align		4
.L_480:
        /*0008*/ 	.byte	0x04, 0x17
        /*000a*/ 	.short	(.L_482 - .L_481)
.L_481:
        /*000c*/ 	.word	0x00000000
        /*0010*/ 	.short	0x0000
        /*0012*/ 	.short	0x0000
        /*0014*/ 	.byte	0x00, 0xf0, 0x61, 0x10


	//----- nvinfo : EIATTR_SPARSE_MMA_MASK
	.align		4
.L_482:
        /*0018*/ 	.byte	0x03, 0x50
        /*001a*/ 	.short	0x0000


	//----- nvinfo : EIATTR_MAXREG_COUNT
	.align		4
        /*001c*/ 	.byte	0x03, 0x1b
        /*001e*/ 	.short	0x00ff


	//----- nvinfo : EIATTR_MERCURY_ISA_VERSION
	.align		4
        /*0020*/ 	.byte	0x03, 0x5f
        /*0022*/ 	.short	0x0101


	//----- nvinfo : EIATTR_EXIT_INSTR_OFFSETS
	.align		4
        /*0024*/ 	.byte	0x04, 0x1c
        /*0026*/ 	.short	(.L_484 - .L_483)


	//   ....[0]....
.L_483:
        /*0028*/ 	.word	0x00000010


	//----- nvinfo : EIATTR_MAX_THREADS
	.align		4
.L_484:
        /*002c*/ 	.byte	0x04, 0x05
        /*002e*/ 	.short	(.L_486 - .L_485)
.L_485:
        /*0030*/ 	.word	0x00000100
        /*0034*/ 	.word	0x00000001
        /*0038*/ 	.word	0x00000001


	//----- nvinfo : EIATTR_CBANK_PARAM_SIZE
	.align		4
.L_486:
        /*003c*/ 	.byte	0x03, 0x19
        /*003e*/ 	.short	0x0418


	//----- nvinfo : EIATTR_PARAM_CBANK
	.align		4
        /*0040*/ 	.byte	0x04, 0x0a
        /*0042*/ 	.short	(.L_488 - .L_487)
	.align		4
.L_487:
        /*0044*/ 	.word	index@(.nv.constant0._ZN7cutlass13device_kernelIN5flash19enable_sm80_to_sm89INS1_16FlashAttnFwdSm80INS1_25CollectiveMainloopFwdSm80ILi8ELi1ELb1EN4cute5tupleIJNS5_1CILi128EEENS7_ILi48EEENS7_ILi256EEEEEELi256ENS_10bfloat16_tEfNS_4arch4Sm80ELb0ELb1ELb0ELb0ELb1ELb0ELb1ELb1EEENS1_21CollectiveEpilogueFwdINS6_IJS8_SA_S9_EEENS6_IJNS7_ILi1EEESI_SI_EEESC_SE_Li256ELb0ELb1ELb1ELb0EEENS1_19SingleTileSchedulerILb0ELb1ELb1ELi128EEEEEEEEEvNT_6ParamsE)
        /*0048*/ 	.short	0x0210
        /*004a*/ 	.short	0x0418


	//----- nvinfo : EIATTR_SW_WAR
	.align		4
.L_488:
        /*004c*/ 	.byte	0x04, 0x36
        /*004e*/ 	.short	(.L_490 - .L_489)
.L_489:
        /*0050*/ 	.word	0x00000008
.L_490:


//--------------------- .nv.info._ZN7cutlass13device_kernelIN5flash19enable_sm80_to_sm89INS1_16FlashAttnFwdSm80INS1_25CollectiveMainloopFwdSm80ILi8ELi1ELb1EN4cute5tupleIJNS5_1CILi128EEENS7_ILi48EEENS7_ILi256EEEEEELi256ENS_10bfloat16_tEfNS_4arch4Sm80ELb0ELb1ELb0ELb1ELb1ELb0ELb1ELb1EEENS1_21CollectiveEpilogueFwdINS6_IJS8_SA_S9_EEENS6_IJNS7_ILi1EEESI_SI_EEESC_SE_Li256ELb1ELb1ELb1ELb0EEENS1_36VarlenDynamicPersistentTileSchedulerILi128ELi48ELi256ELi256ELb1ELb1ELb0ELb1ELb0ELb1EEEEEEEEEvNT_6ParamsE --------------------------
	.section	.nv.info._ZN7cutlass13device_kernelIN5flash19enable_sm80_to_sm89INS1_16FlashAttnFwdSm80INS1_25CollectiveMainloopFwdSm80ILi8ELi1ELb1EN4cute5tupleIJNS5_1CILi128EEENS7_ILi48EEENS7_ILi256EEEEEELi256ENS_10bfloat16_tEfNS_4arch4Sm80ELb0ELb1ELb0ELb1ELb1ELb0ELb1ELb1EEENS1_21CollectiveEpilogueFwdINS6_IJS8_SA_S9_EEENS6_IJNS7_ILi1EEESI_SI_EEESC_SE_Li256ELb1ELb1ELb1ELb0EEENS1_36VarlenDynamicPersistentTileSchedulerILi128ELi48ELi256ELi256ELb1ELb1ELb0ELb1ELb0ELb1EEEEEEEEEvNT_6ParamsE,"",@"SHT_CUDA_INFO"
	.sectionflags	@""
	.align	4


	//----- nvinfo : EIATTR_CUDA_API_VERSION
	.align		4
        /*0000*/ 	.byte	0x04, 0x37
        /*0002*/ 	.short	(.L_492 - .L_491)
.L_491:
        /*0004*/ 	.word	0x00000082


	//----- nvinfo : EIATTR_KPARAM_INFO
	.align		4
.L_492:
        /*0008*/ 	.byte	0x04, 0x17
        /*000a*/ 	.short	(.L_494 - .L_493)
.L_493:
        /*000c*/ 	.word	0x00000000
        /*0010*/ 	.short	0x0000
        /*0012*/ 	.short	0x0000
        /*0014*/ 	.byte	0x00, 0xf0, 0xe1, 0x10


	//----- nvinfo : EIATTR_SPARSE_MMA_MASK
	.align		4
.L_494:
        /*0018*/ 	.byte	0x03, 0x50
        /*001a*/ 	.short	0x0000


	//----- nvinfo : EIATTR_MAXREG_COUNT
	.align		4
        /*001c*/ 	.byte	0x03, 0x1b
        /*001e*/ 	.short	0x00ff


	//----- nvinfo : EIATTR_MERCURY_ISA_VERSION
	.align		4
        /*0020*/ 	.byte	0x03, 0x5f
        /*0022*/ 	.short	0x0101


	//----- nvinfo : EIATTR_EXIT_INSTR_OFFSETS
	.align		4
        /*0024*/ 	.byte	0x04, 0x1c
        /*0026*/ 	.short	(.L_496 - .L_495)


	//   ....[0]....
.L_495:
        /*0028*/ 	.word	0x00000010


	//----- nvinfo : EIATTR_MAX_THREADS
	.align		4
.L_496:
        /*002c*/ 	.byte	0x04, 0x05
        /*002e*/ 	.short	(.L_498 - .L_497)
.L_497:
        /*0030*/ 	.word	0x00000100
        /*0034*/ 	.word	0x00000001
        /*0038*/ 	.word	0x00000001


	//----- nvinfo : EIATTR_CBANK_PARAM_SIZE
	.align		4
.L_498:
        /*003c*/ 	.byte	0x03, 0x19
        /*003e*/ 	.short	0x0438


	//----- nvinfo : EIATTR_PARAM_CBANK
	.align		4
        /*0040*/ 	.byte	0x04, 0x0a
        /*0042*/ 	.short	(.L_500 - .L_499)
	.align		4
.L_499:
        /*0044*/ 	.word	index@(.nv.constant0._ZN7cutlass13device_kernelIN5flash19enable_sm80_to_sm89INS1_16FlashAttnFwdSm80INS1_25CollectiveMainloopFwdSm80ILi8ELi1ELb1EN4cute5tupleIJNS5_1CILi128EEENS7_ILi48EEENS7_ILi256EEEEEELi256ENS_10bfloat16_tEfNS_4arch4Sm80ELb0ELb1ELb0ELb1ELb1ELb0ELb1ELb1EEENS1_21CollectiveEpilogueFwdINS6_IJS8_SA_S9_EEENS6_IJNS7_ILi1EEESI_SI_EEESC_SE_Li256ELb1ELb1ELb1ELb0EEENS1_36VarlenDynamicPersistentTileSchedulerILi128ELi48ELi256ELi256ELb1ELb1ELb0ELb1ELb0ELb1EEEEEEEEEvNT_6ParamsE)
        /*0048*/ 	.short	0x0210
        /*004a*/ 	.short	0x0438


	//----- nvinfo : EIATTR_SW_WAR
	.align		4
.L_500:
        /*004c*/ 	.byte	0x04, 0x36
        /*004e*/ 	.short	(.L_502 - .L_501)
.L_501:
        /*0050*/ 	.word	0x00000008
.L_502:


//--------------------- .nv.info._ZN7cutlass13device_kernelIN5flash19enable_sm80_to_sm89INS1_16FlashAttnFwdSm80INS1_25CollectiveMainloopFwdSm80ILi8ELi1ELb0EN4cute5tupleIJNS5_1CILi128EEENS7_ILi32EEENS7_ILi256EEEEEELi256ENS_10bfloat16_tEfNS_4arch4Sm80ELb0ELb1ELb0ELb1ELb1ELb1ELb1ELb1EEENS1_21CollectiveEpilogueFwdINS6_IJS8_SA_S9_EEENS6_IJNS7_ILi1EEESI_SI_EEESC_SE_Li256ELb1ELb1ELb1ELb0EEENS1_36VarlenDynamicPersistentTileSchedulerILi128ELi32ELi256ELi256ELb1ELb1ELb0ELb1ELb0ELb1EEEEEEEEEvNT_6ParamsE --------------------------
	.section	.nv.info._ZN7cutlass13device_kernelIN5flash19enable_sm80_to_sm89INS1_16FlashAttnFwdSm80INS1_25CollectiveMainloopFwdSm80ILi8ELi1ELb0EN4cute5tupleIJNS5_1CILi128EEENS7_ILi32EEENS7_ILi256EEEEEELi256ENS_10bfloat16_tEfNS_4arch4Sm80ELb0ELb1ELb0ELb1ELb1ELb1ELb1ELb1EEENS1_21CollectiveEpilogueFwdINS6_IJS8_SA_S9_EEENS6_IJNS7_ILi1EEESI_SI_EEESC_SE_Li256ELb1ELb1ELb1ELb0EEENS1_36VarlenDynamicPersistentTileSchedulerILi128ELi32ELi256ELi256ELb1ELb1ELb0ELb1ELb0ELb1EEEEEEEEEvNT_6ParamsE,"",@"SHT_CUDA_INFO"
	.sectionflags	@""
	.align	4


	//----- nvinfo : EIATTR_CUDA_API_VERSION
	.align		4
        /*0000*/ 	.byte	0x04, 0x37
        /*0002*/ 	.short	(.L_504 - .L_503)
.L_503:
        /*0004*/ 	.word	0x00000082


	//----- nvinfo : EIATTR_KPARAM_INFO
	.align		4
.L_504:
        /*0008*/ 	.byte	0x04, 0x17
        /*000a*/ 	.short	(.L_506 - .L_505)
.L_505:
        /*000c*/ 	.word	0x00000000
        /*0010*/ 	.short	0x0000
        /*0012*/ 	.short	0x0000
        /*0014*/ 	.byte	0x00, 0xf0, 0xe1, 0x10


	//----- nvinfo : EIATTR_SPARSE_MMA_MASK
	.align		4
.L_506:
        /*0018*/ 	.byte	0x03, 0x50
        /*001a*/ 	.short	0x0000


	//----- nvinfo : EIATTR_MAXREG_COUNT
	.align		4
        /*001c*/ 	.byte	0x03, 0x1b
        /*001e*/ 	.short	0x00ff


	//----- nvinfo : EIATTR_MERCURY_ISA_VERSION
	.align		4
        /*0020*/ 	.byte	0x03, 0x5f
        /*0022*/ 	.short	0x0101


	//----- nvinfo : EIATTR_EXIT_INSTR_OFFSETS
	.align		4
        /*0024*/ 	.byte	0x04, 0x1c
        /*0026*/ 	.short	(.L_508 - .L_507)


	//   ....[0]....
.L_507:
        /*0028*/ 	.word	0x00000010


	//----- nvinfo : EIATTR_MAX_THREADS
	.align		4
.L_508:
        /*002c*/ 	.byte	0x04, 0x05
        /*002e*/ 	.short	(.L_510 - .L_509)
.L_509:
        /*0030*/ 	.word	0x00000100
        /*0034*/ 	.word	0x00000001
        /*0038*/ 	.word	0x00000001


	//----- nvinfo : EIATTR_CBANK_PARAM_SIZE
	.align		4
.L_510:
        /*003c*/ 	.byte	0x03, 0x19
        /*003e*/ 	.short	0x0438


	//----- nvinfo : EIATTR_PARAM_CBANK
	.align		4
        /*0040*/ 	.byte	0x04, 0x0a
        /*0042*/ 	.short	(.L_512 - .L_511)
	.align		4
.L_511:
        /*0044*/ 	.word	index@(.nv.constant0._ZN7cutlass13device_kernelIN5flash19enable_sm80_to_sm89INS1_16FlashAttnFwdSm80INS1_25CollectiveMainloopFwdSm80ILi8ELi1ELb0EN4cute5tupleIJNS5_1CILi128EEENS7_ILi32EEENS7_ILi256EEEEEELi256ENS_10bfloat16_tEfNS_4arch4Sm80ELb0ELb1ELb0ELb1ELb1ELb1ELb1ELb1EEENS1_21CollectiveEpilogueFwdINS6_IJS8_SA_S9_EEENS6_IJNS7_ILi1EEESI_SI_EEESC_SE_Li256ELb1ELb1ELb1ELb0EEENS1_36VarlenDynamicPersistentTileSchedulerILi128ELi32ELi256ELi256ELb1ELb1ELb0ELb1ELb0ELb1EEEEEEEEEvNT_6ParamsE)
        /*0048*/ 	.short	0x0210
        /*004a*/ 	.short	0x0438


	//----- nvinfo : EIATTR_SW_WAR
	.align		4
.L_512:
        /*004c*/ 	.byte	0x04, 0x36
        /*004e*/ 	.short	(.L_514 - .L_513)
.L_513:
        /*0050*/ 	.word	0x00000008
.L_514:


//--------------------- .nv.info._ZN7cutlass13device_kernelIN5flash19enable_sm80_to_sm89INS1_16FlashAttnFwdSm80INS1_25CollectiveMainloopFwdSm80ILi8ELi1ELb1EN4cute5tupleIJNS5_1CILi128EEENS7_ILi64EEENS7_ILi256EEEEEELi256ENS_10bfloat16_tEfNS_4arch4Sm80ELb1ELb0ELb0ELb0ELb1ELb0ELb1ELb1EEENS1_21CollectiveEpilogueFwdINS6_IJS8_SA_S9_EEENS6_IJNS7_ILi1EEESI_SI_EEESC_SE_Li256ELb0ELb1ELb1ELb0EEENS1_30DynamicPersistentTileSchedulerILi256ELi256ELb1ELb1ELb0EEEEEEEEEvNT_6ParamsE --------------------------
	.section	.nv.info._ZN7cutlass13device_kernelIN5flash19enable_sm80_to_sm89INS1_16FlashAttnFwdSm80INS1_25CollectiveMainloopFwdSm80ILi8ELi1ELb1EN4cute5tupleIJNS5_1CILi128EEENS7_ILi64EEENS7_ILi256EEEEEELi256ENS_10bfloat16_tEfNS_4arch4Sm80ELb1ELb0ELb0ELb0ELb1ELb0ELb1ELb1EEENS1_21CollectiveEpilogueFwdINS6_IJS8_SA_S9_EEENS6_IJNS7_ILi1EEESI_SI_EEESC_SE_Li256ELb0ELb1ELb1ELb0EEENS1_30DynamicPersistentTileSchedulerILi256ELi256ELb1ELb1ELb0EEEEEEEEEvNT_6ParamsE,"",@"SHT_CUDA_INFO"
	.sectionflags	@""
	.align	4


	//----- nvinfo : EIATTR_CUDA_API_VERSION
	.align		4
        /*0000*/ 	.byte	0x04, 0x37
        /*0002*/ 	.short	(.L_516 - .L_515)
.L_515:
        /*0004*/ 	.word	0x00000082


	//----- nvinfo : EIATTR_KPARAM_INFO
	.align		4
.L_516:
        /*0008*/ 	.byte	0x04, 0x17
        /*000a*/ 	.short	(.L_518 - .L_517)
.L_517:
        /*000c*/ 	.word	0x00000000
        /*0010*/ 	.short	0x0000
        /*0012*/ 	.short	0x0000
        /*0014*/ 	.byte	0x00, 0xf0, 0xa1, 0x10


	//----- nvinfo : EIATTR_SPARSE_MMA_MASK
	.align		4
.L_518:
        /*0018*/ 	.byte	0x03, 0x50
        /*001a*/ 	.short	0x0000


	//----- nvinfo : EIATTR_MAXREG_COUNT
	.align		4
        /*001c*/ 	.byte	0x03, 0x1b
        /*001e*/ 	.short	0x00ff


	//----- nvinfo : EIATTR_MERCURY_ISA_VERSION
	.align		4
        /*0020*/ 	.byte	0x03, 0x5f
        /*0022*/ 	.short	0x0101


	//----- nvinfo : EIATTR_EXIT_INSTR_OFFSETS
	.align		4
        /*0024*/ 	.byte	0x04, 0x1c
        /*0026*/ 	.short	(.L_520 - .L_519)


	//   ....[0]....
.L_519:
        /*0028*/ 	.word	0x00000010


	//----- nvinfo : EIATTR_MAX_THREADS
	.align		4
.L_520:
        /*002c*/ 	.byte	0x04, 0x05
        /*002e*/ 	.short	(.L_522 - .L_521)
.L_521:
        /*0030*/ 	.word	0x00000100
        /*0034*/ 	.word	0x00000001
        /*0038*/ 	.word	0x00000001


	//----- nvinfo : EIATTR_CBANK_PARAM_SIZE
	.align		4
.L_522:
        /*003c*/ 	.byte	0x03, 0x19
        /*003e*/ 	.short	0x0428


	//----- nvinfo : EIATTR_PARAM_CBANK
	.align		4
        /*0040*/ 	.byte	0x04, 0x0a
        /*0042*/ 	.short	(.L_524 - .L_523)
	.align		4
.L_523:
        /*0044*/ 	.word	index@(.nv.constant0._ZN7cutlass13device_kernelIN5flash19enable_sm80_to_sm89INS1_16FlashAttnFwdSm80INS1_25CollectiveMainloopFwdSm80ILi8ELi1ELb1EN4cute5tupleIJNS5_1CILi128EEENS7_ILi64EEENS7_ILi256EEEEEELi256ENS_10bfloat16_tEfNS_4arch4Sm80ELb1ELb0ELb0ELb0ELb1ELb0ELb1ELb1EEENS1_21CollectiveEpilogueFwdINS6_IJS8_SA_S9_EEENS6_IJNS7_ILi1EEESI_SI_EEESC_SE_Li256ELb0ELb1ELb1ELb0EEENS1_30DynamicPersistentTileSchedulerILi256ELi256ELb1ELb1ELb0EEEEEEEEEvNT_6ParamsE)
        /*0048*/ 	.short	0x0210
        /*004a*/ 	.short	0x0428


	//----- nvinfo : EIATTR_SW_WAR
	.align		4
.L_524:
        /*004c*/ 	.byte	0x04, 0x36
        /*004e*/ 	.short	(.L_526 - .L_525)
.L_525:
        /*0050*/ 	.word	0x00000008
.L_526:


//--------------------- .nv.info._ZN7cutlass13device_kernelIN5flash19enable_sm80_to_sm89INS1_16FlashAttnFwdSm80INS1_25CollectiveMainloopFwdSm80ILi8ELi1ELb1EN4cute5tupleIJNS5_1CILi128EEENS7_ILi48EEENS7_ILi256EEEEEELi256ENS_10bfloat16_tEfNS_4arch4Sm80ELb1ELb0ELb0ELb1ELb1ELb0ELb1ELb1EEENS1_21CollectiveEpilogueFwdINS6_IJS8_SA_S9_EEENS6_IJNS7_ILi1EEESI_SI_EEESC_SE_Li256ELb1ELb1ELb1ELb0EEENS1_36VarlenDynamicPersistentTileSchedulerILi128ELi48ELi256ELi256ELb1ELb1ELb0ELb1ELb1ELb1EEEEEEEEEvNT_6ParamsE --------------------------
	.section	.nv.info._ZN7cutlass13device_kernelIN5flash19enable_sm80_to_sm89INS1_16FlashAttnFwdSm80INS1_25CollectiveMainloopFwdSm80ILi8ELi1ELb1EN4cute5tupleIJNS5_1CILi128EEENS7_ILi48EEENS7_ILi256EEEEEELi256ENS_10bfloat16_tEfNS_4arch4Sm80ELb1ELb0ELb0ELb1ELb1ELb0ELb1ELb1EEENS1_21CollectiveEpilogueFwdINS6_IJS8_SA_S9_EEENS6_IJNS7_ILi1EEESI_SI_EEESC_SE_Li256ELb1ELb1ELb1ELb0EEENS1_36VarlenDynamicPersistentTileSchedulerILi128ELi48ELi256ELi256ELb1ELb1ELb0ELb1ELb1ELb1EEEEEEEEEvNT_6ParamsE,"",@"SHT_CUDA_INFO"
	.sectionflags	@""
	.align	4


	//----- nvinfo : EIATTR_CUDA_API_VERSION
	.align		4
        /*0000*/ 	.byte	0x04, 0x37
        /*0002*/ 	.short	(.L_528 - .L_527)
.L_527:
        /*0004*/ 	.word	0x00000082


	//----- nvinfo : EIATTR_KPARAM_INFO
	.align		4
.L_528:
        /*0008*/ 	.byte	0x04, 0x17
        /*000a*/ 	.short	(.L_530 - .L_529)
.L_529:
        /*000c*/ 	.word	0x00000000
        /*0010*/ 	.short	0x0000
        /*0012*/ 	.short	0x0000
        /*0014*/ 	.byte	0x00, 0xf0, 0xe1, 0x10


	//----- nvinfo : EIATTR_SPARSE_MMA_MASK
	.align		4
.L_530:
        /*0018*/ 	.byte	0x03, 0x50
        /*001a*/ 	.short	0x0000


	//----- nvinfo : EIATTR_MAXREG_COUNT
	.align		4
        /*001c*/ 	.byte	0x03, 0x1b
        /*001e*/ 	.short	0x00ff


	//----- nvinfo : EIATTR_MERCURY_ISA_VERSION
	.align		4
        /*0020*/ 	.byte	0x03, 0x5f
        /*0022*/ 	.short	0x0101


	//----- nvinfo : EIATTR_EXIT_INSTR_OFFSETS
	.align		4
        /*0024*/ 	.byte	0x04, 0x1c
        /*0026*/ 	.short	(.L_532 - .L_531)


	//   ....[0]....
.L_531:
        /*0028*/ 	.word	0x00000010


	//----- nvinfo : EIATTR_MAX_THREADS
	.align		4
.L_532:
        /*002c*/ 	.byte	0x04, 0x05
        /*002e*/ 	.short	(.L_534 - .L_533)
.L_533:
        /*0030*/ 	.word	0x00000100
        /*0034*/ 	.word	0x00000001
        /*0038*/ 	.word	0x00000001


	//----- nvinfo : EIATTR_CBANK_PARAM_SIZE
	.align		4
.L_534:
        /*003c*/ 	.byte	0x03, 0x19
        /*003e*/ 	.short	0x0438


	//----- nvinfo : EIATTR_PARAM_CBANK
	.align		4
        /*0040*/ 	.byte	0x04, 0x0a
        /*0042*/ 	.short	(.L_536 - .L_535)
	.align		4
.L_535:
        /*0044*/ 	.word	index@(.nv.constant0._ZN7cutlass13device_kernelIN5flash19enable_sm80_to_sm89INS1_16FlashAttnFwdSm80INS1_25CollectiveMainloopFwdSm80ILi8ELi1ELb1EN4cute5tupleIJNS5_1CILi128EEENS7_ILi48EEENS7_ILi256EEEEEELi256ENS_10bfloat16_tEfNS_4arch4Sm80ELb1ELb0ELb0ELb1ELb1ELb0ELb1ELb1EEENS1_21CollectiveEpilogueFwdINS6_IJS8_SA_S9_EEENS6_IJNS7_ILi1EEESI_SI_EEESC_SE_Li256ELb1ELb1ELb1ELb0EEENS1_36VarlenDynamicPersistentTileSchedulerILi128ELi48ELi256ELi256ELb1ELb1ELb0ELb1ELb1ELb1EEEEEEEEEvNT_6ParamsE)
        /*0048*/ 	.short	0x0210
        /*004a*/ 	.short	0x0438


	//----- nvinfo : EIATTR_SW_WAR
	.align		4
.L_536:
        /*004c*/ 	.byte	0x04, 0x36
        /*004e*/ 	.short	(.L_538 - .L_537)
.L_537:
        /*0050*/ 	.word	0x00000008
.L_538:


//--------------------- .nv.info._ZN7cutlass13device_kernelIN5flash19enable_sm80_to_sm89INS1_16FlashAttnFwdSm80INS1_25CollectiveMainloopFwdSm80ILi8ELi1ELb0EN4cute5tupleIJNS5_1CILi128EEENS7_ILi32EEENS7_ILi256EEEEEELi256ENS_10bfloat16_tEfNS_4arch4Sm80ELb1ELb0ELb0ELb1ELb1ELb1ELb1ELb1EEENS1_21CollectiveEpilogueFwdINS6_IJS8_SA_S9_EEENS6_IJNS7_ILi1EEESI_SI_EEESC_SE_Li256ELb1ELb1ELb1ELb0EEENS1_36VarlenDynamicPersistentTileSchedulerILi128ELi32ELi256ELi256ELb1ELb1ELb0ELb1ELb1ELb1EEEEEEEEEvNT_6ParamsE --------------------------
	.section	.nv.info._ZN7cutlass13device_kernelIN5flash19enable_sm80_to_sm89INS1_16FlashAttnFwdSm80INS1_25CollectiveMainloopFwdSm80ILi8ELi1ELb0EN4cute5tupleIJNS5_1CILi128EEENS7_ILi32EEENS7_ILi256EEEEEELi256ENS_10bfloat16_tEfNS_4arch4Sm80ELb1ELb0ELb0ELb1ELb1ELb1ELb1ELb1EEENS1_21CollectiveEpilogueFwdINS6_IJS8_SA_S9_EEENS6_IJNS7_ILi1EEESI_SI_EEESC_SE_Li256ELb1ELb1ELb1ELb0EEENS1_36VarlenDynamicPersistentTileSchedulerILi128ELi32ELi256ELi256ELb1ELb1ELb0ELb1ELb1ELb1EEEEEEEEEvNT_6ParamsE,"",@"SHT_CUDA_INFO"
	.sectionflags	@""
	.align	4


	//----- nvinfo : EIATTR_CUDA_API_VERSION
	.align		4
        /*0000*/ 	.byte	0x04, 0x37
        /*0002*/ 	.short	(.L_540 - .L_539)
.L_539:
        /*0004*/ 	.word	0x00000082


	//----- nvinfo : EIATTR_KPARAM_INFO
	.align		4
.L_540:
        /*0008*/ 	.byte	0x04, 0x17
        /*000a*/ 	.short	(.L_542 - .L_541)
.L_541:
        /*000c*/ 	.word	0x00000000
        /*0010*/ 	.short	0x0000
        /*0012*/ 	.short	0x0000
        /*0014*/ 	.byte	0x00, 0xf0, 0xe1, 0x10


	//----- nvinfo : EIATTR_SPARSE_MMA_MASK
	.align		4
.L_542:
        /*0018*/ 	.byte	0x03, 0x50
        /*001a*/ 	.short	0x0000


	//----- nvinfo : EIATTR_MAXREG_COUNT
	.align		4
        /*001c*/ 	.byte	0x03, 0x1b
        /*001e*/ 	.short	0x00ff


	//----- nvinfo : EIATTR_MERCURY_ISA_VERSION
	.align		4
        /*0020*/ 	.byte	0x03, 0x5f
        /*0022*/ 	.short	0x0101


	//----- nvinfo : EIATTR_EXIT_INSTR_OFFSETS
	.align		4
        /*0024*/ 	.byte	0x04, 0x1c
        /*0026*/ 	.short	(.L_544 - .L_543)


	//   ....[0]....
.L_543:
        /*0028*/ 	.word	0x00000010


	//----- nvinfo : EIATTR_MAX_THREADS
	.align		4
.L_544:
        /*002c*/ 	.byte	0x04, 0x05
        /*002e*/ 	.short	(.L_546 - .L_545)
.L_545:
        /*0030*/ 	.word	0x00000100
        /*0034*/ 	.word	0x00000001
        /*0038*/ 	.word	0x00000001


	//----- nvinfo : EIATTR_CBANK_PARAM_SIZE
	.align		4
.L_546:
        /*003c*/ 	.byte	0x03, 0x19
        /*003e*/ 	.short	0x0438


	//----- nvinfo : EIATTR_PARAM_CBANK
	.align		4
        /*0040*/ 	.byte	0x04, 0x0a
        /*0042*/ 	.short	(.L_548 - .L_547)
	.align		4
.L_547:
        /*0044*/ 	.word	index@(.nv.constant0._ZN7cutlass13device_kernelIN5flash19enable_sm80_to_sm89INS1_16FlashAttnFwdSm80INS1_25CollectiveMainloopFwdSm80ILi8ELi1ELb0EN4cute5tupleIJNS5_1CILi128EEENS7_ILi32EEENS7_ILi256EEEEEELi256ENS_10bfloat16_tEfNS_4arch4Sm80ELb1ELb0ELb0ELb1ELb1ELb1ELb1ELb1EEENS1_21CollectiveEpilogueFwdINS6_IJS8_SA_S9_EEENS6_IJNS7_ILi1EEESI_SI_EEESC_SE_Li256ELb1ELb1ELb1ELb0EEENS1_36VarlenDynamicPersistentTileSchedulerILi128ELi32ELi256ELi256ELb1ELb1ELb0ELb1ELb1ELb1EEEEEEEEEvNT_6ParamsE)
        /*0048*/ 	.short	0x0210
        /*004a*/ 	.short	0x0438


	//----- nvinfo : EIATTR_SW_WAR
	.align		4
.L_548:
        /*004c*/ 	.byte	0x04, 0x36
        /*004e*/ 	.short	(.L_550 - .L_549)
.L_549:
        /*0050*/ 	.word	0x00000008
.L_550:


//--------------------- .nv.info._ZN7cutlass13device_kernelIN5flash19enable_sm80_to_sm89INS1_16FlashAttnFwdSm80INS1_25CollectiveMainloopFwdSm80ILi8ELi1ELb0EN4cute5tupleIJNS5_1CILi128EEENS7_ILi96EEENS7_ILi256EEEEEELi256ENS_10bfloat16_tEfNS_4arch4Sm80ELb0ELb0ELb0ELb0ELb1ELb0ELb1ELb1EEENS1_21CollectiveEpilogueFwdINS6_IJS8_SA_S9_EEENS6_IJNS7_ILi1EEESI_SI_EEESC_SE_Li256ELb0ELb1ELb1ELb0EEENS1_19SingleTileSchedulerILb0ELb1ELb1ELi128EEEEEEEEEvNT_6ParamsE --------------------------
	.section	.nv.info._ZN7cutlass13device_kernelIN5flash19enable_sm80_to_sm89INS1_16FlashAttnFwdSm80INS1_25CollectiveMainloopFwdSm80ILi8ELi1ELb0EN4cute5tupleIJNS5_1CILi128EEENS7_ILi96EEENS7_ILi256EEEEEELi256ENS_10bfloat16_tEfNS_4arch4Sm80ELb0ELb0ELb0ELb0ELb1ELb0ELb1ELb1EEENS1_21CollectiveEpilogueFwdINS6_IJS8_SA_S9_EEENS6_IJNS7_ILi1EEESI_SI_EEESC_SE_Li256ELb0ELb1ELb1ELb0EEENS1_19SingleTileSchedulerILb0ELb1ELb1ELi128EEEEEEEEEvNT_6ParamsE,"",@"SHT_CUDA_INFO"
	.sectionflags	@""
	.align	4


	//----- nvinfo : EIATTR_CUDA_API_VERSION
	.align		4
        /*0000*/ 	.byte	0x04, 0x37
        /*0002*/ 	.short	(.L_552 - .L_551)
.L_551:
        /*0004*/ 	.word	0x00000082


	//----- nvinfo : EIATTR_KPARAM_INFO
	.align		4
.L_552:
        /*0008*/ 	.byte	0x04, 0x17
        /*000a*/ 	.short	(.L_554 - .L_553)
.L_553:
        /*000c*/ 	.word	0x00000000
        /*0010*/ 	.short	0x0000
        /*0012*/ 	.short	0x0000
        /*0014*/ 	.byte	0x00, 0xf0, 0x61, 0x10


	//----- nvinfo : EIATTR_SPARSE_MMA_MASK
	.align		4
.L_554:
        /*0018*/ 	.byte	0x03, 0x50
        /*001a*/ 	.short	0x0000


	//----- nvinfo : EIATTR_MAXREG_COUNT
	.align		4
        /*001c*/ 	.byte	0x03, 0x1b
        /*001e*/ 	.short	0x00ff


	//----- nvinfo : EIATTR_MERCURY_ISA_VERSION
	.align		4
        /*0020*/ 	.byte	0x03, 0x5f
        /*0022*/ 	.short	0x0101


	//----- nvinfo : EIATTR_EXIT_INSTR_OFFSETS
	.align		4
        /*0024*/ 	.byte	0x04, 0x1c
        /*0026*/ 	.short	(.L_556 - .L_555)


	//   ....[0]....
.L_555:
        /*0028*/ 	.word	0x00000010


	//----- nvinfo : EIATTR_MAX_THREADS
	.align		4
.L_556:
        /*002c*/ 	.byte	0x04, 0x05
        /*002e*/ 	.short	(.L_558 - .L_557)
.L_557:
        /*0030*/ 	.word	0x00000100
        /*0034*/ 	.word	0x00000001
        /*0038*/ 	.word	0x00000001


	//----- nvinfo : EIATTR_CBANK_PARAM_SIZE
	.align		4
.L_558:
        /*003c*/ 	.byte	0x03, 0x19
        /*003e*/ 	.short	0x0418


	//----- nvinfo : EIATTR_PARAM_CBANK
	.align		4
        /*0040*/ 	.byte	0x04, 0x0a
        /*0042*/ 	.short	(.L_560 - .L_559)
	.align		4
.L_559:
        /*0044*/ 	.word	index@(.nv.constant0._ZN7cutlass13device_kernelIN5flash19enable_sm80_to_sm89INS1_16FlashAttnFwdSm80INS1_25CollectiveMainloopFwdSm80ILi8ELi1ELb0EN4cute5tupleIJNS5_1CILi128EEENS7_ILi96EEENS7_ILi256EEEEEELi256ENS_10bfloat16_tEfNS_4arch4Sm80ELb0ELb0ELb0ELb0ELb1ELb0ELb1ELb1EEENS1_21CollectiveEpilogueFwdINS6_IJS8_SA_S9_EEENS6_IJNS7_ILi1EEESI_SI_EEESC_SE_Li256ELb0ELb1ELb1ELb0EEENS1_19SingleTileSchedulerILb0ELb1ELb1ELi128EEEEEEEEEvNT_6ParamsE)
        /*0048*/ 	.short	0x0210
        /*004a*/ 	.short	0x0418


	//----- nvinfo : EIATTR_SW_WAR
	.align		4
.L_560:
        /*004c*/ 	.byte	0x04, 0x36
        /*004e*/ 	.short	(.L_562 - .L_561)
.L_561:
        /*0050*/ 	.word	0x00000008
.L_562:


//--------------------- .nv.info._ZN7cutlass13device_kernelIN5flash19enable_sm80_to_sm89INS1_16FlashAttnFwdSm80INS1_25CollectiveMainloopFwdSm80ILi8ELi1ELb0EN4cute5tupleIJNS5_1CILi128EEENS7_ILi64EEENS7_ILi256EEEEEELi256ENS_10bfloat16_tEfNS_4arch4Sm80ELb0ELb0ELb0ELb1ELb1ELb0ELb1ELb1EEENS1_21CollectiveEpilogueFwdINS6_IJS8_SA_S9_EEENS6_IJNS7_ILi1EEESI_SI_EEESC_SE_Li256ELb1ELb1ELb1ELb0EEENS1_36VarlenDynamicPersistentTileSchedulerILi128ELi64ELi256ELi256ELb1ELb1ELb0ELb0ELb1ELb1EEEEEEEEEvNT_6ParamsE --------------------------
	.section	.nv.info._ZN7cutlass13device_kernelIN5flash19enable_sm80_to_sm89INS1_16FlashAttnFwdSm80INS1_25CollectiveMainloopFwdSm80ILi8ELi1ELb0EN4cute5tupleIJNS5_1CILi128EEENS7_ILi64EEENS7_ILi256EEEEEELi256ENS_10bfloat16_tEfNS_4arch4Sm80ELb0ELb0ELb0ELb1ELb1ELb0ELb1ELb1EEENS1_21CollectiveEpilogueFwdINS6_IJS8_SA_S9_EEENS6_IJNS7_ILi1EEESI_SI_EEESC_SE_Li256ELb1ELb1ELb1ELb0EEENS1_36VarlenDynamicPersistentTileSchedulerILi128ELi64ELi256ELi256ELb1ELb1ELb0ELb0ELb1ELb1EEEEEEEEEvNT_6ParamsE,"",@"SHT_CUDA_INFO"
	.sectionflags	@""
	.align	4


	//----- nvinfo : EIATTR_CUDA_API_VERSION
	.align		4
        /*0000*/ 	.byte	0x04, 0x37
        /*0002*/ 	.short	(.L_564 - .L_563)
.L_563:
        /*0004*/ 	.word	0x00000082


	//----- nvinfo : EIATTR_KPARAM_INFO
	.align		4
.L_564:
        /*0008*/ 	.byte	0x04, 0x17
        /*000a*/ 	.short	(.L_566 - .L_565)
.L_565:
        /*000c*/ 	.word	0x00000000
        /*0010*/ 	.short	0x0000
        /*0012*/ 	.short	0x0000
        /*0014*/ 	.byte	0x00, 0xf0, 0xe1, 0x10


	//----- nvinfo : EIATTR_SPARSE_MMA_MASK
	.align		4
.L_566:
        /*0018*/ 	.byte	0x03, 0x50
        /*001a*/ 	.short	0x0000


	//----- nvinfo : EIATTR_MAXREG_COUNT
	.align		4
        /*001c*/ 	.byte	0x03, 0x1b
        /*001e*/ 	.short	0x00ff


	//----- nvinfo : EIATTR_MERCURY_ISA_VERSION
	.align		4
        /*0020*/ 	.byte	0x03, 0x5f
        /*0022*/ 	.short	0x0101


	//----- nvinfo : EIATTR_EXIT_INSTR_OFFSETS
	.align		4
        /*0024*/ 	.byte	0x04, 0x1c
        /*0026*/ 	.short	(.L_568 - .L_567)


	//   ....[0]....
.L_567:
        /*0028*/ 	.word	0x00000010


	//----- nvinfo : EIATTR_MAX_THREADS
	.align		4
.L_568:
        /*002c*/ 	.byte	0x04, 0x05
        /*002e*/ 	.short	(.L_570 - .L_569)
.L_569:
        /*0030*/ 	.word	0x00000100
        /*0034*/ 	.word	0x00000001
        /*0038*/ 	.word	0x00000001


	//----- nvinfo : EIATTR_CBANK_PARAM_SIZE
	.align		4
.L_570:
        /*003c*/ 	.byte	0x03, 0x19
        /*003e*/ 	.short	0x0438


	//----- nvinfo : EIATTR_PARAM_CBANK
	.align		4
        /*0040*/ 	.byte	0x04, 0x0a
        /*0042*/ 	.short	(.L_572 - .L_571)
	.align		4
.L_571:
        /*0044*/ 	.word	index@(.nv.constant0._ZN7cutlass13device_kernelIN5flash19enable_sm80_to_sm89INS1_16FlashAttnFwdSm80INS1_25CollectiveMainloopFwdSm80ILi8ELi1ELb0EN4cute5tupleIJNS5_1CILi128EEENS7_ILi64EEENS7_ILi256EEEEEELi256ENS_10bfloat16_tEfNS_4arch4Sm80ELb0ELb0ELb0ELb1ELb1ELb0ELb1ELb1EEENS1_21CollectiveEpilogueFwdINS6_IJS8_SA_S9_EEENS6_IJNS7_ILi1EEESI_SI_EEESC_SE_Li256ELb1ELb1ELb1ELb0EEENS1_36VarlenDynamicPersistentTileSchedulerILi128ELi64ELi256ELi256ELb1ELb1ELb0ELb0ELb1ELb1EEEEEEEEEvNT_6ParamsE)
        /*0048*/ 	.short	0x0210
        /*004a*/ 	.short	0x0438


	//----- nvinfo : EIATTR_SW_WAR
	.align		4
.L_572:
        /*004c*/ 	.byte	0x04, 0x36
        /*004e*/ 	.short	(.L_574 - .L_573)
.L_573:
        /*0050*/ 	.word	0x00000008
.L_574:


//--------------------- .nv.info._ZN7cutlass13device_kernelIN5flash19enable_sm80_to_sm89INS1_16FlashAttnFwdSm80INS1_25CollectiveMainloopFwdSm80ILi8ELi1ELb0EN4cute5tupleIJNS5_1CILi128EEENS7_ILi48EEENS7_ILi256EEEEEELi256ENS_10bfloat16_tEfNS_4arch4Sm80ELb0ELb0ELb0ELb1ELb1ELb1ELb1ELb1EEENS1_21CollectiveEpilogueFwdINS6_IJS8_SA_S9_EEENS6_IJNS7_ILi1EEESI_SI_EEESC_SE_Li256ELb1ELb1ELb1ELb0EEENS1_36VarlenDynamicPersistentTileSchedulerILi128ELi48ELi256ELi256ELb1ELb1ELb0ELb0ELb1ELb1EEEEEEEEEvNT_6ParamsE --------------------------
	.section	.nv.info._ZN7cutlass13device_kernelIN5flash19enable_sm80_to_sm89INS1_16FlashAttnFwdSm80INS1_25CollectiveMainloopFwdSm80ILi8ELi1ELb0EN4cute5tupleIJNS5_1CILi128EEENS7_ILi48EEENS7_ILi256EEEEEELi256ENS_10bfloat16_tEfNS_4arch4Sm80ELb0ELb0ELb0ELb1ELb1ELb1ELb1ELb1EEENS1_21CollectiveEpilogueFwdINS6_IJS8_SA_S9_EEENS6_IJNS7_ILi1EEESI_SI_EEESC_SE_Li256ELb1ELb1ELb1ELb0EEENS1_36VarlenDynamicPersistentTileSchedulerILi128ELi48ELi256ELi256ELb1ELb1ELb0ELb0ELb1ELb1EEEEEEEEEvNT_6ParamsE,"",@"SHT_CUDA_INFO"
	.sectionflags	@""
	.align	4


	//----- nvinfo : EIATTR_CUDA_API_VERSION
	.align		4
        /*0000*/ 	.byte	0x04, 0x37
        /*0002*/ 	.short	(.L_576 - .L_575)
.L_575:
        /*0004*/ 	.word	0x00000082


	//----- nvinfo : EIATTR_KPARAM_INFO
	.align		4
.L_576:
        /*0008*/ 	.byte	0x04, 0x17
        /*000a*/ 	.short	(.L_578 - .L_577)
.L_577:
        /*000c*/ 	.word	0x00000000
        /*0010*/ 	.short	0x0000
        /*0012*/ 	.short	0x0000
        /*0014*/ 	.byte	0x00, 0xf0, 0xe1, 0x10


	//----- nvinfo : EIATTR_SPARSE_MMA_MASK
	.align		4
.L_578:
        /*0018*/ 	.byte	0x03, 0x50
        /*001a*/ 	.short	0x0000


	//----- nvinfo : EIATTR_MAXREG_COUNT
	.align		4
        /*001c*/ 	.byte	0x03, 0x1b
        /*001e*/ 	.short	0x00ff


	//----- nvinfo : EIATTR_MERCURY_ISA_VERSION
	.align		4
        /*0020*/ 	.byte	0x03, 0x5f
        /*0022*/ 	.short	0x0101


	//----- nvinfo : EIATTR_EXIT_INSTR_OFFSETS
	.align		4
        /*0024*/ 	.byte	0x04, 0x1c
        /*0026*/ 	.short	(.L_580 - .L_579)


	//   ....[0]....
.L_579:
        /*0028*/ 	.word	0x00000010


	//----- nvinfo : EIATTR_MAX_THREADS
	.align		4
.L_580:
        /*002c*/ 	.byte	0x04, 0x05
        /*002e*/ 	.short	(.L_582 - .L_581)
.L_581:
        /*0030*/ 	.word	0x00000100
        /*0034*/ 	.word	0x00000001
        /*0038*/ 	.word	0x00000001


	//----- nvinfo : EIATTR_CBANK_PARAM_SIZE
	.align		4
.L_582:
        /*003c*/ 	.byte	0x03, 0x19
        /*003e*/ 	.short	0x0438


	//----- nvinfo : EIATTR_PARAM_CBANK
	.align		4
        /*0040*/ 	.byte	0x04, 0x0a
        /*0042*/ 	.short	(.L_584 - .L_583)
	.align		4
.L_583:
        /*0044*/ 	.word	index@(.nv.constant0._ZN7cutlass13device_kernelIN5flash19enable_sm80_to_sm89INS1_16FlashAttnFwdSm80INS1_25CollectiveMainloopFwdSm80ILi8ELi1ELb0EN4cute5tupleIJNS5_1CILi128EEENS7_ILi48EEENS7_ILi256EEEEEELi256ENS_10bfloat16_tEfNS_4arch4Sm80ELb0ELb0ELb0ELb1ELb1ELb1ELb1ELb1EEENS1_21CollectiveEpilogueFwdINS6_IJS8_SA_S9_EEENS6_IJNS7_ILi1EEESI_SI_EEESC_SE_Li256ELb1ELb1ELb1ELb0EEENS1_36VarlenDynamicPersistentTileSchedulerILi128ELi48ELi256ELi256ELb1ELb1ELb0ELb0ELb1ELb1EEEEEEEEEvNT_6ParamsE)
        /*0048*/ 	.short	0x0210
        /*004a*/ 	.short	0x0438


	//----- nvinfo : EIATTR_SW_WAR
	.align		4
.L_584:
        /*004c*/ 	.byte	0x04, 0x36
        /*004e*/ 	.short	(.L_586 - .L_585)
.L_585:
        /*0050*/ 	.word	0x00000008
.L_586:


//--------------------- .nv.info._ZN7cutlass13device_kernelIN5flash19enable_sm80_to_sm89INS1_16FlashAttnFwdSm80INS1_25CollectiveMainloopFwdSm80ILi8ELi1ELb0EN4cute5tupleIJNS5_1CILi128EEENS7_ILi64EEENS7_ILi256EEEEEELi256ENS_10bfloat16_tEfNS_4arch4Sm80ELb0ELb1ELb0ELb0ELb1ELb0ELb1ELb1EEENS1_21CollectiveEpilogueFwdINS6_IJS8_SA_S9_EEENS6_IJNS7_ILi1EEESI_SI_EEESC_SE_Li256ELb0ELb1ELb1ELb0EEENS1_19SingleTileSchedulerILb0ELb1ELb1ELi128EEEEEEEEEvNT_6ParamsE --------------------------
	.section	.nv.info._ZN7cutlass13device_kernelIN5flash19enable_sm80_to_sm89INS1_16FlashAttnFwdSm80INS1_25CollectiveMainloopFwdSm80ILi8ELi1ELb0EN4cute5tupleIJNS5_1CILi128EEENS7_ILi64EEENS7_ILi256EEEEEELi256ENS_10bfloat16_tEfNS_4arch4Sm80ELb0ELb1ELb0ELb0ELb1ELb0ELb1ELb1EEENS1_21CollectiveEpilogueFwdINS6_IJS8_SA_S9_EEENS6_IJNS7_ILi1EEESI_SI_EEESC_SE_Li256ELb0ELb1ELb1ELb0EEENS1_19SingleTileSchedulerILb0ELb1ELb1ELi128EEEEEEEEEvNT_6ParamsE,"",@"SHT_CUDA_INFO"
	.sectionflags	@""
	.align	4


	//----- nvinfo : EIATTR_CUDA_API_VERSION
	.align		4
        /*0000*/ 	.byte	0x04, 0x37
        /*0002*/ 	.short	(.L_588 - .L_587)
.L_587:
        /*0004*/ 	.word	0x00000082


	//----- nvinfo : EIATTR_KPARAM_INFO
	.align		4
.L_588:
        /*0008*/ 	.byte	0x04, 0x17
        /*000a*/ 	.short	(.L_590 - .L_589)
.L_589:
        /*000c*/ 	.word	0x00000000
        /*0010*/ 	.short	0x0000
        /*0012*/ 	.short	0x0000
        /*0014*/ 	.byte	0x00, 0xf0, 0x61, 0x10


	//----- nvinfo : EIATTR_SPARSE_MMA_MASK
	.align		4
.L_590:
        /*0018*/ 	.byte	0x03, 0x50
        /*001a*/ 	.short	0x0000


	//----- nvinfo : EIATTR_MAXREG_COUNT
	.align		4
        /*001c*/ 	.byte	0x03, 0x1b
        /*001e*/ 	.short	0x00ff


	//----- nvinfo : EIATTR_MERCURY_ISA_VERSION
	.align		4
        /*0020*/ 	.byte	0x03, 0x5f
        /*0022*/ 	.short	0x0101


	//----- nvinfo : EIATTR_EXIT_INSTR_OFFSETS
	.align		4
        /*0024*/ 	.byte	0x04, 0x1c
        /*0026*/ 	.short	(.L_592 - .L_591)


	//   ....[0]....
.L_591:
        /*0028*/ 	.word	0x00000010


	//----- nvinfo : EIATTR_MAX_THREADS
	.align		4
.L_592:
        /*002c*/ 	.byte	0x04, 0x05
        /*002e*/ 	.short	(.L_594 - .L_593)
.L_593:
        /*0030*/ 	.word	0x00000100
        /*0034*/ 	.word	0x00000001
        /*0038*/ 	.word	0x00000001


	//----- nvinfo : EIATTR_CBANK_PARAM_SIZE
	.align		4
.L_594:
        /*003c*/ 	.byte	0x03, 0x19
        /*003e*/ 	.short	0x0418


	//----- nvinfo : EIATTR_PARAM_CBANK
	.align		4
        /*0040*/ 	.byte	0x04, 0x0a
        /*0042*/ 	.short	(.L_596 - .L_595)
	.align		4
.L_595:
        /*0044*/ 	.word	index@(.nv.constant0._ZN7cutlass13device_kernelIN5flash19enable_sm80_to_sm89INS1_16FlashAttnFwdSm80INS1_25CollectiveMainloopFwdSm80ILi8ELi1ELb0EN4cute5tupleIJNS5_1CILi128EEENS7_ILi64EEENS7_ILi256EEEEEELi256ENS_10bfloat16_tEfNS_4arch4Sm80ELb0ELb1ELb0ELb0ELb1ELb0ELb1ELb1EEENS1_21CollectiveEpilogueFwdINS6_IJS8_SA_S9_EEENS6_IJNS7_ILi1EEESI_SI_EEESC_SE_Li256ELb0ELb1ELb1ELb0EEENS1_19SingleTileSchedulerILb0ELb1ELb1ELi128EEEEEEEEEvNT_6ParamsE)
        /*0048*/ 	.short	0x0210
        /*004a*/ 	.short	0x0418


	//----- nvinfo : EIATTR_SW_WAR
	.align		4
.L_596:
        /*004c*/ 	.byte	0x04, 0x36
        /*004e*/ 	.short	(.L_598 - .L_597)
.L_597:
        /*0050*/ 	.word	0x00000008
.L_598:


//--------------------- .nv.info._ZN7cutlass13device_kernelIN5flash19enable_sm80_to_sm89INS1_16FlashAttnFwdSm80INS1_25CollectiveMainloopFwdSm80ILi8ELi1ELb0EN4cute5tupleIJNS5_1CILi128EEENS7_ILi64EEENS7_ILi256EEEEEELi256ENS_10bfloat16_tEfNS_4arch4Sm80ELb0ELb1ELb0ELb1ELb1ELb0ELb1ELb1EEENS1_21CollectiveEpilogueFwdINS6_IJS8_SA_S9_EEENS6_IJNS7_ILi1EEESI_SI_EEESC_SE_Li256ELb1ELb1ELb1ELb0EEENS1_36VarlenDynamicPersistentTileSchedulerILi128ELi64ELi256ELi256ELb1ELb1ELb0ELb1ELb0ELb1EEEEEEEEEvNT_6ParamsE --------------------------
	.section	.nv.info._ZN7cutlass13device_kernelIN5flash19enable_sm80_to_sm89INS1_16FlashAttnFwdSm80INS1_25CollectiveMainloopFwdSm80ILi8ELi1ELb0EN4cute5tupleIJNS5_1CILi128EEENS7_ILi64EEENS7_ILi256EEEEEELi256ENS_10bfloat16_tEfNS_4arch4Sm80ELb0ELb1ELb0ELb1ELb1ELb0ELb1ELb1EEENS1_21CollectiveEpilogueFwdINS6_IJS8_SA_S9_EEENS6_IJNS7_ILi1EEESI_SI_EEESC_SE_Li256ELb1ELb1ELb1ELb0EEENS1_36VarlenDynamicPersistentTileSchedulerILi128ELi64ELi256ELi256ELb1ELb1ELb0ELb1ELb0ELb1EEEEEEEEEvNT_6ParamsE,"",@"SHT_CUDA_INFO"
	.sectionflags	@""
	.align	4


	//----- nvinfo : EIATTR_CUDA_API_VERSION
	.align		4
        /*0000*/ 	.byte	0x04, 0x37
        /*0002*/ 	.short	(.L_600 - .L_599)
.L_599:
        /*0004*/ 	.word	0x00000082


	//----- nvinfo : EIATTR_KPARAM_INFO
	.align		4
.L_600:
        /*0008*/ 	.byte	0x04, 0x17
        /*000a*/ 	.short	(.L_602 - .L_601)
.L_601:
        /*000c*/ 	.word	0x00000000
        /*0010*/ 	.short	0x0000
        /*0012*/ 	.short	0x0000
        /*0014*/ 	.byte	0x00, 0xf0, 0xe1, 0x10


	//----- nvinfo : EIATTR_SPARSE_MMA_MASK
	.align		4
.L_602:
        /*0018*/ 	.byte	0x03, 0x50
        /*001a*/ 	.short	0x0000


	//----- nvinfo : EIATTR_MAXREG_COUNT
	.align		4
        /*001c*/ 	.byte	0x03, 0x1b
        /*001e*/ 	.short	0x00ff


	//----- nvinfo : EIATTR_MERCURY_ISA_VERSION
	.align		4
        /*0020*/ 	.byte	0x03, 0x5f
        /*0022*/ 	.short	0x0101


	//----- nvinfo : EIATTR_EXIT_INSTR_OFFSETS
	.align		4
        /*0024*/ 	.byte	0x04, 0x1c
        /*0026*/ 	.short	(.L_604 - .L_603)


	//   ....[0]....
.L_603:
        /*0028*/ 	.word	0x00000010


	//----- nvinfo : EIATTR_MAX_THREADS
	.align		4
.L_604:
        /*002c*/ 	.byte	0x04, 0x05
        /*002e*/ 	.short	(.L_606 - .L_605)
.L_605:
        /*0030*/ 	.word	0x00000100
        /*0034*/ 	.word	0x00000001
        /*0038*/ 	.word	0x00000001


	//----- nvinfo : EIATTR_CBANK_PARAM_SIZE
	.align		4
.L_606:
        /*003c*/ 	.byte	0x03, 0x19
        /*003e*/ 	.short	0x0438


	//----- nvinfo : EIATTR_PARAM_CBANK
	.align		4
        /*0040*/ 	.byte	0x04, 0x0a
        /*0042*/ 	.short	(.L_608 - .L_607)
	.align		4
.L_607:
        /*0044*/ 	.word	index@(.nv.constant0._ZN7cutlass13device_kernelIN5flash19enable_sm80_to_sm89INS1_16FlashAttnFwdSm80INS1_25CollectiveMainloopFwdSm80ILi8ELi1ELb0EN4cute5tupleIJNS5_1CILi128EEENS7_ILi64EEENS7_ILi256EEEEEELi256ENS_10bfloat16_tEfNS_4arch4Sm80ELb0ELb1ELb0ELb1ELb1ELb0ELb1ELb1EEENS1_21CollectiveEpilogueFwdINS6_IJS8_SA_S9_EEENS6_IJNS7_ILi1EEESI_SI_EEESC_SE_Li256ELb1ELb1ELb1ELb0EEENS1_36VarlenDynamicPersistentTileSchedulerILi128ELi64ELi256ELi256ELb1ELb1ELb0ELb1ELb0ELb1EEEEEEEEEvNT_6ParamsE)
        /*0048*/ 	.short	0x0210
        /*004a*/ 	.short	0x0438


	//----- nvinfo : EIATTR_SW_WAR
	.align		4
.L_608:
        /*004c*/ 	.byte	0x04, 0x36
        /*004e*/ 	.short	(.L_610 - .L_609)
.L_609:
        /*0050*/ 	.word	0x00000008
.L_610:


//--------------------- .nv.info._ZN7cutlass13device_kernelIN5flash19enable_sm80_to_sm89INS1_16FlashAttnFwdSm80INS1_25CollectiveMainloopFwdSm80ILi8ELi1ELb0EN4cute5tupleIJNS5_1CILi128EEENS7_ILi48EEENS7_ILi256EEEEEELi256ENS_10bfloat16_tEfNS_4arch4Sm80ELb0ELb1ELb0ELb1ELb1ELb1ELb1ELb1EEENS1_21CollectiveEpilogueFwdINS6_IJS8_SA_S9_EEENS6_IJNS7_ILi1EEESI_SI_EEESC_SE_Li256ELb1ELb1ELb1ELb0EEENS1_36VarlenDynamicPersistentTileSchedulerILi128ELi48ELi256ELi256ELb1ELb1ELb0ELb1ELb0ELb1EEEEEEEEEvNT_6ParamsE --------------------------
	.section	.nv.info._ZN7cutlass13device_kernelIN5flash19enable_sm80_to_sm89INS1_16FlashAttnFwdSm80INS1_25CollectiveMainloopFwdSm80ILi8ELi1ELb0EN4cute5tupleIJNS5_1CILi128EEENS7_ILi48EEENS7_ILi256EEEEEELi256ENS_10bfloat16_tEfNS_4arch4Sm80ELb0ELb1ELb0ELb1ELb1ELb1ELb1ELb1EEENS1_21CollectiveEpilogueFwdINS6_IJS8_SA_S9_EEENS6_IJNS7_ILi1EEESI_SI_EEESC_SE_Li256ELb1ELb1ELb1ELb0EEENS1_36VarlenDynamicPersistentTileSchedulerILi128ELi48ELi256ELi256ELb1ELb1ELb0ELb1ELb0ELb1EEEEEEEEEvNT_6ParamsE,"",@"SHT_CUDA_INFO"
	.sectionflags	@""
	.align	4


	//----- nvinfo : EIATTR_CUDA_API_VERSION
	.align		4
        /*0000*/ 	.byte	0x04, 0x37
        /*0002*/ 	.short	(.L_612 - .L_611)
.L_611:
        /*0004*/ 	.word	0x00000082


	//----- nvinfo : EIATTR_KPARAM_INFO
	.align		4
.L_612:
        /*0008*/ 	.byte	0x04, 0x17
        /*000a*/ 	.short	(.L_614 - .L_613)
.L_613:
        /*000c*/ 	.word	0x00000000
        /*0010*/ 	.short	0x0000
        /*0012*/ 	.short	0x0000
        /*0014*/ 	.byte	0x00, 0xf0, 0xe1, 0x10


	//----- nvinfo : EIATTR_SPARSE_MMA_MASK
	.align		4
.L_614:
        /*0018*/ 	.byte	0x03, 0x50
        /*001a*/ 	.short	0x0000


	//----- nvinfo : EIATTR_MAXREG_COUNT
	.align		4
        /*001c*/ 	.byte	0x03, 0x1b
        /*001e*/ 	.short	0x00ff


	//----- nvinfo : EIATTR_MERCURY_ISA_VERSION
	.align		4
        /*0020*/ 	.byte	0x03, 0x5f
        /*0022*/ 	.short	0x0101


	//----- nvinfo : EIATTR_EXIT_INSTR_OFFSETS
	.align		4
        /*0024*/ 	.byte	0x04, 0x1c
        /*0026*/ 	.short	(.L_616 - .L_615)


	//   ....[0]....
.L_615:
        /*0028*/ 	.word	0x00000010


	//----- nvinfo : EIATTR_MAX_THREADS
	.align		4
.L_616:
        /*002c*/ 	.byte	0x04, 0x05
        /*002e*/ 	.short	(.L_618 - .L_617)
.L_617:
        /*0030*/ 	.word	0x00000100
        /*0034*/ 	.word	0x00000001
        /*0038*/ 	.word	0x00000001


	//----- nvinfo : EIATTR_CBANK_PARAM_SIZE
	.align		4
.L_618:
        /*003c*/ 	.byte	0x03, 0x19
        /*003e*/ 	.short	0x0438


	//----- nvinfo : EIATTR_PARAM_CBANK
	.align		4
        /*0040*/ 	.byte	0x04, 0x0a
        /*0042*/ 	.short	(.L_620 - .L_619)
	.align		4
.L_619:
        /*0044*/ 	.word	index@(.nv.constant0._ZN7cutlass13device_kernelIN5flash19enable_sm80_to_sm89INS1_16FlashAttnFwdSm80INS1_25CollectiveMainloopFwdSm80ILi8ELi1ELb0EN4cute5tupleIJNS5_1CILi128EEENS7_ILi48EEENS7_ILi256EEEEEELi256ENS_10bfloat16_tEfNS_4arch4Sm80ELb0ELb1ELb0ELb1ELb1ELb1ELb1ELb1EEENS1_21CollectiveEpilogueFwdINS6_IJS8_SA_S9_EEENS6_IJNS7_ILi1EEESI_SI_EEESC_SE_Li256ELb1ELb1ELb1ELb0EEENS1_36VarlenDynamicPersistentTileSchedulerILi128ELi48ELi256ELi256ELb1ELb1ELb0ELb1ELb0ELb1EEEEEEEEEvNT_6ParamsE)
        /*0048*/ 	.short	0x0210
        /*004a*/ 	.short	0x0438


	//----- nvinfo : EIATTR_SW_WAR
	.align		4
.L_620:
        /*004c*/ 	.byte	0x04, 0x36
        /*004e*/ 	.short	(.L_622 - .L_621)
.L_621:
        /*0050*/ 	.word	0x00000008
.L_622:


//--------------------- .nv.info._ZN7cutlass13device_kernelIN5flash19enable_sm80_to_sm89INS1_16FlashAttnFwdSm80INS1_25CollectiveMainloopFwdSm80ILi8ELi1ELb0EN4cute5tupleIJNS5_1CILi128EEENS7_ILi96EEENS7_ILi256EEEEEELi256ENS_10bfloat16_tEfNS_4arch4Sm80ELb1ELb0ELb0ELb0ELb1ELb0ELb1ELb1EEENS1_21CollectiveEpilogueFwdINS6_IJS8_SA_S9_EEENS6_IJNS7_ILi1EEESI_SI_EEESC_SE_Li256ELb0ELb1ELb1ELb0EEENS1_30DynamicPersistentTileSchedulerILi256ELi256ELb1ELb1ELb0EEEEEEEEEvNT_6ParamsE --------------------------
	.section	.nv.info._ZN7cutlass13device_kernelIN5flash19enable_sm80_to_sm89INS1_16FlashAttnFwdSm80INS1_25CollectiveMainloopFwdSm80ILi8ELi1ELb0EN4cute5tupleIJNS5_1CILi128EEENS7_ILi96EEENS7_ILi256EEEEEELi256ENS_10bfloat16_tEfNS_4arch4Sm80ELb1ELb0ELb0ELb0ELb1ELb0ELb1ELb1EEENS1_21CollectiveEpilogueFwdINS6_IJS8_SA_S9_EEENS6_IJNS7_ILi1EEESI_SI_EEESC_SE_Li256ELb0ELb1ELb1ELb0EEENS1_30DynamicPersistentTileSchedulerILi256ELi256ELb1ELb1ELb0EEEEEEEEEvNT_6ParamsE,"",@"SHT_CUDA_INFO"
	.sectionflags	@""
	.align	4


	//----- nvinfo : EIATTR_CUDA_API_VERSION
	.align		4
        /*0000*/ 	.byte	0x04, 0x37
        /*0002*/ 	.short	(.L_624 - .L_623)
.L_623:
        /*0004*/ 	.word	0x00000082


	//----- nvinfo : EIATTR_KPARAM_INFO
	.align		4
.L_624:
        /*0008*/ 	.byte	0x04, 0x17
        /*000a*/ 	.short	(.L_626 - .L_625)
.L_625:
        /*000c*/ 	.word	0x00000000
        /*0010*/ 	.short	0x0000
        /*0012*/ 	.short	0x0000
        /*0014*/ 	.byte	0x00, 0xf0, 0xa1, 0x10


	//----- nvinfo : EIATTR_SPARSE_MMA_MASK
	.align		4
.L_626:
        /*0018*/ 	.byte	0x03, 0x50
        /*001a*/ 	.short	0x0000


	//----- nvinfo : EIATTR_MAXREG_COUNT
	.align		4
        /*001c*/ 	.byte	0x03, 0x1b
        /*001e*/ 	.short	0x00ff


	//----- nvinfo : EIATTR_MERCURY_ISA_VERSION
	.align		4
        /*0020*/ 	.byte	0x03, 0x5f
        /*0022*/ 	.short	0x0101


	//----- nvinfo : EIATTR_EXIT_INSTR_OFFSETS
	.align		4
        /*0024*/ 	.byte	0x04, 0x1c
        /*0026*/ 	.short	(.L_628 - .L_627)


	//   ....[0]....
.L_627:
        /*0028*/ 	.word	0x00000010


	//----- nvinfo : EIATTR_MAX_THREADS
	.align		4
.L_628:
        /*002c*/ 	.byte	0x04, 0x05
        /*002e*/ 	.short	(.L_630 - .L_629)
.L_629:
        /*0030*/ 	.word	0x00000100
        /*0034*/ 	.word	0x00000001
        /*0038*/ 	.word	0x00000001


	//----- nvinfo : EIATTR_CBANK_PARAM_SIZE
	.align		4
.L_630:
        /*003c*/ 	.byte	0x03, 0x19
        /*003e*/ 	.short	0x0428


	//----- nvinfo : EIATTR_PARAM_CBANK
	.align		4
        /*0040*/ 	.byte	0x04, 0x0a
        /*0042*/ 	.short	(.L_632 - .L_631)
	.align		4
.L_631:
        /*0044*/ 	.word	index@(.nv.constant0._ZN7cutlass13device_kernelIN5flash19enable_sm80_to_sm89INS1_16FlashAttnFwdSm80INS1_25CollectiveMainloopFwdSm80ILi8ELi1ELb0EN4cute5tupleIJNS5_1CILi128EEENS7_ILi96EEENS7_ILi256EEEEEELi256ENS_10bfloat16_tEfNS_4arch4Sm80ELb1ELb0ELb0ELb0ELb1ELb0ELb1ELb1EEENS1_21CollectiveEpilogueFwdINS6_IJS8_SA_S9_EEENS6_IJNS7_ILi1EEESI_SI_EEESC_SE_Li256ELb0ELb1ELb1ELb0EEENS1_30DynamicPersistentTileSchedulerILi256ELi256ELb1ELb1ELb0EEEEEEEEEvNT_6ParamsE)
        /*0048*/ 	.short	0x0210
        /*004a*/ 	.short	0x0428


	//----- nvinfo : EIATTR_SW_WAR
	.align		4
.L_632:
        /*004c*/ 	.byte	0x04, 0x36
        /*004e*/ 	.short	(.L_634 - .L_633)
.L_633:
        /*0050*/ 	.word	0x00000008
.L_634:


//--------------------- .nv.info._ZN7cutlass13device_kernelIN5flash19enable_sm80_to_sm89INS1_16FlashAttnFwdSm80INS1_25CollectiveMainloopFwdSm80ILi8ELi1ELb0EN4cute5tupleIJNS5_1CILi128EEENS7_ILi64EEENS7_ILi256EEEEEELi256ENS_10bfloat16_tEfNS_4arch4Sm80ELb1ELb0ELb0ELb1ELb1ELb0ELb1ELb1EEENS1_21CollectiveEpilogueFwdINS6_IJS8_SA_S9_EEENS6_IJNS7_ILi1EEESI_SI_EEESC_SE_Li256ELb1ELb1ELb1ELb0EEENS1_36VarlenDynamicPersistentTileSchedulerILi128ELi64ELi256ELi256ELb1ELb1ELb0ELb1ELb1ELb1EEEEEEEEEvNT_6ParamsE --------------------------
	.section	.nv.info._ZN7cutlass13device_kernelIN5flash19enable_sm80_to_sm89INS1_16FlashAttnFwdSm80INS1_25CollectiveMainloopFwdSm80ILi8ELi1ELb0EN4cute5tupleIJNS5_1CILi128EEENS7_ILi64EEENS7_ILi256EEEEEELi256ENS_10bfloat16_tEfNS_4arch4Sm80ELb1ELb0ELb0ELb1ELb1ELb0ELb1ELb1EEENS1_21CollectiveEpilogueFwdINS6_IJS8_SA_S9_EEENS6_IJNS7_ILi1EEESI_SI_EEESC_SE_Li256ELb1ELb1ELb1ELb0EEENS1_36VarlenDynamicPersistentTileSchedulerILi128ELi64ELi256ELi256ELb1ELb1ELb0ELb1ELb1ELb1EEEEEEEEEvNT_6ParamsE,"",@"SHT_CUDA_INFO"
	.sectionflags	@""
	.align	4


	//----- nvinfo : EIATTR_CUDA_API_VERSION
	.align		4
        /*0000*/ 	.byte	0x04, 0x37
        /*0002*/ 	.short	(.L_636 - .L_635)
.L_635:
        /*0004*/ 	.word	0x00000082


	//----- nvinfo : EIATTR_KPARAM_INFO
	.align		4
.L_636:
        /*0008*/ 	.byte	0x04, 0x17
        /*000a*/ 	.short	(.L_638 - .L_637)
.L_637:
        /*000c*/ 	.word	0x00000000
        /*0010*/ 	.short	0x0000
        /*0012*/ 	.short	0x0000
        /*0014*/ 	.byte	0x00, 0xf0, 0xe1, 0x10


	//----- nvinfo : EIATTR_SPARSE_MMA_MASK
	.align		4
.L_638:
        /*0018*/ 	.byte	0x03, 0x50
        /*001a*/ 	.short	0x0000


	//----- nvinfo : EIATTR_MAXREG_COUNT
	.align		4
        /*001c*/ 	.byte	0x03, 0x1b
        /*001e*/ 	.short	0x00ff


	//----- nvinfo : EIATTR_MERCURY_ISA_VERSION
	.align		4
        /*0020*/ 	.byte	0x03, 0x5f
        /*0022*/ 	.short	0x0101


	//----- nvinfo : EIATTR_EXIT_INSTR_OFFSETS
	.align		4
        /*0024*/ 	.byte	0x04, 0x1c
        /*0026*/ 	.short	(.L_640 - .L_639)


	//   ....[0]....
.L_639:
        /*0028*/ 	.word	0x00000010


	//----- nvinfo : EIATTR_MAX_THREADS
	.align		4
.L_640:
        /*002c*/ 	.byte	0x04, 0x05
        /*002e*/ 	.short	(.L_642 - .L_641)
.L_641:
        /*0030*/ 	.word	0x00000100
        /*0034*/ 	.word	0x00000001
        /*0038*/ 	.word	0x00000001


	//----- nvinfo : EIATTR_CBANK_PARAM_SIZE
	.align		4
.L_642:
        /*003c*/ 	.byte	0x03, 0x19
        /*003e*/ 	.short	0x0438


	//----- nvinfo : EIATTR_PARAM_CBANK
	.align		4
        /*0040*/ 	.byte	0x04, 0x0a
        /*0042*/ 	.short	(.L_644 - .L_643)
	.align		4
.L_643:
        /*0044*/ 	.word	index@(.nv.constant0._ZN7cutlass13device_kernelIN5flash19enable_sm80_to_sm89INS1_16FlashAttnFwdSm80INS1_25CollectiveMainloopFwdSm80ILi8ELi1ELb0EN4cute5tupleIJNS5_1CILi128EEENS7_ILi64EEENS7_ILi256EEEEEELi256ENS_10bfloat16_tEfNS_4arch4Sm80ELb1ELb0ELb0ELb1ELb1ELb0ELb1ELb1EEENS1_21CollectiveEpilogueFwdINS6_IJS8_SA_S9_EEENS6_IJNS7_ILi1EEESI_SI_EEESC_SE_Li256ELb1ELb1ELb1ELb0EEENS1_36VarlenDynamicPersistentTileSchedulerILi128ELi64ELi256ELi256ELb1ELb1ELb0ELb1ELb1ELb1EEEEEEEEEvNT_6ParamsE)
        /*0048*/ 	.short	0x0210
        /*004a*/ 	.short	0x0438


	//----- nvinfo : EIATTR_SW_WAR
	.align		4
.L_644:
        /*004c*/ 	.byte	0x04, 0x36
        /*004e*/ 	.short	(.L_646 - .L_645)
.L_645:
        /*0050*/ 	.word	0x00000008
.L_646:


//--------------------- .nv.info._ZN7cutlass13device_kernelIN5flash19enable_sm80_to_sm89INS1_16FlashAttnFwdSm80INS1_25CollectiveMainloopFwdSm80ILi8ELi1ELb0EN4cute5tupleIJNS5_1CILi128EEENS7_ILi48EEENS7_ILi256EEEEEELi256ENS_10bfloat16_tEfNS_4arch4Sm80ELb1ELb0ELb0ELb1ELb1ELb1ELb1ELb1EEENS1_21CollectiveEpilogueFwdINS6_IJS8_SA_S9_EEENS6_IJNS7_ILi1EEESI_SI_EEESC_SE_Li256ELb1ELb1ELb1ELb0EEENS1_36VarlenDynamicPersistentTileSchedulerILi128ELi48ELi256ELi256ELb1ELb1ELb0ELb1ELb1ELb1EEEEEEEEEvNT_6ParamsE --------------------------
	.section	.nv.info._ZN7cutlass13device_kernelIN5flash19enable_sm80_to_sm89INS1_16FlashAttnFwdSm80INS1_25CollectiveMainloopFwdSm80ILi8ELi1ELb0EN4cute5tupleIJNS5_1CILi128EEENS7_ILi48EEENS7_ILi256EEEEEELi256ENS_10bfloat16_tEfNS_4arch4Sm80ELb1ELb0ELb0ELb1ELb1ELb1ELb1ELb1EEENS1_21CollectiveEpilogueFwdINS6_IJS8_SA_S9_EEENS6_IJNS7_ILi1EEESI_SI_EEESC_SE_Li256ELb1ELb1ELb1ELb0EEENS1_36VarlenDynamicPersistentTileSchedulerILi128ELi48ELi256ELi256ELb1ELb1ELb0ELb1ELb1ELb1EEEEEEEEEvNT_6ParamsE,"",@"SHT_CUDA_INFO"
	.sectionflags	@""
	.align	4


	//----- nvinfo : EIATTR_CUDA_API_VERSION
	.align		4
        /*0000*/ 	.byte	0x04, 0x37
        /*0002*/ 	.short	(.L_648 - .L_647)
.L_647:
        /*0004*/ 	.word	0x00000082


	//----- nvinfo : EIATTR_KPARAM_INFO
	.align		4
.L_648:
        /*0008*/ 	.byte	0x04, 0x17
        /*000a*/ 	.short	(.L_650 - .L_649)
.L_649:
        /*000c*/ 	.word	0x00000000
        /*0010*/ 	.short	0x0000
        /*0012*/ 	.short	0x0000
        /*0014*/ 	.byte	0x00, 0xf0, 0xe1, 0x10


	//----- nvinfo : EIATTR_SPARSE_MMA_MASK
	.align		4
.L_650:
        /*0018*/ 	.byte	0x03, 0x50
        /*001a*/ 	.short	0x0000


	//----- nvinfo : EIATTR_MAXREG_COUNT
	.align		4
        /*001c*/ 	.byte	0x03, 0x1b
        /*001e*/ 	.short	0x00ff


	//----- nvinfo : EIATTR_MERCURY_ISA_VERSION
	.align		4
        /*0020*/ 	.byte	0x03, 0x5f
        /*0022*/ 	.short	0x0101


	//----- nvinfo : EIATTR_EXIT_INSTR_OFFSETS
	.align		4
        /*0024*/ 	.byte	0x04, 0x1c
        /*0026*/ 	.short	(.L_652 - .L_651)


	//   ....[0]....
.L_651:
        /*0028*/ 	.word	0x00000010


	//----- nvinfo : EIATTR_MAX_THREADS
	.align		4
.L_652:
        /*002c*/ 	.byte	0x04, 0x05
        /*002e*/ 	.short	(.L_654 - .L_653)
.L_653:
        /*0030*/ 	.word	0x00000100
        /*0034*/ 	.word	0x00000001
        /*0038*/ 	.word	0x00000001


	//----- nvinfo : EIATTR_CBANK_PARAM_SIZE
	.align		4
.L_654:
        /*003c*/ 	.byte	0x03, 0x19
        /*003e*/ 	.short	0x0438


	//----- nvinfo : EIATTR_PARAM_CBANK
	.align		4
        /*0040*/ 	.byte	0x04, 0x0a
        /*0042*/ 	.short	(.L_656 - .L_655)
	.align		4
.L_655:
        /*0044*/ 	.word	index@(.nv.constant0._ZN7cutlass13device_kernelIN5flash19enable_sm80_to_sm89INS1_16FlashAttnFwdSm80INS1_25CollectiveMainloopFwdSm80ILi8ELi1ELb0EN4cute5tupleIJNS5_1CILi128EEENS7_ILi48EEENS7_ILi256EEEEEELi256ENS_10bfloat16_tEfNS_4arch4Sm80ELb1ELb0ELb0ELb1ELb1ELb1ELb1ELb1EEENS1_21CollectiveEpilogueFwdINS6_IJS8_SA_S9_EEENS6_IJNS7_ILi1EEESI_SI_EEESC_SE_Li256ELb1ELb1ELb1ELb0EEENS1_36VarlenDynamicPersistentTileSchedulerILi128ELi48ELi256ELi256ELb1ELb1ELb0ELb1ELb1ELb1EEEEEEEEEvNT_6ParamsE)
        /*0048*/ 	.short	0x0210
        /*004a*/ 	.short	0x0438


	//----- nvinfo : EIATTR_SW_WAR
	.align		4
.L_656:
        /*004c*/ 	.byte	0x04, 0x36
        /*004e*/ 	.short	(.L_658 - .L_657)
.L_657:
        /*0050*/ 	.word	0x00000008
.L_658:


//--------------------- .nv.callgraph             --------------------------
	.section	.nv.callgraph,"",@"SHT_CUDA_CALLGRAPH"
	.align	4
	.sectionentsize	8
	.align		4
        /*0000*/ 	.word	0x00000000
	.align		4
        /*0004*/ 	.word	0xffffffff
	.align		4
        /*0008*/ 	.word	0x00000000
	.align		4
        /*000c*/ 	.word	0xfffffffe
	.align		4
        /*0010*/ 	.word	0x00000000
	.align		4
        /*0014*/ 	.word	0xfffffffd
	.align		4
        /*0018*/ 	.word	0x00000000
	.align		4
        /*001c*/ 	.word	0xfffffffc


//--------------------- .nv.constant4             --------------------------
	.section	.nv.constant4,"a",@progbits
	.align	8
	.align		8
.nv.constant4:
        /*0000*/ 	.dword	_ZN89_INTERNAL_0b48053f_53_flash_fwd_hdim256_bf16_paged_split_softcapall_sm80_cu_cf07d2ef_45764cuda3std3__45__cpo5beginE
	.align		8
        /*0008*/ 	.dword	_ZN89_INTERNAL_0b48053f_53_flash_fwd_hdim256_bf16_paged_split_softcapall_sm80_cu_cf07d2ef_45764cuda3std3__45__cpo3endE
	.align		8
        /*0010*/ 	.dword	_ZN89_INTERNAL_0b48053f_53_flash_fwd_hdim256_bf16_paged_split_softcapall_sm80_cu_cf07d2ef_45764cuda3std3__45__cpo6cbeginE
	.align		8
        /*0018*/ 	.dword	_ZN89_INTERNAL_0b48053f_53_flash_fwd_hdim256_bf16_paged_split_softcapall_sm80_cu_cf07d2ef_45764cuda3std3__45__cpo4cendE
	.align		8
        /*0020*/ 	.dword	_ZN89_INTERNAL_0b48053f_53_flash_fwd_hdim256_bf16_paged_split_softcapall_sm80_cu_cf07d2ef_45764cuda3std3__491_GLOBAL__N__0b48053f_53_flash_fwd_hdim256_bf16_paged_split_softcapall_sm80_cu_cf07d2ef_45766ignoreE
	.align		8
        /*0028*/ 	.dword	_ZN89_INTERNAL_0b48053f_53_flash_fwd_hdim256_bf16_paged_split_softcapall_sm80_cu_cf07d2ef_45764cuda3std3__419piecewise_constructE
	.align		8
        /*0030*/ 	.dword	_ZN89_INTERNAL_0b48053f_53_flash_fwd_hdim256_bf16_paged_split_softcapall_sm80_cu_cf07d2ef_45764cuda3std3__48in_placeE
	.align		8
        /*0038*/ 	.dword	_ZN89_INTERNAL_0b48053f_53_flash_fwd_hdim256_bf16_paged_split_softcapall_sm80_cu_cf07d2ef_45764cuda3std6ranges3__45__cpo4swapE
	.align		8
        /*0040*/ 	.dword	_ZN89_INTERNAL_0b48053f_53_flash_fwd_hdim256_bf16_paged_split_softcapall_sm80_cu_cf07d2ef_45764cuda3std6ranges3__45__cpo9iter_moveE
	.align		8
        /*0048*/ 	.dword	_ZN89_INTERNAL_0b48053f_53_flash_fwd_hdim256_bf16_paged_split_softcapall_sm80_cu_cf07d2ef_45764cute7productE
	.align		8
        /*0050*/ 	.dword	_ZN89_INTERNAL_0b48053f_53_flash_fwd_hdim256_bf16_paged_split_softcapall_sm80_cu_cf07d2ef_45764cute1_E


//--------------------- .text._ZN7cutlass13device_kernelIN5flash19enable_sm80_to_sm89INS1_16FlashAttnFwdSm80INS1_25CollectiveMainloopFwdSm80ILi8ELi1ELb1EN4cute5tupleIJNS5_1CILi128EEENS7_ILi64EEENS7_ILi256EEEEEELi256ENS_10bfloat16_tEfNS_4arch4Sm80ELb0ELb0ELb1ELb0ELb1ELb0ELb1ELb1EEENS1_21CollectiveEpilogueFwdINS6_IJS8_SA_S9_EEENS6_IJNS7_ILi1EEESI_SI_EEESC_SE_Li256ELb0ELb1ELb1ELb0EEENS1_19SingleTileSchedulerILb0ELb1ELb1ELi128EEEEEEEEEvNT_6ParamsE --------------------------
	.section	.text._ZN7cutlass13device_kernelIN5flash19enable_sm80_to_sm89INS1_16FlashAttnFwdSm80INS1_25CollectiveMainloopFwdSm80ILi8ELi1ELb1EN4cute5tupleIJNS5_1CILi128EEENS7_ILi64EEENS7_ILi256EEEEEELi256ENS_10bfloat16_tEfNS_4arch4Sm80ELb0ELb0ELb1ELb0ELb1ELb0ELb1ELb1EEENS1_21CollectiveEpilogueFwdINS6_IJS8_SA_S9_EEENS6_IJNS7_ILi1EEESI_SI_EEESC_SE_Li256ELb0ELb1ELb1ELb0EEENS1_19SingleTileSchedulerILb0ELb1ELb1ELi128EEEEEEEEEvNT_6ParamsE,"ax",@progbits
	.align	128
.text._ZN7cutlass13device_kernelIN5flash19enable_sm80_to_sm89INS1_16FlashAttnFwdSm80INS1_25CollectiveMainloopFwdSm80ILi8ELi1ELb1EN4cute5tupleIJNS5_1CILi128EEENS7_ILi64EEENS7_ILi256EEEEEELi256ENS_10bfloat16_tEfNS_4arch4Sm80ELb0ELb0ELb1ELb0ELb1ELb0ELb1ELb1EEENS1_21CollectiveEpilogueFwdINS6_IJS8_SA_S9_EEENS6_IJNS7_ILi1EEESI_SI_EEESC_SE_Li256ELb0ELb1ELb1ELb0EEENS1_19SingleTileSchedulerILb0ELb1ELb1ELi128EEEEEEEEEvNT_6ParamsE:
        .type           _ZN7cutlass13device_kernelIN5flash19enable_sm80_to_sm89INS1_16FlashAttnFwdSm80INS1_25CollectiveMainloopFwdSm80ILi8ELi1ELb1EN4cute5tupleIJNS5_1CILi128EEENS7_ILi64EEENS7_ILi256EEEEEELi256ENS_10bfloat16_tEfNS_4arch4Sm80ELb0ELb0ELb1ELb0ELb1ELb0ELb1ELb1EEENS1_21CollectiveEpilogueFwdINS6_IJS8_SA_S9_EEENS6_IJNS7_ILi1EEESI_SI_EEESC_SE_Li256ELb0ELb1ELb1ELb0EEENS1_19SingleTileSchedulerILb0ELb1ELb1ELi128EEEEEEEEEvNT_6ParamsE,@function
        .size           _ZN7cutlass13device_kernelIN5flash19enable_sm80_to_sm89INS1_16FlashAttnFwdSm80INS1_25CollectiveMainloopFwdSm80ILi8ELi1ELb1EN4cute5tupleIJNS5_1CILi128EEENS7_ILi64EEENS7_ILi256EEEEEELi256ENS_10bfloat16_tEfNS_4arch4Sm80ELb0ELb0ELb1ELb0ELb1ELb0ELb1ELb1EEENS1_21CollectiveEpilogueFwdINS6_IJS8_SA_S9_EEENS6_IJNS7_ILi1EEESI_SI_EEESC_SE_Li256ELb0ELb1ELb1ELb0EEENS1_19SingleTileSchedulerILb0ELb1ELb1ELi128EEEEEEEEEvNT_6ParamsE,(.L_x_36 - _ZN7cutlass13device_kernelIN5flash19enable_sm80_to_sm89INS1_16FlashAttnFwdSm80INS1_25CollectiveMainloopFwdSm80ILi8ELi1ELb1EN4cute5tupleIJNS5_1CILi128EEENS7_ILi64EEENS7_ILi256EEEEEELi256ENS_10bfloat16_tEfNS_4arch4Sm80ELb0ELb0ELb1ELb0ELb1ELb0ELb1ELb1EEENS1_21CollectiveEpilogueFwdINS6_IJS8_SA_S9_EEENS6_IJNS7_ILi1EEESI_SI_EEESC_SE_Li256ELb0ELb1ELb1ELb0EEENS1_19SingleTileSchedulerILb0ELb1ELb1ELi128EEEEEEEEEvNT_6ParamsE)
        .other          _ZN7cutlass13device_kernelIN5flash19enable_sm80_to_sm89INS1_16FlashAttnFwdSm80INS1_25CollectiveMainloopFwdSm80ILi8ELi1ELb1EN4cute5tupleIJNS5_1CILi128EEENS7_ILi64EEENS7_ILi256EEEEEELi256ENS_10bfloat16_tEfNS_4arch4Sm80ELb0ELb0ELb1ELb0ELb1ELb0ELb1ELb1EEENS1_21CollectiveEpilogueFwdINS6_IJS8_SA_S9_EEENS6_IJNS7_ILi1EEESI_SI_EEESC_SE_Li256ELb0ELb1ELb1ELb0EEENS1_19SingleTileSchedulerILb0ELb1ELb1ELi128EEEEEEEEEvNT_6ParamsE,@"STO_CUDA_ENTRY STV_DEFAULT"
_ZN7cutlass13device_kernelIN5flash19enable_sm80_to_sm89INS1_16FlashAttnFwdSm80INS1_25CollectiveMainloopFwdSm80ILi8ELi1ELb1EN4cute5tupleIJNS5_1CILi128EEENS7_ILi64EEENS7_ILi256EEEEEELi256ENS_10bfloat16_tEfNS_4arch4Sm80ELb0ELb0ELb1ELb0ELb1ELb0ELb1ELb1EEENS1_21CollectiveEpilogueFwdINS6_IJS8_SA_S9_EEENS6_IJNS7_ILi1EEESI_SI_EEESC_SE_Li256ELb0ELb1ELb1ELb0EEENS1_19SingleTileSchedulerILb0ELb1ELb1ELi128EEEEEEEEEvNT_6ParamsE:
[----:B------:R-:W-:Y:S01]  /*0000*/  LDC R1, c[0x0][0x28] ;  /* 0x00000a00ff017b82 */ /* 0x000fe20000000800 */
[----:B------:R-:W-:Y:S05]  /*0010*/  EXIT ;  /* 0x000000000000794d */ /* 0x000fea0003800000 */
.L_x_0:
[----:B------:R-:W-:-:S00]  /*0020*/  BRA `(.L_x_0) ;  /* 0xfffffffc00fc7947 */ /* 0x000fc0000383ffff */
[----:B------:R-:W-:-:S00]  /*0030*/  NOP ;  /* 0x0000000000007918 */ /* 0x000fc00000000000 */
        /* <DEDUP_REMOVED lines=12> */
.L_x_36:


//--------------------- .text._ZN7cutlass13device_kernelIN5flash19enable_sm80_to_sm89INS1_16FlashAttnFwdSm80INS1_25CollectiveMainloopFwdSm80ILi8ELi1ELb1EN4cute5tupleIJNS5_1CILi128EEENS7_ILi48EEENS7_ILi256EEEEEELi256ENS_10bfloat16_tEfNS_4arch4Sm80ELb0ELb0ELb1ELb1ELb1ELb0ELb1ELb1EEENS1_21CollectiveEpilogueFwdINS6_IJS8_SA_S9_EEENS6_IJNS7_ILi1EEESI_SI_EEESC_SE_Li256ELb1ELb1ELb1ELb0EEENS1_36VarlenDynamicPersistentTileSchedulerILi128ELi48ELi256ELi256ELb1ELb1ELb0ELb0ELb1ELb1EEEEEEEEEvNT_6ParamsE --------------------------
	.section	.text._ZN7cutlass13device_kernelIN5flash19enable_sm80_to_sm89INS1_16FlashAttnFwdSm80INS1_25CollectiveMainloopFwdSm80ILi8ELi1ELb1EN4cute5tupleIJNS5_1CILi128EEENS7_ILi48EEENS7_ILi256EEEEEELi256ENS_10bfloat16_tEfNS_4arch4Sm80ELb0ELb0ELb1ELb1ELb1ELb0ELb1ELb1EEENS1_21CollectiveEpilogueFwdINS6_IJS8_SA_S9_EEENS6_IJNS7_ILi1EEESI_SI_EEESC_SE_Li256ELb1ELb1ELb1ELb0EEENS1_36VarlenDynamicPersistentTileSchedulerILi128ELi48ELi256ELi256ELb1ELb1ELb0ELb0ELb1ELb1EEEEEEEEEvNT_6ParamsE,"ax",@progbits
	.align	128
.text._ZN7cutlass13device_kernelIN5flash19enable_sm80_to_sm89INS1_16FlashAttnFwdSm80INS1_25CollectiveMainloopFwdSm80ILi8ELi1ELb1EN4cute5tupleIJNS5_1CILi128EEENS7_ILi48EEENS7_ILi256EEEEEELi256ENS_10bfloat16_tEfNS_4arch4Sm80ELb0ELb0ELb1ELb1ELb1ELb0ELb1ELb1EEENS1_21CollectiveEpilogueFwdINS6_IJS8_SA_S9_EEENS6_IJNS7_ILi1EEESI_SI_EEESC_SE_Li256ELb1ELb1ELb1ELb0EEENS1_36VarlenDynamicPersistentTileSchedulerILi128ELi48ELi256ELi256ELb1ELb1ELb0ELb0ELb1ELb1EEEEEEEEEvNT_6ParamsE:
        .type           _ZN7cutlass13device_kernelIN5flash19enable_sm80_to_sm89INS1_16FlashAttnFwdSm80INS1_25CollectiveMainloopFwdSm80ILi8ELi1ELb1EN4cute5tupleIJNS5_1CILi128EEENS7_ILi48EEENS7_ILi256EEEEEELi256ENS_10bfloat16_tEfNS_4arch4Sm80ELb0ELb0ELb1ELb1ELb1ELb0ELb1ELb1EEENS1_21CollectiveEpilogueFwdINS6_IJS8_SA_S9_EEENS6_IJNS7_ILi1EEESI_SI_EEESC_SE_Li256ELb1ELb1ELb1ELb0EEENS1_36VarlenDynamicPersistentTileSchedulerILi128ELi48ELi256ELi256ELb1ELb1ELb0ELb0ELb1ELb1EEEEEEEEEvNT_6ParamsE,@function
        .size           _ZN7cutlass13device_kernelIN5flash19enable_sm80_to_sm89INS1_16FlashAttnFwdSm80INS1_25CollectiveMainloopFwdSm80ILi8ELi1ELb1EN4cute5tupleIJNS5_1CILi128EEENS7_ILi48EEENS7_ILi256EEEEEELi256ENS_10bfloat16_tEfNS_4arch4Sm80ELb0ELb0ELb1ELb1ELb1ELb0ELb1ELb1EEENS1_21CollectiveEpilogueFwdINS6_IJS8_SA_S9_EEENS6_IJNS7_ILi1EEESI_SI_EEESC_SE_Li256ELb1ELb1ELb1ELb0EEENS1_36VarlenDynamicPersistentTileSchedulerILi128ELi48ELi256ELi256ELb1ELb1ELb0ELb0ELb1ELb1EEEEEEEEEvNT_6ParamsE,(.L_x_37 - _ZN7cutlass13device_kernelIN5flash19enable_sm80_to_sm89INS1_16FlashAttnFwdSm80INS1_25CollectiveMainloopFwdSm80ILi8ELi1ELb1EN4cute5tupleIJNS5_1CILi128EEENS7_ILi48EEENS7_ILi256EEEEEELi256ENS_10bfloat16_tEfNS_4arch4Sm80ELb0ELb0ELb1ELb1ELb1ELb0ELb1ELb1EEENS1_21CollectiveEpilogueFwdINS6_IJS8_SA_S9_EEENS6_IJNS7_ILi1EEESI_SI_EEESC_SE_Li256ELb1ELb1ELb1ELb0EEENS1_36VarlenDynamicPersistentTileSchedulerILi128ELi48ELi256ELi256ELb1ELb1ELb0ELb0ELb1ELb1EEEEEEEEEvNT_6ParamsE)
        .other          _ZN7cutlass13device_kernelIN5flash19enable_sm80_to_sm89INS1_16FlashAttnFwdSm80INS1_25CollectiveMainloopFwdSm80ILi8ELi1ELb1EN4cute5tupleIJNS5_1CILi128EEENS7_ILi48EEENS7_ILi256EEEEEELi256ENS_10bfloat16_tEfNS_4arch4Sm80ELb0ELb0ELb1ELb1ELb1ELb0ELb1ELb1EEENS1_21CollectiveEpilogueFwdINS6_IJS8_SA_S9_EEENS6_IJNS7_ILi1EEESI_SI_EEESC_SE_Li256ELb1ELb1ELb1ELb0EEENS1_36VarlenDynamicPersistentTileSchedulerILi128ELi48ELi256ELi256ELb1ELb1ELb0ELb0ELb1ELb1EEEEEEEEEvNT_6ParamsE,@"STO_CUDA_ENTRY STV_DEFAULT"
_ZN7cutlass13device_kernelIN5flash19enable_sm80_to_sm89INS1_16FlashAttnFwdSm80INS1_25CollectiveMainloopFwdSm80ILi8ELi1ELb1EN4cute5tupleIJNS5_1CILi128EEENS7_ILi48EEENS7_ILi256EEEEEELi256ENS_10bfloat16_tEfNS_4arch4Sm80ELb0ELb0ELb1ELb1ELb1ELb0ELb1ELb1EEENS1_21CollectiveEpilogueFwdINS6_IJS8_SA_S9_EEENS6_IJNS7_ILi1EEESI_SI_EEESC_SE_Li256ELb1ELb1ELb1ELb0EEENS1_36VarlenDynamicPersistentTileSchedulerILi128ELi48ELi256ELi256ELb1ELb1ELb0ELb0ELb1ELb1EEEEEEEEEvNT_6ParamsE:
[----:B------:R-:W-:Y:S01]  /*0000*/  LDC R1, c[0x0][0x28] ;  /* 0x00000a00ff017b82 */ /* 0x000fe20000000800 */
[----:B------:R-:W-:Y:S05]  /*0010*/  EXIT ;  /* 0x000000000000794d */ /* 0x000fea0003800000 */
.L_x_1:
        /* <DEDUP_REMOVED lines=14> */
.L_x_37:


//--------------------- .text._ZN7cutlass13device_kernelIN5flash19enable_sm80_to_sm89INS1_16FlashAttnFwdSm80INS1_25CollectiveMainloopFwdSm80ILi8ELi1ELb0EN4cute5tupleIJNS5_1CILi128EEENS7_ILi32EEENS7_ILi256EEEEEELi256ENS_10bfloat16_tEfNS_4arch4Sm80ELb0ELb0ELb1ELb1ELb1ELb1ELb1ELb1EEENS1_21CollectiveEpilogueFwdINS6_IJS8_SA_S9_EEENS6_IJNS7_ILi1EEESI_SI_EEESC_SE_Li256ELb1ELb1ELb1ELb0EEENS1_36VarlenDynamicPersistentTileSchedulerILi128ELi32ELi256ELi256ELb1ELb1ELb0ELb0ELb1ELb1EEEEEEEEEvNT_6ParamsE --------------------------
	.section	.text._ZN7cutlass13device_kernelIN5flash19enable_sm80_to_sm89INS1_16FlashAttnFwdSm80INS1_25CollectiveMainloopFwdSm80ILi8ELi1ELb0EN4cute5tupleIJNS5_1CILi128EEENS7_ILi32EEENS7_ILi256EEEEEELi256ENS_10bfloat16_tEfNS_4arch4Sm80ELb0ELb0ELb1ELb1ELb1ELb1ELb1ELb1EEENS1_21CollectiveEpilogueFwdINS6_IJS8_SA_S9_EEENS6_IJNS7_ILi1EEESI_SI_EEESC_SE_Li256ELb1ELb1ELb1ELb0EEENS1_36VarlenDynamicPersistentTileSchedulerILi128ELi32ELi256ELi256ELb1ELb1ELb0ELb0ELb1ELb1EEEEEEEEEvNT_6ParamsE,"ax",@progbits
	.align	128
.text._ZN7cutlass13device_kernelIN5flash19enable_sm80_to_sm89INS1_16FlashAttnFwdSm80INS1_25CollectiveMainloopFwdSm80ILi8ELi1ELb0EN4cute5tupleIJNS5_1CILi128EEENS7_ILi32EEENS7_ILi256EEEEEELi256ENS_10bfloat16_tEfNS_4arch4Sm80ELb0ELb0ELb1ELb1ELb1ELb1ELb1ELb1EEENS1_21CollectiveEpilogueFwdINS6_IJS8_SA_S9_EEENS6_IJNS7_ILi1EEESI_SI_EEESC_SE_Li256ELb1ELb1ELb1ELb0EEENS1_36VarlenDynamicPersistentTileSchedulerILi128ELi32ELi256ELi256ELb1ELb1ELb0ELb0ELb1ELb1EEEEEEEEEvNT_6ParamsE:
        .type           _ZN7cutlass13device_kernelIN5flash19enable_sm80_to_sm89INS1_16FlashAttnFwdSm80INS1_25CollectiveMainloopFwdSm80ILi8ELi1ELb0EN4cute5tupleIJNS5_1CILi128EEENS7_ILi32EEENS7_ILi256EEEEEELi256ENS_10bfloat16_tEfNS_4arch4Sm80ELb0ELb0ELb1ELb1ELb1ELb1ELb1ELb1EEENS1_21CollectiveEpilogueFwdINS6_IJS8_SA_S9_EEENS6_IJNS7_ILi1EEESI_SI_EEESC_SE_Li256ELb1ELb1ELb1ELb0EEENS1_36VarlenDynamicPersistentTileSchedulerILi128ELi32ELi256ELi256ELb1ELb1ELb0ELb0ELb1ELb1EEEEEEEEEvNT_6ParamsE,@function
        .size           _ZN7cutlass13device_kernelIN5flash19enable_sm80_to_sm89INS1_16FlashAttnFwdSm80INS1_25CollectiveMainloopFwdSm80ILi8ELi1ELb0EN4cute5tupleIJNS5_1CILi128EEENS7_ILi32EEENS7_ILi256EEEEEELi256ENS_10bfloat16_tEfNS_4arch4Sm80ELb0ELb0ELb1ELb1ELb1ELb1ELb1ELb1EEENS1_21CollectiveEpilogueFwdINS6_IJS8_SA_S9_EEENS6_IJNS7_ILi1EEESI_SI_EEESC_SE_Li256ELb1ELb1ELb1ELb0EEENS1_36VarlenDynamicPersistentTileSchedulerILi128ELi32ELi256ELi256ELb1ELb1ELb0ELb0ELb1ELb1EEEEEEEEEvNT_6ParamsE,(.L_x_38 - _ZN7cutlass13device_kernelIN5flash19enable_sm80_to_sm89INS1_16FlashAttnFwdSm80INS1_25CollectiveMainloopFwdSm80ILi8ELi1ELb0EN4cute5tupleIJNS5_1CILi128EEENS7_ILi32EEENS7_ILi256EEEEEELi256ENS_10bfloat16_tEfNS_4arch4Sm80ELb0ELb0ELb1ELb1ELb1ELb1ELb1ELb1EEENS1_21CollectiveEpilogueFwdINS6_IJS8_SA_S9_EEENS6_IJNS7_ILi1EEESI_SI_EEESC_SE_Li256ELb1ELb1ELb1ELb0EEENS1_36VarlenDynamicPersistentTileSchedulerILi128ELi32ELi256ELi256ELb1ELb1ELb0ELb0ELb1ELb1EEEEEEEEEvNT_6ParamsE)
        .other          _ZN7cutlass13device_kernelIN5flash19enable_sm80_to_sm89INS1_16FlashAttnFwdSm80INS1_25CollectiveMainloopFwdSm80ILi8ELi1ELb0EN4cute5tupleIJNS5_1CILi128EEENS7_ILi32EEENS7_ILi256EEEEEELi256ENS_10bfloat16_tEfNS_4arch4Sm80ELb0ELb0ELb1ELb1ELb1ELb1ELb1ELb1EEENS1_21CollectiveEpilogueFwdINS6_IJS8_SA_S9_EEENS6_IJNS7_ILi1EEESI_SI_EEESC_SE_Li256ELb1ELb1ELb1ELb0EEENS1_36VarlenDynamicPersistentTileSchedulerILi128ELi32ELi256ELi256ELb1ELb1ELb0ELb0ELb1ELb1EEEEEEEEEvNT_6ParamsE,@"STO_CUDA_ENTRY STV_DEFAULT"
_ZN7cutlass13device_kernelIN5flash19enable_sm80_to_sm89INS1_16FlashAttnFwdSm80INS1_25CollectiveMainloopFwdSm80ILi8ELi1ELb0EN4cute5tupleIJNS5_1CILi128EEENS7_ILi32EEENS7_ILi256EEEEEELi256ENS_10bfloat16_tEfNS_4arch4Sm80ELb0ELb0ELb1ELb1ELb1ELb1ELb1ELb1EEENS1_21CollectiveEpilogueFwdINS6_IJS8_SA_S9_EEENS6_IJNS7_ILi1EEESI_SI_EEESC_SE_Li256ELb1ELb1ELb1ELb0EEENS1_36VarlenDynamicPersistentTileSchedulerILi128ELi32ELi256ELi256ELb1ELb1ELb0ELb0ELb1ELb1EEEEEEEEEvNT_6ParamsE:
[----:B------:R-:W-:Y:S01]  /*0000*/  LDC R1, c[0x0][0x28] ;  /* 0x00000a00ff017b82 */ /* 0x000fe20000000800 */
[----:B------:R-:W-:Y:S05]  /*0010*/  EXIT ;  /* 0x000000000000794d */ /* 0x000fea0003800000 */
.L_x_2:
        /* <DEDUP_REMOVED lines=14> */
.L_x_38:


//--------------------- .text._ZN7cutlass13device_kernelIN5flash19enable_sm80_to_sm89INS1_16FlashAttnFwdSm80INS1_25CollectiveMainloopFwdSm80ILi8ELi1ELb1EN4cute5tupleIJNS5_1CILi128EEENS7_ILi48EEENS7_ILi256EEEEEELi256ENS_10bfloat16_tEfNS_4arch4Sm80ELb0ELb1ELb1ELb0ELb1ELb0ELb1ELb1EEENS1_21CollectiveEpilogueFwdINS6_IJS8_SA_S9_EEENS6_IJNS7_ILi1EEESI_SI_EEESC_SE_Li256ELb0ELb1ELb1ELb0EEENS1_19SingleTileSchedulerILb0ELb1ELb1ELi128EEEEEEEEEvNT_6ParamsE --------------------------
	.section	.text._ZN7cutlass13device_kernelIN5flash19enable_sm80_to_sm89INS1_16FlashAttnFwdSm80INS1_25CollectiveMainloopFwdSm80ILi8ELi1ELb1EN4cute5tupleIJNS5_1CILi128EEENS7_ILi48EEENS7_ILi256EEEEEELi256ENS_10bfloat16_tEfNS_4arch4Sm80ELb0ELb1ELb1ELb0ELb1ELb0ELb1ELb1EEENS1_21CollectiveEpilogueFwdINS6_IJS8_SA_S9_EEENS6_IJNS7_ILi1EEESI_SI_EEESC_SE_Li256ELb0ELb1ELb1ELb0EEENS1_19SingleTileSchedulerILb0ELb1ELb1ELi128EEEEEEEEEvNT_6ParamsE,"ax",@progbits
	.align	128
.text._ZN7cutlass13device_kernelIN5flash19enable_sm80_to_sm89INS1_16FlashAttnFwdSm80INS1_25CollectiveMainloopFwdSm80ILi8ELi1ELb1EN4cute5tupleIJNS5_1CILi128EEENS7_ILi48EEENS7_ILi256EEEEEELi256ENS_10bfloat16_tEfNS_4arch4Sm80ELb0ELb1ELb1ELb0ELb1ELb0ELb1ELb1EEENS1_21CollectiveEpilogueFwdINS6_IJS8_SA_S9_EEENS6_IJNS7_ILi1EEESI_SI_EEESC_SE_Li256ELb0ELb1ELb1ELb0EEENS1_19SingleTileSchedulerILb0ELb1ELb1ELi128EEEEEEEEEvNT_6ParamsE:
        .type           _ZN7cutlass13device_kernelIN5flash19enable_sm80_to_sm89INS1_16FlashAttnFwdSm80INS1_25CollectiveMainloopFwdSm80ILi8ELi1ELb1EN4cute5tupleIJNS5_1CILi128EEENS7_ILi48EEENS7_ILi256EEEEEELi256ENS_10bfloat16_tEfNS_4arch4Sm80ELb0ELb1ELb1ELb0ELb1ELb0ELb1ELb1EEENS1_21CollectiveEpilogueFwdINS6_IJS8_SA_S9_EEENS6_IJNS7_ILi1EEESI_SI_EEESC_SE_Li256ELb0ELb1ELb1ELb0EEENS1_19SingleTileSchedulerILb0ELb1ELb1ELi128EEEEEEEEEvNT_6ParamsE,@function
        .size           _ZN7cutlass13device_kernelIN5flash19enable_sm80_to_sm89INS1_16FlashAttnFwdSm80INS1_25CollectiveMainloopFwdSm80ILi8ELi1ELb1EN4cute5tupleIJNS5_1CILi128EEENS7_ILi48EEENS7_ILi256EEEEEELi256ENS_10bfloat16_tEfNS_4arch4Sm80ELb0ELb1ELb1ELb0ELb1ELb0ELb1ELb1EEENS1_21CollectiveEpilogueFwdINS6_IJS8_SA_S9_EEENS6_IJNS7_ILi1EEESI_SI_EEESC_SE_Li256ELb0ELb1ELb1ELb0EEENS1_19SingleTileSchedulerILb0ELb1ELb1ELi128EEEEEEEEEvNT_6ParamsE,(.L_x_39 - _ZN7cutlass13device_kernelIN5flash19enable_sm80_to_sm89INS1_16FlashAttnFwdSm80INS1_25CollectiveMainloopFwdSm80ILi8ELi1ELb1EN4cute5tupleIJNS5_1CILi128EEENS7_ILi48EEENS7_ILi256EEEEEELi256ENS_10bfloat16_tEfNS_4arch4Sm80ELb0ELb1ELb1ELb0ELb1ELb0ELb1ELb1EEENS1_21CollectiveEpilogueFwdINS6_IJS8_SA_S9_EEENS6_IJNS7_ILi1EEESI_SI_EEESC_SE_Li256ELb0ELb1ELb1ELb0EEENS1_19SingleTileSchedulerILb0ELb1ELb1ELi128EEEEEEEEEvNT_6ParamsE)
        .other          _ZN7cutlass13device_kernelIN5flash19enable_sm80_to_sm89INS1_16FlashAttnFwdSm80INS1_25CollectiveMainloopFwdSm80ILi8ELi1ELb1EN4cute5tupleIJNS5_1CILi128EEENS7_ILi48EEENS7_ILi256EEEEEELi256ENS_10bfloat16_tEfNS_4arch4Sm80ELb0ELb1ELb1ELb0ELb1ELb0ELb1ELb1EEENS1_21CollectiveEpilogueFwdINS6_IJS8_SA_S9_EEENS6_IJNS7_ILi1EEESI_SI_EEESC_SE_Li256ELb0ELb1ELb1ELb0EEENS1_19SingleTileSchedulerILb0ELb1ELb1ELi128EEEEEEEEEvNT_6ParamsE,@"STO_CUDA_ENTRY STV_DEFAULT"
_ZN7cutlass13device_kernelIN5flash19enable_sm80_to_sm89INS1_16FlashAttnFwdSm80INS1_25CollectiveMainloopFwdSm80ILi8ELi1ELb1EN4cute5tupleIJNS5_1CILi128EEENS7_ILi48EEENS7_ILi256EEEEEELi256ENS_10bfloat16_tEfNS_4arch4Sm80ELb0ELb1ELb1ELb0ELb1ELb0ELb1ELb1EEENS1_21CollectiveEpilogueFwdINS6_IJS8_SA_S9_EEENS6_IJNS7_ILi1EEESI_SI_EEESC_SE_Li256ELb0ELb1ELb1ELb0EEENS1_19SingleTileSchedulerILb0ELb1ELb1ELi128EEEEEEEEEvNT_6ParamsE:
[----:B------:R-:W-:Y:S01]  /*0000*/  LDC R1, c[0x0][0x28] ;  /* 0x00000a00ff017b82 */ /* 0x000fe20000000800 */
[----:B------:R-:W-:Y:S05]  /*0010*/  EXIT ;  /* 0x000000000000794d */ /* 0x000fea0003800000 */
.L_x_3:
        /* <DEDUP_REMOVED lines=14> */
.L_x_39:


//--------------------- .text._ZN7cutlass13device_kernelIN5flash19enable_sm80_to_sm89INS1_16FlashAttnFwdSm80INS1_25CollectiveMainloopFwdSm80ILi8ELi1ELb1EN4cute5tupleIJNS5_1CILi128EEENS7_ILi48EEENS7_ILi256EEEEEELi256ENS_10bfloat16_tEfNS_4arch4Sm80ELb0ELb1ELb1ELb1ELb1ELb0ELb1ELb1EEENS1_21CollectiveEpilogueFwdINS6_IJS8_SA_S9_EEENS6_IJNS7_ILi1EEESI_SI_EEESC_SE_Li256ELb1ELb1ELb1ELb0EEENS1_36VarlenDynamicPersistentTileSchedulerILi128ELi48ELi256ELi256ELb1ELb1ELb0ELb1ELb0ELb1EEEEEEEEEvNT_6ParamsE --------------------------
	.section	.text._ZN7cutlass13device_kernelIN5flash19enable_sm80_to_sm89INS1_16FlashAttnFwdSm80INS1_25CollectiveMainloopFwdSm80ILi8ELi1ELb1EN4cute5tupleIJNS5_1CILi128EEENS7_ILi48EEENS7_ILi256EEEEEELi256ENS_10bfloat16_tEfNS_4arch4Sm80ELb0ELb1ELb1ELb1ELb1ELb0ELb1ELb1EEENS1_21CollectiveEpilogueFwdINS6_IJS8_SA_S9_EEENS6_IJNS7_ILi1EEESI_SI_EEESC_SE_Li256ELb1ELb1ELb1ELb0EEENS1_36VarlenDynamicPersistentTileSchedulerILi128ELi48ELi256ELi256ELb1ELb1ELb0ELb1ELb0ELb1EEEEEEEEEvNT_6ParamsE,"ax",@progbits
	.align	128
.text._ZN7cutlass13device_kernelIN5flash19enable_sm80_to_sm89INS1_16FlashAttnFwdSm80INS1_25CollectiveMainloopFwdSm80ILi8ELi1ELb1EN4cute5tupleIJNS5_1CILi128EEENS7_ILi48EEENS7_ILi256EEEEEELi256ENS_10bfloat16_tEfNS_4arch4Sm80ELb0ELb1ELb1ELb1ELb1ELb0ELb1ELb1EEENS1_21CollectiveEpilogueFwdINS6_IJS8_SA_S9_EEENS6_IJNS7_ILi1EEESI_SI_EEESC_SE_Li256ELb1ELb1ELb1ELb0EEENS1_36VarlenDynamicPersistentTileSchedulerILi128ELi48ELi256ELi256ELb1ELb1ELb0ELb1ELb0ELb1EEEEEEEEEvNT_6ParamsE:
        .type           _ZN7cutlass13device_kernelIN5flash19enable_sm80_to_sm89INS1_16FlashAttnFwdSm80INS1_25CollectiveMainloopFwdSm80ILi8ELi1ELb1EN4cute5tupleIJNS5_1CILi128EEENS7_ILi48EEENS7_ILi256EEEEEELi256ENS_10bfloat16_tEfNS_4arch4Sm80ELb0ELb1ELb1ELb1ELb1ELb0ELb1ELb1EEENS1_21CollectiveEpilogueFwdINS6_IJS8_SA_S9_EEENS6_IJNS7_ILi1EEESI_SI_EEESC_SE_Li256ELb1ELb1ELb1ELb0EEENS1_36VarlenDynamicPersistentTileSchedulerILi128ELi48ELi256ELi256ELb1ELb1ELb0ELb1ELb0ELb1EEEEEEEEEvNT_6ParamsE,@function
        .size           _ZN7cutlass13device_kernelIN5flash19enable_sm80_to_sm89INS1_16FlashAttnFwdSm80INS1_25CollectiveMainloopFwdSm80ILi8ELi1ELb1EN4cute5tupleIJNS5_1CILi128EEENS7_ILi48EEENS7_ILi256EEEEEELi256ENS_10bfloat16_tEfNS_4arch4Sm80ELb0ELb1ELb1ELb1ELb1ELb0ELb1ELb1EEENS1_21CollectiveEpilogueFwdINS6_IJS8_SA_S9_EEENS6_IJNS7_ILi1EEESI_SI_EEESC_SE_Li256ELb1ELb1ELb1ELb0EEENS1_36VarlenDynamicPersistentTileSchedulerILi128ELi48ELi256ELi256ELb1ELb1ELb0ELb1ELb0ELb1EEEEEEEEEvNT_6ParamsE,(.L_x_40 - _ZN7cutlass13device_kernelIN5flash19enable_sm80_to_sm89INS1_16FlashAttnFwdSm80INS1_25CollectiveMainloopFwdSm80ILi8ELi1ELb1EN4cute5tupleIJNS5_1CILi128EEENS7_ILi48EEENS7_ILi256EEEEEELi256ENS_10bfloat16_tEfNS_4arch4Sm80ELb0ELb1ELb1ELb1ELb1ELb0ELb1ELb1EEENS1_21CollectiveEpilogueFwdINS6_IJS8_SA_S9_EEENS6_IJNS7_ILi1EEESI_SI_EEESC_SE_Li256ELb1ELb1ELb1ELb0EEENS1_36VarlenDynamicPersistentTileSchedulerILi128ELi48ELi256ELi256ELb1ELb1ELb0ELb1ELb0ELb1EEEEEEEEEvNT_6ParamsE)
        .other          _ZN7cutlass13device_kernelIN5flash19enable_sm80_to_sm89INS1_16FlashAttnFwdSm80INS1_25CollectiveMainloopFwdSm80ILi8ELi1ELb1EN4cute5tupleIJNS5_1CILi128EEENS7_ILi48EEENS7_ILi256EEEEEELi256ENS_10bfloat16_tEfNS_4arch4Sm80ELb0ELb1ELb1ELb1ELb1ELb0ELb1ELb1EEENS1_21CollectiveEpilogueFwdINS6_IJS8_SA_S9_EEENS6_IJNS7_ILi1EEESI_SI_EEESC_SE_Li256ELb1ELb1ELb1ELb0EEENS1_36VarlenDynamicPersistentTileSchedulerILi128ELi48ELi256ELi256ELb1ELb1ELb0ELb1ELb0ELb1EEEEEEEEEvNT_6ParamsE,@"STO_CUDA_ENTRY STV_DEFAULT"
_ZN7cutlass13device_kernelIN5flash19enable_sm80_to_sm89INS1_16FlashAttnFwdSm80INS1_25CollectiveMainloopFwdSm80ILi8ELi1ELb1EN4cute5tupleIJNS5_1CILi128EEENS7_ILi48EEENS7_ILi256EEEEEELi256ENS_10bfloat16_tEfNS_4arch4Sm80ELb0ELb1ELb1ELb1ELb1ELb0ELb1ELb1EEENS1_21CollectiveEpilogueFwdINS6_IJS8_SA_S9_EEENS6_IJNS7_ILi1EEESI_SI_EEESC_SE_Li256ELb1ELb1ELb1ELb0EEENS1_36VarlenDynamicPersistentTileSchedulerILi128ELi48ELi256ELi256ELb1ELb1ELb0ELb1ELb0ELb1EEEEEEEEEvNT_6ParamsE:
[----:B------:R-:W-:Y:S01]  /*0000*/  LDC R1, c[0x0][0x28] ;  /* 0x00000a00ff017b82 */ /* 0x000fe20000000800 */
[----:B------:R-:W-:Y:S05]  /*0010*/  EXIT ;  /* 0x000000000000794d */ /* 0x000fea0003800000 */
.L_x_4:
        /* <DEDUP_REMOVED lines=14> */
.L_x_40:


//--------------------- .text._ZN7cutlass13device_kernelIN5flash19enable_sm80_to_sm89INS1_16FlashAttnFwdSm80INS1_25CollectiveMainloopFwdSm80ILi8ELi1ELb0EN4cute5tupleIJNS5_1CILi128EEENS7_ILi32EEENS7_ILi256EEEEEELi256ENS_10bfloat16_tEfNS_4arch4Sm80ELb0ELb1ELb1ELb1ELb1ELb1ELb1ELb1EEENS1_21CollectiveEpilogueFwdINS6_IJS8_SA_S9_EEENS6_IJNS7_ILi1EEESI_SI_EEESC_SE_Li256ELb1ELb1ELb1ELb0EEENS1_36VarlenDynamicPersistentTileSchedulerILi128ELi32ELi256ELi256ELb1ELb1ELb0ELb1ELb0ELb1EEEEEEEEEvNT_6ParamsE --------------------------
	.section	.text._ZN7cutlass13device_kernelIN5flash19enable_sm80_to_sm89INS1_16FlashAttnFwdSm80INS1_25CollectiveMainloopFwdSm80ILi8ELi1ELb0EN4cute5tupleIJNS5_1CILi128EEENS7_ILi32EEENS7_ILi256EEEEEELi256ENS_10bfloat16_tEfNS_4arch4Sm80ELb0ELb1ELb1ELb1ELb1ELb1ELb1ELb1EEENS1_21CollectiveEpilogueFwdINS6_IJS8_SA_S9_EEENS6_IJNS7_ILi1EEESI_SI_EEESC_SE_Li256ELb1ELb1ELb1ELb0EEENS1_36VarlenDynamicPersistentTileSchedulerILi128ELi32ELi256ELi256ELb1ELb1ELb0ELb1ELb0ELb1EEEEEEEEEvNT_6ParamsE,"ax",@progbits
	.align	128
.text._ZN7cutlass13device_kernelIN5flash19enable_sm80_to_sm89INS1_16FlashAttnFwdSm80INS1_25CollectiveMainloopFwdSm80ILi8ELi1ELb0EN4cute5tupleIJNS5_1CILi128EEENS7_ILi32EEENS7_ILi256EEEEEELi256ENS_10bfloat16_tEfNS_4arch4Sm80ELb0ELb1ELb1ELb1ELb1ELb1ELb1ELb1EEENS1_21CollectiveEpilogueFwdINS6_IJS8_SA_S9_EEENS6_IJNS7_ILi1EEESI_SI_EEESC_SE_Li256ELb1ELb1ELb1ELb0EEENS1_36VarlenDynamicPersistentTileSchedulerILi128ELi32ELi256ELi256ELb1ELb1ELb0ELb1ELb0ELb1EEEEEEEEEvNT_6ParamsE:
        .type           _ZN7cutlass13device_kernelIN5flash19enable_sm80_to_sm89INS1_16FlashAttnFwdSm80INS1_25CollectiveMainloopFwdSm80ILi8ELi1ELb0EN4cute5tupleIJNS5_1CILi128EEENS7_ILi32EEENS7_ILi256EEEEEELi256ENS_10bfloat16_tEfNS_4arch4Sm80ELb0ELb1ELb1ELb1ELb1ELb1ELb1ELb1EEENS1_21CollectiveEpilogueFwdINS6_IJS8_SA_S9_EEENS6_IJNS7_ILi1EEESI_SI_EEESC_SE_Li256ELb1ELb1ELb1ELb0EEENS1_36VarlenDynamicPersistentTileSchedulerILi128ELi32ELi256ELi256ELb1ELb1ELb0ELb1ELb0ELb1EEEEEEEEEvNT_6ParamsE,@function
        .size           _ZN7cutlass13device_kernelIN5flash19enable_sm80_to_sm89INS1_16FlashAttnFwdSm80INS1_25CollectiveMainloopFwdSm80ILi8ELi1ELb0EN4cute5tupleIJNS5_1CILi128EEENS7_ILi32EEENS7_ILi256EEEEEELi256ENS_10bfloat16_tEfNS_4arch4Sm80ELb0ELb1ELb1ELb1ELb1ELb1ELb1ELb1EEENS1_21CollectiveEpilogueFwdINS6_IJS8_SA_S9_EEENS6_IJNS7_ILi1EEESI_SI_EEESC_SE_Li256ELb1ELb1ELb1ELb0EEENS1_36VarlenDynamicPersistentTileSchedulerILi128ELi32ELi256ELi256ELb1ELb1ELb0ELb1ELb0ELb1EEEEEEEEEvNT_6ParamsE,(.L_x_41 - _ZN7cutlass13device_kernelIN5flash19enable_sm80_to_sm89INS1_16FlashAttnFwdSm80INS1_25CollectiveMainloopFwdSm80ILi8ELi1ELb0EN4cute5tupleIJNS5_1CILi128EEENS7_ILi32EEENS7_ILi256EEEEEELi256ENS_10bfloat16_tEfNS_4arch4Sm80ELb0ELb1ELb1ELb1ELb1ELb1ELb1ELb1EEENS1_21CollectiveEpilogueFwdINS6_IJS8_SA_S9_EEENS6_IJNS7_ILi1EEESI_SI_EEESC_SE_Li256ELb1ELb1ELb1ELb0EEENS1_36VarlenDynamicPersistentTileSchedulerILi128ELi32ELi256ELi256ELb1ELb1ELb0ELb1ELb0ELb1EEEEEEEEEvNT_6ParamsE)
        .other          _ZN7cutlass13device_kernelIN5flash19enable_sm80_to_sm89INS1_16FlashAttnFwdSm80INS1_25CollectiveMainloopFwdSm80ILi8ELi1ELb0EN4cute5tupleIJNS5_1CILi128EEENS7_ILi32EEENS7_ILi256EEEEEELi256ENS_10bfloat16_tEfNS_4arch4Sm80ELb0ELb1ELb1ELb1ELb1ELb1ELb1ELb1EEENS1_21CollectiveEpilogueFwdINS6_IJS8_SA_S9_EEENS6_IJNS7_ILi1EEESI_SI_EEESC_SE_Li256ELb1ELb1ELb1ELb0EEENS1_36VarlenDynamicPersistentTileSchedulerILi128ELi32ELi256ELi256ELb1ELb1ELb0ELb1ELb0ELb1EEEEEEEEEvNT_6ParamsE,@"STO_CUDA_ENTRY STV_DEFAULT"
_ZN7cutlass13device_kernelIN5flash19enable_sm80_to_sm89INS1_16FlashAttnFwdSm80INS1_25CollectiveMainloopFwdSm80ILi8ELi1ELb0EN4cute5tupleIJNS5_1CILi128EEENS7_ILi32EEENS7_ILi256EEEEEELi256ENS_10bfloat16_tEfNS_4arch4Sm80ELb0ELb1ELb1ELb1ELb1ELb1ELb1ELb1EEENS1_21CollectiveEpilogueFwdINS6_IJS8_SA_S9_EEENS6_IJNS7_ILi1EEESI_SI_EEESC_SE_Li256ELb1ELb1ELb1ELb0EEENS1_36VarlenDynamicPersistentTileSchedulerILi128ELi32ELi256ELi256ELb1ELb1ELb0ELb1ELb0ELb1EEEEEEEEEvNT_6ParamsE:
[----:B------:R-:W-:Y:S01]  /*0000*/  LDC R1, c[0x0][0x28] ;  /* 0x00000a00ff017b82 */ /* 0x000fe20000000800 */
[----:B------:R-:W-:Y:S05]  /*0010*/  EXIT ;  /* 0x000000000000794d */ /* 0x000fea0003800000 */
.L_x_5:
        /* <DEDUP_REMOVED lines=14> */
.L_x_41:


//--------------------- .text._ZN7cutlass13device_kernelIN5flash19enable_sm80_to_sm89INS1_16FlashAttnFwdSm80INS1_25CollectiveMainloopFwdSm80ILi8ELi1ELb1EN4cute5tupleIJNS5_1CILi128EEENS7_ILi64EEENS7_ILi256EEEEEELi256ENS_10bfloat16_tEfNS_4arch4Sm80ELb1ELb0ELb1ELb0ELb1ELb0ELb1ELb1EEENS1_21CollectiveEpilogueFwdINS6_IJS8_SA_S9_EEENS6_IJNS7_ILi1EEESI_SI_EEESC_SE_Li256ELb0ELb1ELb1ELb0EEENS1_30DynamicPersistentTileSchedulerILi256ELi256ELb1ELb1ELb0EEEEEEEEEvNT_6ParamsE --------------------------
	.section	.text._ZN7cutlass13device_kernelIN5flash19enable_sm80_to_sm89INS1_16FlashAttnFwdSm80INS1_25CollectiveMainloopFwdSm80ILi8ELi1ELb1EN4cute5tupleIJNS5_1CILi128EEENS7_ILi64EEENS7_ILi256EEEEEELi256ENS_10bfloat16_tEfNS_4arch4Sm80ELb1ELb0ELb1ELb0ELb1ELb0ELb1ELb1EEENS1_21CollectiveEpilogueFwdINS6_IJS8_SA_S9_EEENS6_IJNS7_ILi1EEESI_SI_EEESC_SE_Li256ELb0ELb1ELb1ELb0EEENS1_30DynamicPersistentTileSchedulerILi256ELi256ELb1ELb1ELb0EEEEEEEEEvNT_6ParamsE,"ax",@progbits
	.align	128
.text._ZN7cutlass13device_kernelIN5flash19enable_sm80_to_sm89INS1_16FlashAttnFwdSm80INS1_25CollectiveMainloopFwdSm80ILi8ELi1ELb1EN4cute5tupleIJNS5_1CILi128EEENS7_ILi64EEENS7_ILi256EEEEEELi256ENS_10bfloat16_tEfNS_4arch4Sm80ELb1ELb0ELb1ELb0ELb1ELb0ELb1ELb1EEENS1_21CollectiveEpilogueFwdINS6_IJS8_SA_S9_EEENS6_IJNS7_ILi1EEESI_SI_EEESC_SE_Li256ELb0ELb1ELb1ELb0EEENS1_30DynamicPersistentTileSchedulerILi256ELi256ELb1ELb1ELb0EEEEEEEEEvNT_6ParamsE:
        .type           _ZN7cutlass13device_kernelIN5flash19enable_sm80_to_sm89INS1_16FlashAttnFwdSm80INS1_25CollectiveMainloopFwdSm80ILi8ELi1ELb1EN4cute5tupleIJNS5_1CILi128EEENS7_ILi64EEENS7_ILi256EEEEEELi256ENS_10bfloat16_tEfNS_4arch4Sm80ELb1ELb0ELb1ELb0ELb1ELb0ELb1ELb1EEENS1_21CollectiveEpilogueFwdINS6_IJS8_SA_S9_EEENS6_IJNS7_ILi1EEESI_SI_EEESC_SE_Li256ELb0ELb1ELb1ELb0EEENS1_30DynamicPersistentTileSchedulerILi256ELi256ELb1ELb1ELb0EEEEEEEEEvNT_6ParamsE,@function
        .size           _ZN7cutlass13device_kernelIN5flash19enable_sm80_to_sm89INS1_16FlashAttnFwdSm80INS1_25CollectiveMainloopFwdSm80ILi8ELi1ELb1EN4cute5tupleIJNS5_1CILi128EEENS7_ILi64EEENS7_ILi256EEEEEELi256ENS_10bfloat16_tEfNS_4arch4Sm80ELb1ELb0ELb1ELb0ELb1ELb0ELb1ELb1EEENS1_21CollectiveEpilogueFwdINS6_IJS8_SA_S9_EEENS6_IJNS7_ILi1EEESI_SI_EEESC_SE_Li256ELb0ELb1ELb1ELb0EEENS1_30DynamicPersistentTileSchedulerILi256ELi256ELb1ELb1ELb0EEEEEEEEEvNT_6ParamsE,(.L_x_42 - _ZN7cutlass13device_kernelIN5flash19enable_sm80_to_sm89INS1_16FlashAttnFwdSm80INS1_25CollectiveMainloopFwdSm80ILi8ELi1ELb1EN4cute5tupleIJNS5_1CILi128EEENS7_ILi64EEENS7_ILi256EEEEEELi256ENS_10bfloat16_tEfNS_4arch4Sm80ELb1ELb0ELb1ELb0ELb1ELb0ELb1ELb1EEENS1_21CollectiveEpilogueFwdINS6_IJS8_SA_S9_EEENS6_IJNS7_ILi1EEESI_SI_EEESC_SE_Li256ELb0ELb1ELb1ELb0EEENS1_30DynamicPersistentTileSchedulerILi256ELi256ELb1ELb1ELb0EEEEEEEEEvNT_6ParamsE)
        .other          _ZN7cutlass13device_kernelIN5flash19enable_sm80_to_sm89INS1_16FlashAttnFwdSm80INS1_25CollectiveMainloopFwdSm80ILi8ELi1ELb1EN4cute5tupleIJNS5_1CILi128EEENS7_ILi64EEENS7_ILi256EEEEEELi256ENS_10bfloat16_tEfNS_4arch4Sm80ELb1ELb0ELb1ELb0ELb1ELb0ELb1ELb1EEENS1_21CollectiveEpilogueFwdINS6_IJS8_SA_S9_EEENS6_IJNS7_ILi1EEESI_SI_EEESC_SE_Li256ELb0ELb1ELb1ELb0EEENS1_30DynamicPersistentTileSchedulerILi256ELi256ELb1ELb1ELb0EEEEEEEEEvNT_6ParamsE,@"STO_CUDA_ENTRY STV_DEFAULT"
_ZN7cutlass13device_kernelIN5flash19enable_sm80_to_sm89INS1_16FlashAttnFwdSm80INS1_25CollectiveMainloopFwdSm80ILi8ELi1ELb1EN4cute5tupleIJNS5_1CILi128EEENS7_ILi64EEENS7_ILi256EEEEEELi256ENS_10bfloat16_tEfNS_4arch4Sm80ELb1ELb0ELb1ELb0ELb1ELb0ELb1ELb1EEENS1_21CollectiveEpilogueFwdINS6_IJS8_SA_S9_EEENS6_IJNS7_ILi1EEESI_SI_EEESC_SE_Li256ELb0ELb1ELb1ELb0EEENS1_30DynamicPersistentTileSchedulerILi256ELi256ELb1ELb1ELb0EEEEEEEEEvNT_6ParamsE:
[----:B------:R-:W-:Y:S01]  /*0000*/  LDC R1, c[0x0][0x28] ;  /* 0x00000a00ff017b82 */ /* 0x000fe20000000800 */
[----:B------:R-:W-:Y:S05]  /*0010*/  EXIT ;  /* 0x000000000000794d */ /* 0x000fea0003800000 */
.L_x_6:
        /* <DEDUP_REMOVED lines=14> */
.L_x_42:


//--------------------- .text._ZN7cutlass13device_kernelIN5flash19enable_sm80_to_sm89INS1_16FlashAttnFwdSm80INS1_25CollectiveMainloopFwdSm80ILi8ELi1ELb1EN4cute5tupleIJNS5_1CILi128EEENS7_ILi48EEENS7_ILi256EEEEEELi256ENS_10bfloat16_tEfNS_4arch4Sm80ELb1ELb0ELb1ELb1ELb1ELb0ELb1ELb1EEENS1_21CollectiveEpilogueFwdINS6_IJS8_SA_S9_EEENS6_IJNS7_ILi1EEESI_SI_EEESC_SE_Li256ELb1ELb1ELb1ELb0EEENS1_36VarlenDynamicPersistentTileSchedulerILi128ELi48ELi256ELi256ELb1ELb1ELb0ELb1ELb1ELb1EEEEEEEEEvNT_6ParamsE --------------------------
	.section	.text._ZN7cutlass13device_kernelIN5flash19enable_sm80_to_sm89INS1_16FlashAttnFwdSm80INS1_25CollectiveMainloopFwdSm80ILi8ELi1ELb1EN4cute5tupleIJNS5_1CILi128EEENS7_ILi48EEENS7_ILi256EEEEEELi256ENS_10bfloat16_tEfNS_4arch4Sm80ELb1ELb0ELb1ELb1ELb1ELb0ELb1ELb1EEENS1_21CollectiveEpilogueFwdINS6_IJS8_SA_S9_EEENS6_IJNS7_ILi1EEESI_SI_EEESC_SE_Li256ELb1ELb1ELb1ELb0EEENS1_36VarlenDynamicPersistentTileSchedulerILi128ELi48ELi256ELi256ELb1ELb1ELb0ELb1ELb1ELb1EEEEEEEEEvNT_6ParamsE,"ax",@progbits
	.align	128
.text._ZN7cutlass13device_kernelIN5flash19enable_sm80_to_sm89INS1_16FlashAttnFwdSm80INS1_25CollectiveMainloopFwdSm80ILi8ELi1ELb1EN4cute5tupleIJNS5_1CILi128EEENS7_ILi48EEENS7_ILi256EEEEEELi256ENS_10bfloat16_tEfNS_4arch4Sm80ELb1ELb0ELb1ELb1ELb1ELb0ELb1ELb1EEENS1_21CollectiveEpilogueFwdINS6_IJS8_SA_S9_EEENS6_IJNS7_ILi1EEESI_SI_EEESC_SE_Li256ELb1ELb1ELb1ELb0EEENS1_36VarlenDynamicPersistentTileSchedulerILi128ELi48ELi256ELi256ELb1ELb1ELb0ELb1ELb1ELb1EEEEEEEEEvNT_6ParamsE:
        .type           _ZN7cutlass13device_kernelIN5flash19enable_sm80_to_sm89INS1_16FlashAttnFwdSm80INS1_25CollectiveMainloopFwdSm80ILi8ELi1ELb1EN4cute5tupleIJNS5_1CILi128EEENS7_ILi48EEENS7_ILi256EEEEEELi256ENS_10bfloat16_tEfNS_4arch4Sm80ELb1ELb0ELb1ELb1ELb1ELb0ELb1ELb1EEENS1_21CollectiveEpilogueFwdINS6_IJS8_SA_S9_EEENS6_IJNS7_ILi1EEESI_SI_EEESC_SE_Li256ELb1ELb1ELb1ELb0EEENS1_36VarlenDynamicPersistentTileSchedulerILi128ELi48ELi256ELi256ELb1ELb1ELb0ELb1ELb1ELb1EEEEEEEEEvNT_6ParamsE,@function
        .size           _ZN7cutlass13device_kernelIN5flash19enable_sm80_to_sm89INS1_16FlashAttnFwdSm80INS1_25CollectiveMainloopFwdSm80ILi8ELi1ELb1EN4cute5tupleIJNS5_1CILi128EEENS7_ILi48EEENS7_ILi256EEEEEELi256ENS_10bfloat16_tEfNS_4arch4Sm80ELb1ELb0ELb1ELb1ELb1ELb0ELb1ELb1EEENS1_21CollectiveEpilogueFwdINS6_IJS8_SA_S9_EEENS6_IJNS7_ILi1EEESI_SI_EEESC_SE_Li256ELb1ELb1ELb1ELb0EEENS1_36VarlenDynamicPersistentTileSchedulerILi128ELi48ELi256ELi256ELb1ELb1ELb0ELb1ELb1ELb1EEEEEEEEEvNT_6ParamsE,(.L_x_43 - _ZN7cutlass13device_kernelIN5flash19enable_sm80_to_sm89INS1_16FlashAttnFwdSm80INS1_25CollectiveMainloopFwdSm80ILi8ELi1ELb1EN4cute5tupleIJNS5_1CILi128EEENS7_ILi48EEENS7_ILi256EEEEEELi256ENS_10bfloat16_tEfNS_4arch4Sm80ELb1ELb0ELb1ELb1ELb1ELb0ELb1ELb1EEENS1_21CollectiveEpilogueFwdINS6_IJS8_SA_S9_EEENS6_IJNS7_ILi1EEESI_SI_EEESC_SE_Li256ELb1ELb1ELb1ELb0EEENS1_36VarlenDynamicPersistentTileSchedulerILi128ELi48ELi256ELi256ELb1ELb1ELb0ELb1ELb1ELb1EEEEEEEEEvNT_6ParamsE)
        .other          _ZN7cutlass13device_kernelIN5flash19enable_sm80_to_sm89INS1_16FlashAttnFwdSm80INS1_25CollectiveMainloopFwdSm80ILi8ELi1ELb1EN4cute5tupleIJNS5_1CILi128EEENS7_ILi48EEENS7_ILi256EEEEEELi256ENS_10bfloat16_tEfNS_4arch4Sm80ELb1ELb0ELb1ELb1ELb1ELb0ELb1ELb1EEENS1_21CollectiveEpilogueFwdINS6_IJS8_SA_S9_EEENS6_IJNS7_ILi1EEESI_SI_EEESC_SE_Li256ELb1ELb1ELb1ELb0EEENS1_36VarlenDynamicPersistentTileSchedulerILi128ELi48ELi256ELi256ELb1ELb1ELb0ELb1ELb1ELb1EEEEEEEEEvNT_6ParamsE,@"STO_CUDA_ENTRY STV_DEFAULT"
_ZN7cutlass13device_kernelIN5flash19enable_sm80_to_sm89INS1_16FlashAttnFwdSm80INS1_25CollectiveMainloopFwdSm80ILi8ELi1ELb1EN4cute5tupleIJNS5_1CILi128EEENS7_ILi48EEENS7_ILi256EEEEEELi256ENS_10bfloat16_tEfNS_4arch4Sm80ELb1ELb0ELb1ELb1ELb1ELb0ELb1ELb1EEENS1_21CollectiveEpilogueFwdINS6_IJS8_SA_S9_EEENS6_IJNS7_ILi1EEESI_SI_EEESC_SE_Li256ELb1ELb1ELb1ELb0EEENS1_36VarlenDynamicPersistentTileSchedulerILi128ELi48ELi256ELi256ELb1ELb1ELb0ELb1ELb1ELb1EEEEEEEEEvNT_6ParamsE:
[----:B------:R-:W-:Y:S01]  /*0000*/  LDC R1, c[0x0][0x28] ;  /* 0x00000a00ff017b82 */ /* 0x000fe20000000800 */
[----:B------:R-:W-:Y:S05]  /*0010*/  EXIT ;  /* 0x000000000000794d */ /* 0x000fea0003800000 */
.L_x_7:
        /* <DEDUP_REMOVED lines=14> */
.L_x_43:


//--------------------- .text._ZN7cutlass13device_kernelIN5flash19enable_sm80_to_sm89INS1_16FlashAttnFwdSm80INS1_25CollectiveMainloopFwdSm80ILi8ELi1ELb0EN4cute5tupleIJNS5_1CILi128EEENS7_ILi32EEENS7_ILi256EEEEEELi256ENS_10bfloat16_tEfNS_4arch4Sm80ELb1ELb0ELb1ELb1ELb1ELb1ELb1ELb1EEENS1_21CollectiveEpilogueFwdINS6_IJS8_SA_S9_EEENS6_IJNS7_ILi1EEESI_SI_EEESC_SE_Li256ELb1ELb1ELb1ELb0EEENS1_36VarlenDynamicPersistentTileSchedulerILi128ELi32ELi256ELi256ELb1ELb1ELb0ELb1ELb1ELb1EEEEEEEEEvNT_6ParamsE --------------------------
	.section	.text._ZN7cutlass13device_kernelIN5flash19enable_sm80_to_sm89INS1_16FlashAttnFwdSm80INS1_25CollectiveMainloopFwdSm80ILi8ELi1ELb0EN4cute5tupleIJNS5_1CILi128EEENS7_ILi32EEENS7_ILi256EEEEEELi256ENS_10bfloat16_tEfNS_4arch4Sm80ELb1ELb0ELb1ELb1ELb1ELb1ELb1ELb1EEENS1_21CollectiveEpilogueFwdINS6_IJS8_SA_S9_EEENS6_IJNS7_ILi1EEESI_SI_EEESC_SE_Li256ELb1ELb1ELb1ELb0EEENS1_36VarlenDynamicPersistentTileSchedulerILi128ELi32ELi256ELi256ELb1ELb1ELb0ELb1ELb1ELb1EEEEEEEEEvNT_6ParamsE,"ax",@progbits
	.align	128
.text._ZN7cutlass13device_kernelIN5flash19enable_sm80_to_sm89INS1_16FlashAttnFwdSm80INS1_25CollectiveMainloopFwdSm80ILi8ELi1ELb0EN4cute5tupleIJNS5_1CILi128EEENS7_ILi32EEENS7_ILi256EEEEEELi256ENS_10bfloat16_tEfNS_4arch4Sm80ELb1ELb0ELb1ELb1ELb1ELb1ELb1ELb1EEENS1_21CollectiveEpilogueFwdINS6_IJS8_SA_S9_EEENS6_IJNS7_ILi1EEESI_SI_EEESC_SE_Li256ELb1ELb1ELb1ELb0EEENS1_36VarlenDynamicPersistentTileSchedulerILi128ELi32ELi256ELi256ELb1ELb1ELb0ELb1ELb1ELb1EEEEEEEEEvNT_6ParamsE:
        .type           _ZN7cutlass13device_kernelIN5flash19enable_sm80_to_sm89INS1_16FlashAttnFwdSm80INS1_25CollectiveMainloopFwdSm80ILi8ELi1ELb0EN4cute5tupleIJNS5_1CILi128EEENS7_ILi32EEENS7_ILi256EEEEEELi256ENS_10bfloat16_tEfNS_4arch4Sm80ELb1ELb0ELb1ELb1ELb1ELb1ELb1ELb1EEENS1_21CollectiveEpilogueFwdINS6_IJS8_SA_S9_EEENS6_IJNS7_ILi1EEESI_SI_EEESC_SE_Li256ELb1ELb1ELb1ELb0EEENS1_36VarlenDynamicPersistentTileSchedulerILi128ELi32ELi256ELi256ELb1ELb1ELb0ELb1ELb1ELb1EEEEEEEEEvNT_6ParamsE,@function
        .size           _ZN7cutlass13device_kernelIN5flash19enable_sm80_to_sm89INS1_16FlashAttnFwdSm80INS1_25CollectiveMainloopFwdSm80ILi8ELi1ELb0EN4cute5tupleIJNS5_1CILi128EEENS7_ILi32EEENS7_ILi256EEEEEELi256ENS_10bfloat16_tEfNS_4arch4Sm80ELb1ELb0ELb1ELb1ELb1ELb1ELb1ELb1EEENS1_21CollectiveEpilogueFwdINS6_IJS8_SA_S9_EEENS6_IJNS7_ILi1EEESI_SI_EEESC_SE_Li256ELb1ELb1ELb1ELb0EEENS1_36VarlenDynamicPersistentTileSchedulerILi128ELi32ELi256ELi256ELb1ELb1ELb0ELb1ELb1ELb1EEEEEEEEEvNT_6ParamsE,(.L_x_44 - _ZN7cutlass13device_kernelIN5flash19enable_sm80_to_sm89INS1_16FlashAttnFwdSm80INS1_25CollectiveMainloopFwdSm80ILi8ELi1ELb0EN4cute5tupleIJNS5_1CILi128EEENS7_ILi32EEENS7_ILi256EEEEEELi256ENS_10bfloat16_tEfNS_4arch4Sm80ELb1ELb0ELb1ELb1ELb1ELb1ELb1ELb1EEENS1_21CollectiveEpilogueFwdINS6_IJS8_SA_S9_EEENS6_IJNS7_ILi1EEESI_SI_EEESC_SE_Li256ELb1ELb1ELb1ELb0EEENS1_36VarlenDynamicPersistentTileSchedulerILi128ELi32ELi256ELi256ELb1ELb1ELb0ELb1ELb1ELb1EEEEEEEEEvNT_6ParamsE)
        .other          _ZN7cutlass13device_kernelIN5flash19enable_sm80_to_sm89INS1_16FlashAttnFwdSm80INS1_25CollectiveMainloopFwdSm80ILi8ELi1ELb0EN4cute5tupleIJNS5_1CILi128EEENS7_ILi32EEENS7_ILi256EEEEEELi256ENS_10bfloat16_tEfNS_4arch4Sm80ELb1ELb0ELb1ELb1ELb1ELb1ELb1ELb1EEENS1_21CollectiveEpilogueFwdINS6_IJS8_SA_S9_EEENS6_IJNS7_ILi1EEESI_SI_EEESC_SE_Li256ELb1ELb1ELb1ELb0EEENS1_36VarlenDynamicPersistentTileSchedulerILi128ELi32ELi256ELi256ELb1ELb1ELb0ELb1ELb1ELb1EEEEEEEEEvNT_6ParamsE,@"STO_CUDA_ENTRY STV_DEFAULT"
_ZN7cutlass13device_kernelIN5flash19enable_sm80_to_sm89INS1_16FlashAttnFwdSm80INS1_25CollectiveMainloopFwdSm80ILi8ELi1ELb0EN4cute5tupleIJNS5_1CILi128EEENS7_ILi32EEENS7_ILi256EEEEEELi256ENS_10bfloat16_tEfNS_4arch4Sm80ELb1ELb0ELb1ELb1ELb1ELb1ELb1ELb1EEENS1_21CollectiveEpilogueFwdINS6_IJS8_SA_S9_EEENS6_IJNS7_ILi1EEESI_SI_EEESC_SE_Li256ELb1ELb1ELb1ELb0EEENS1_36VarlenDynamicPersistentTileSchedulerILi128ELi32ELi256ELi256ELb1ELb1ELb0ELb1ELb1ELb1EEEEEEEEEvNT_6ParamsE:
[----:B------:R-:W-:Y:S01]  /*0000*/  LDC R1, c[0x0][0x28] ;  /* 0x00000a00ff017b82 */ /* 0x000fe20000000800 */
[----:B------:R-:W-:Y:S05]  /*0010*/  EXIT ;  /* 0x000000000000794d */ /* 0x000fea0003800000 */
.L_x_8:
        /* <DEDUP_REMOVED lines=14> */
.L_x_44:


//--------------------- .text._ZN7cutlass13device_kernelIN5flash19enable_sm80_to_sm89INS1_16FlashAttnFwdSm80INS1_25CollectiveMainloopFwdSm80ILi8ELi1ELb0EN4cute5tupleIJNS5_1CILi128EEENS7_ILi96EEENS7_ILi256EEEEEELi256ENS_10bfloat16_tEfNS_4arch4Sm80ELb0ELb0ELb1ELb0ELb1ELb0ELb1ELb1EEENS1_21CollectiveEpilogueFwdINS6_IJS8_SA_S9_EEENS6_IJNS7_ILi1EEESI_SI_EEESC_SE_Li256ELb0ELb1ELb1ELb0EEENS1_19SingleTileSchedulerILb0ELb1ELb1ELi128EEEEEEEEEvNT_6ParamsE --------------------------
	.section	.text._ZN7cutlass13device_kernelIN5flash19enable_sm80_to_sm89INS1_16FlashAttnFwdSm80INS1_25CollectiveMainloopFwdSm80ILi8ELi1ELb0EN4cute5tupleIJNS5_1CILi128EEENS7_ILi96EEENS7_ILi256EEEEEELi256ENS_10bfloat16_tEfNS_4arch4Sm80ELb0ELb0ELb1ELb0ELb1ELb0ELb1ELb1EEENS1_21CollectiveEpilogueFwdINS6_IJS8_SA_S9_EEENS6_IJNS7_ILi1EEESI_SI_EEESC_SE_Li256ELb0ELb1ELb1ELb0EEENS1_19SingleTileSchedulerILb0ELb1ELb1ELi128EEEEEEEEEvNT_6ParamsE,"ax",@progbits
	.align	128
.text._ZN7cutlass13device_kernelIN5flash19enable_sm80_to_sm89INS1_16FlashAttnFwdSm80INS1_25CollectiveMainloopFwdSm80ILi8ELi1ELb0EN4cute5tupleIJNS5_1CILi128EEENS7_ILi96EEENS7_ILi256EEEEEELi256ENS_10bfloat16_tEfNS_4arch4Sm80ELb0ELb0ELb1ELb0ELb1ELb0ELb1ELb1EEENS1_21CollectiveEpilogueFwdINS6_IJS8_SA_S9_EEENS6_IJNS7_ILi1EEESI_SI_EEESC_SE_Li256ELb0ELb1ELb1ELb0EEENS1_19SingleTileSchedulerILb0ELb1ELb1ELi128EEEEEEEEEvNT_6ParamsE:
        .type           _ZN7cutlass13device_kernelIN5flash19enable_sm80_to_sm89INS1_16FlashAttnFwdSm80INS1_25CollectiveMainloopFwdSm80ILi8ELi1ELb0EN4cute5tupleIJNS5_1CILi128EEENS7_ILi96EEENS7_ILi256EEEEEELi256ENS_10bfloat16_tEfNS_4arch4Sm80ELb0ELb0ELb1ELb0ELb1ELb0ELb1ELb1EEENS1_21CollectiveEpilogueFwdINS6_IJS8_SA_S9_EEENS6_IJNS7_ILi1EEESI_SI_EEESC_SE_Li256ELb0ELb1ELb1ELb0EEENS1_19SingleTileSchedulerILb0ELb1ELb1ELi128EEEEEEEEEvNT_6ParamsE,@function
        .size           _ZN7cutlass13device_kernelIN5flash19enable_sm80_to_sm89INS1_16FlashAttnFwdSm80INS1_25CollectiveMainloopFwdSm80ILi8ELi1ELb0EN4cute5tupleIJNS5_1CILi128EEENS7_ILi96EEENS7_ILi256EEEEEELi256ENS_10bfloat16_tEfNS_4arch4Sm80ELb0ELb0ELb1ELb0ELb1ELb0ELb1ELb1EEENS1_21CollectiveEpilogueFwdINS6_IJS8_SA_S9_EEENS6_IJNS7_ILi1EEESI_SI_EEESC_SE_Li256ELb0ELb1ELb1ELb0EEENS1_19SingleTileSchedulerILb0ELb1ELb1ELi128EEEEEEEEEvNT_6ParamsE,(.L_x_45 - _ZN7cutlass13device_kernelIN5flash19enable_sm80_to_sm89INS1_16FlashAttnFwdSm80INS1_25CollectiveMainloopFwdSm80ILi8ELi1ELb0EN4cute5tupleIJNS5_1CILi128EEENS7_ILi96EEENS7_ILi256EEEEEELi256ENS_10bfloat16_tEfNS_4arch4Sm80ELb0ELb0ELb1ELb0ELb1ELb0ELb1ELb1EEENS1_21CollectiveEpilogueFwdINS6_IJS8_SA_S9_EEENS6_IJNS7_ILi1EEESI_SI_EEESC_SE_Li256ELb0ELb1ELb1ELb0EEENS1_19SingleTileSchedulerILb0ELb1ELb1ELi128EEEEEEEEEvNT_6ParamsE)
        .other          _ZN7cutlass13device_kernelIN5flash19enable_sm80_to_sm89INS1_16FlashAttnFwdSm80INS1_25CollectiveMainloopFwdSm80ILi8ELi1ELb0EN4cute5tupleIJNS5_1CILi128EEENS7_ILi96EEENS7_ILi256EEEEEELi256ENS_10bfloat16_tEfNS_4arch4Sm80ELb0ELb0ELb1ELb0ELb1ELb0ELb1ELb1EEENS1_21CollectiveEpilogueFwdINS6_IJS8_SA_S9_EEENS6_IJNS7_ILi1EEESI_SI_EEESC_SE_Li256ELb0ELb1ELb1ELb0EEENS1_19SingleTileSchedulerILb0ELb1ELb1ELi128EEEEEEEEEvNT_6ParamsE,@"STO_CUDA_ENTRY STV_DEFAULT"
_ZN7cutlass13device_kernelIN5flash19enable_sm80_to_sm89INS1_16FlashAttnFwdSm80INS1_25CollectiveMainloopFwdSm80ILi8ELi1ELb0EN4cute5tupleIJNS5_1CILi128EEENS7_ILi96EEENS7_ILi256EEEEEELi256ENS_10bfloat16_tEfNS_4arch4Sm80ELb0ELb0ELb1ELb0ELb1ELb0ELb1ELb1EEENS1_21CollectiveEpilogueFwdINS6_IJS8_SA_S9_EEENS6_IJNS7_ILi1EEESI_SI_EEESC_SE_Li256ELb0ELb1ELb1ELb0EEENS1_19SingleTileSchedulerILb0ELb1ELb1ELi128EEEEEEEEEvNT_6ParamsE:
[----:B------:R-:W-:Y:S01]  /*0000*/  LDC R1, c[0x0][0x28] ;  /* 0x00000a00ff017b82 */ /* 0x000fe20000000800 */
[----:B------:R-:W-:Y:S05]  /*0010*/  EXIT ;  /* 0x000000000000794d */ /* 0x000fea0003800000 */
.L_x_9:
        /* <DEDUP_REMOVED lines=14> */
.L_x_45:


//--------------------- .text._ZN7cutlass13device_kernelIN5flash19enable_sm80_to_sm89INS1_16FlashAttnFwdSm80INS1_25CollectiveMainloopFwdSm80ILi8ELi1ELb0EN4cute5tupleIJNS5_1CILi128EEENS7_ILi64EEENS7_ILi256EEEEEELi256ENS_10bfloat16_tEfNS_4arch4Sm80ELb0ELb0ELb1ELb1ELb1ELb0ELb1ELb1EEENS1_21CollectiveEpilogueFwdINS6_IJS8_SA_S9_EEENS6_IJNS7_ILi1EEESI_SI_EEESC_SE_Li256ELb1ELb1ELb1ELb0EEENS1_36VarlenDynamicPersistentTileSchedulerILi128ELi64ELi256ELi256ELb1ELb1ELb0ELb0ELb1ELb1EEEEEEEEEvNT_6ParamsE --------------------------
	.section	.text._ZN7cutlass13device_kernelIN5flash19enable_sm80_to_sm89INS1_16FlashAttnFwdSm80INS1_25CollectiveMainloopFwdSm80ILi8ELi1ELb0EN4cute5tupleIJNS5_1CILi128EEENS7_ILi64EEENS7_ILi256EEEEEELi256ENS_10bfloat16_tEfNS_4arch4Sm80ELb0ELb0ELb1ELb1ELb1ELb0ELb1ELb1EEENS1_21CollectiveEpilogueFwdINS6_IJS8_SA_S9_EEENS6_IJNS7_ILi1EEESI_SI_EEESC_SE_Li256ELb1ELb1ELb1ELb0EEENS1_36VarlenDynamicPersistentTileSchedulerILi128ELi64ELi256ELi256ELb1ELb1ELb0ELb0ELb1ELb1EEEEEEEEEvNT_6ParamsE,"ax",@progbits
	.align	128
.text._ZN7cutlass13device_kernelIN5flash19enable_sm80_to_sm89INS1_16FlashAttnFwdSm80INS1_25CollectiveMainloopFwdSm80ILi8ELi1ELb0EN4cute5tupleIJNS5_1CILi128EEENS7_ILi64EEENS7_ILi256EEEEEELi256ENS_10bfloat16_tEfNS_4arch4Sm80ELb0ELb0ELb1ELb1ELb1ELb0ELb1ELb1EEENS1_21CollectiveEpilogueFwdINS6_IJS8_SA_S9_EEENS6_IJNS7_ILi1EEESI_SI_EEESC_SE_Li256ELb1ELb1ELb1ELb0EEENS1_36VarlenDynamicPersistentTileSchedulerILi128ELi64ELi256ELi256ELb1ELb1ELb0ELb0ELb1ELb1EEEEEEEEEvNT_6ParamsE:
        .type           _ZN7cutlass13device_kernelIN5flash19enable_sm80_to_sm89INS1_16FlashAttnFwdSm80INS1_25CollectiveMainloopFwdSm80ILi8ELi1ELb0EN4cute5tupleIJNS5_1CILi128EEENS7_ILi64EEENS7_ILi256EEEEEELi256ENS_10bfloat16_tEfNS_4arch4Sm80ELb0ELb0ELb1ELb1ELb1ELb0ELb1ELb1EEENS1_21CollectiveEpilogueFwdINS6_IJS8_SA_S9_EEENS6_IJNS7_ILi1EEESI_SI_EEESC_SE_Li256ELb1ELb1ELb1ELb0EEENS1_36VarlenDynamicPersistentTileSchedulerILi128ELi64ELi256ELi256ELb1ELb1ELb0ELb0ELb1ELb1EEEEEEEEEvNT_6ParamsE,@function
        .size           _ZN7cutlass13device_kernelIN5flash19enable_sm80_to_sm89INS1_16FlashAttnFwdSm80INS1_25CollectiveMainloopFwdSm80ILi8ELi1ELb0EN4cute5tupleIJNS5_1CILi128EEENS7_ILi64EEENS7_ILi256EEEEEELi256ENS_10bfloat16_tEfNS_4arch4Sm80ELb0ELb0ELb1ELb1ELb1ELb0ELb1ELb1EEENS1_21CollectiveEpilogueFwdINS6_IJS8_SA_S9_EEENS6_IJNS7_ILi1EEESI_SI_EEESC_SE_Li256ELb1ELb1ELb1ELb0EEENS1_36VarlenDynamicPersistentTileSchedulerILi128ELi64ELi256ELi256ELb1ELb1ELb0ELb0ELb1ELb1EEEEEEEEEvNT_6ParamsE,(.L_x_46 - _ZN7cutlass13device_kernelIN5flash19enable_sm80_to_sm89INS1_16FlashAttnFwdSm80INS1_25CollectiveMainloopFwdSm80ILi8ELi1ELb0EN4cute5tupleIJNS5_1CILi128EEENS7_ILi64EEENS7_ILi256EEEEEELi256ENS_10bfloat16_tEfNS_4arch4Sm80ELb0ELb0ELb1ELb1ELb1ELb0ELb1ELb1EEENS1_21CollectiveEpilogueFwdINS6_IJS8_SA_S9_EEENS6_IJNS7_ILi1EEESI_SI_EEESC_SE_Li256ELb1ELb1ELb1ELb0EEENS1_36VarlenDynamicPersistentTileSchedulerILi128ELi64ELi256ELi256ELb1ELb1ELb0ELb0ELb1ELb1EEEEEEEEEvNT_6ParamsE)
        .other          _ZN7cutlass13device_kernelIN5flash19enable_sm80_to_sm89INS1_16FlashAttnFwdSm80INS1_25CollectiveMainloopFwdSm80ILi8ELi1ELb0EN4cute5tupleIJNS5_1CILi128EEENS7_ILi64EEENS7_ILi256EEEEEELi256ENS_10bfloat16_tEfNS_4arch4Sm80ELb0ELb0ELb1ELb1ELb1ELb0ELb1ELb1EEENS1_21CollectiveEpilogueFwdINS6_IJS8_SA_S9_EEENS6_IJNS7_ILi1EEESI_SI_EEESC_SE_Li256ELb1ELb1ELb1ELb0EEENS1_36VarlenDynamicPersistentTileSchedulerILi128ELi64ELi256ELi256ELb1ELb1ELb0ELb0ELb1ELb1EEEEEEEEEvNT_6ParamsE,@"STO_CUDA_ENTRY STV_DEFAULT"
_ZN7cutlass13device_kernelIN5flash19enable_sm80_to_sm89INS1_16FlashAttnFwdSm80INS1_25CollectiveMainloopFwdSm80ILi8ELi1ELb0EN4cute5tupleIJNS5_1CILi128EEENS7_ILi64EEENS7_ILi256EEEEEELi256ENS_10bfloat16_tEfNS_4arch4Sm80ELb0ELb0ELb1ELb1ELb1ELb0ELb1ELb1EEENS1_21CollectiveEpilogueFwdINS6_IJS8_SA_S9_EEENS6_IJNS7_ILi1EEESI_SI_EEESC_SE_Li256ELb1ELb1ELb1ELb0EEENS1_36VarlenDynamicPersistentTileSchedulerILi128ELi64ELi256ELi256ELb1ELb1ELb0ELb0ELb1ELb1EEEEEEEEEvNT_6ParamsE:
[----:B------:R-:W-:Y:S01]  /*0000*/  LDC R1, c[0x0][0x28] ;  /* 0x00000a00ff017b82 */ /* 0x000fe20000000800 */
[----:B------:R-:W-:Y:S05]  /*0010*/  EXIT ;  /* 0x000000000000794d */ /* 0x000fea0003800000 */
.L_x_10:
        /* <DEDUP_REMOVED lines=14> */
.L_x_46:


//--------------------- .text._ZN7cutlass13device_kernelIN5flash19enable_sm80_to_sm89INS1_16FlashAttnFwdSm80INS1_25CollectiveMainloopFwdSm80ILi8ELi1ELb0EN4cute5tupleIJNS5_1CILi128EEENS7_ILi48EEENS7_ILi256EEEEEELi256ENS_10bfloat16_tEfNS_4arch4Sm80ELb0ELb0ELb1ELb1ELb1ELb1ELb1ELb1EEENS1_21CollectiveEpilogueFwdINS6_IJS8_SA_S9_EEENS6_IJNS7_ILi1EEESI_SI_EEESC_SE_Li256ELb1ELb1ELb1ELb0EEENS1_36VarlenDynamicPersistentTileSchedulerILi128ELi48ELi256ELi256ELb1ELb1ELb0ELb0ELb1ELb1EEEEEEEEEvNT_6ParamsE --------------------------
	.section	.text._ZN7cutlass13device_kernelIN5flash19enable_sm80_to_sm89INS1_16FlashAttnFwdSm80INS1_25CollectiveMainloopFwdSm80ILi8ELi1ELb0EN4cute5tupleIJNS5_1CILi128EEENS7_ILi48EEENS7_ILi256EEEEEELi256ENS_10bfloat16_tEfNS_4arch4Sm80ELb0ELb0ELb1ELb1ELb1ELb1ELb1ELb1EEENS1_21CollectiveEpilogueFwdINS6_IJS8_SA_S9_EEENS6_IJNS7_ILi1EEESI_SI_EEESC_SE_Li256ELb1ELb1ELb1ELb0EEENS1_36VarlenDynamicPersistentTileSchedulerILi128ELi48ELi256ELi256ELb1ELb1ELb0ELb0ELb1ELb1EEEEEEEEEvNT_6ParamsE,"ax",@progbits
	.align	128
.text._ZN7cutlass13device_kernelIN5flash19enable_sm80_to_sm89INS1_16FlashAttnFwdSm80INS1_25CollectiveMainloopFwdSm80ILi8ELi1ELb0EN4cute5tupleIJNS5_1CILi128EEENS7_ILi48EEENS7_ILi256EEEEEELi256ENS_10bfloat16_tEfNS_4arch4Sm80ELb0ELb0ELb1ELb1ELb1ELb1ELb1ELb1EEENS1_21CollectiveEpilogueFwdINS6_IJS8_SA_S9_EEENS6_IJNS7_ILi1EEESI_SI_EEESC_SE_Li256ELb1ELb1ELb1ELb0EEENS1_36VarlenDynamicPersistentTileSchedulerILi128ELi48ELi256ELi256ELb1ELb1ELb0ELb0ELb1ELb1EEEEEEEEEvNT_6ParamsE:
        .type           _ZN7cutlass13device_kernelIN5flash19enable_sm80_to_sm89INS1_16FlashAttnFwdSm80INS1_25CollectiveMainloopFwdSm80ILi8ELi1ELb0EN4cute5tupleIJNS5_1CILi128EEENS7_ILi48EEENS7_ILi256EEEEEELi256ENS_10bfloat16_tEfNS_4arch4Sm80ELb0ELb0ELb1ELb1ELb1ELb1ELb1ELb1EEENS1_21CollectiveEpilogueFwdINS6_IJS8_SA_S9_EEENS6_IJNS7_ILi1EEESI_SI_EEESC_SE_Li256ELb1ELb1ELb1ELb0EEENS1_36VarlenDynamicPersistentTileSchedulerILi128ELi48ELi256ELi256ELb1ELb1ELb0ELb0ELb1ELb1EEEEEEEEEvNT_6ParamsE,@function
        .size           _ZN7cutlass13device_kernelIN5flash19enable_sm80_to_sm89INS1_16FlashAttnFwdSm80INS1_25CollectiveMainloopFwdSm80ILi8ELi1ELb0EN4cute5tupleIJNS5_1CILi128EEENS7_ILi48EEENS7_ILi256EEEEEELi256ENS_10bfloat16_tEfNS_4arch4Sm80ELb0ELb0ELb1ELb1ELb1ELb1ELb1ELb1EEENS1_21CollectiveEpilogueFwdINS6_IJS8_SA_S9_EEENS6_IJNS7_ILi1EEESI_SI_EEESC_SE_Li256ELb1ELb1ELb1ELb0EEENS1_36VarlenDynamicPersistentTileSchedulerILi128ELi48ELi256ELi256ELb1ELb1ELb0ELb0ELb1ELb1EEEEEEEEEvNT_6ParamsE,(.L_x_47 - _ZN7cutlass13device_kernelIN5flash19enable_sm80_to_sm89INS1_16FlashAttnFwdSm80INS1_25CollectiveMainloopFwdSm80ILi8ELi1ELb0EN4cute5tupleIJNS5_1CILi128EEENS7_ILi48EEENS7_ILi256EEEEEELi256ENS_10bfloat16_tEfNS_4arch4Sm80ELb0ELb0ELb1ELb1ELb1ELb1ELb1ELb1EEENS1_21CollectiveEpilogueFwdINS6_IJS8_SA_S9_EEENS6_IJNS7_ILi1EEESI_SI_EEESC_SE_Li256ELb1ELb1ELb1ELb0EEENS1_36VarlenDynamicPersistentTileSchedulerILi128ELi48ELi256ELi256ELb1ELb1ELb0ELb0ELb1ELb1EEEEEEEEEvNT_6ParamsE)
        .other          _ZN7cutlass13device_kernelIN5flash19enable_sm80_to_sm89INS1_16FlashAttnFwdSm80INS1_25CollectiveMainloopFwdSm80ILi8ELi1ELb0EN4cute5tupleIJNS5_1CILi128EEENS7_ILi48EEENS7_ILi256EEEEEELi256ENS_10bfloat16_tEfNS_4arch4Sm80ELb0ELb0ELb1ELb1ELb1ELb1ELb1ELb1EEENS1_21CollectiveEpilogueFwdINS6_IJS8_SA_S9_EEENS6_IJNS7_ILi1EEESI_SI_EEESC_SE_Li256ELb1ELb1ELb1ELb0EEENS1_36VarlenDynamicPersistentTileSchedulerILi128ELi48ELi256ELi256ELb1ELb1ELb0ELb0ELb1ELb1EEEEEEEEEvNT_6ParamsE,@"STO_CUDA_ENTRY STV_DEFAULT"
_ZN7cutlass13device_kernelIN5flash19enable_sm80_to_sm89INS1_16FlashAttnFwdSm80INS1_25CollectiveMainloopFwdSm80ILi8ELi1ELb0EN4cute5tupleIJNS5_1CILi128EEENS7_ILi48EEENS7_ILi256EEEEEELi256ENS_10bfloat16_tEfNS_4arch4Sm80ELb0ELb0ELb1ELb1ELb1ELb1ELb1ELb1EEENS1_21CollectiveEpilogueFwdINS6_IJS8_SA_S9_EEENS6_IJNS7_ILi1EEESI_SI_EEESC_SE_Li256ELb1ELb1ELb1ELb0EEENS1_36VarlenDynamicPersistentTileSchedulerILi128ELi48ELi256ELi256ELb1ELb1ELb0ELb0ELb1ELb1EEEEEEEEEvNT_6ParamsE:
[----:B------:R-:W-:Y:S01]  /*0000*/  LDC R1, c[0x0][0x28] ;  /* 0x00000a00ff017b82 */ /* 0x000fe20000000800 */
[----:B------:R-:W-:Y:S05]  /*0010*/  EXIT ;  /* 0x000000000000794d */ /* 0x000fea0003800000 */
.L_x_11:
        /* <DEDUP_REMOVED lines=14> */
.L_x_47:


//--------------------- .text._ZN7cutlass13device_kernelIN5flash19enable_sm80_to_sm89INS1_16FlashAttnFwdSm80INS1_25CollectiveMainloopFwdSm80ILi8ELi1ELb0EN4cute5tupleIJNS5_1CILi128EEENS7_ILi64EEENS7_ILi256EEEEEELi256ENS_10bfloat16_tEfNS_4arch4Sm80ELb0ELb1ELb1ELb0ELb1ELb0ELb1ELb1EEENS1_21CollectiveEpilogueFwdINS6_IJS8_SA_S9_EEENS6_IJNS7_ILi1EEESI_SI_EEESC_SE_Li256ELb0ELb1ELb1ELb0EEENS1_19SingleTileSchedulerILb0ELb1ELb1ELi128EEEEEEEEEvNT_6ParamsE --------------------------
	.section	.text._ZN7cutlass13device_kernelIN5flash19enable_sm80_to_sm89INS1_16FlashAttnFwdSm80INS1_25CollectiveMainloopFwdSm80ILi8ELi1ELb0EN4cute5tupleIJNS5_1CILi128EEENS7_ILi64EEENS7_ILi256EEEEEELi256ENS_10bfloat16_tEfNS_4arch4Sm80ELb0ELb1ELb1ELb0ELb1ELb0ELb1ELb1EEENS1_21CollectiveEpilogueFwdINS6_IJS8_SA_S9_EEENS6_IJNS7_ILi1EEESI_SI_EEESC_SE_Li256ELb0ELb1ELb1ELb0EEENS1_19SingleTileSchedulerILb0ELb1ELb1ELi128EEEEEEEEEvNT_6ParamsE,"ax",@progbits
	.align	128
.text._ZN7cutlass13device_kernelIN5flash19enable_sm80_to_sm89INS1_16FlashAttnFwdSm80INS1_25CollectiveMainloopFwdSm80ILi8ELi1ELb0EN4cute5tupleIJNS5_1CILi128EEENS7_ILi64EEENS7_ILi256EEEEEELi256ENS_10bfloat16_tEfNS_4arch4Sm80ELb0ELb1ELb1ELb0ELb1ELb0ELb1ELb1EEENS1_21CollectiveEpilogueFwdINS6_IJS8_SA_S9_EEENS6_IJNS7_ILi1EEESI_SI_EEESC_SE_Li256ELb0ELb1ELb1ELb0EEENS1_19SingleTileSchedulerILb0ELb1ELb1ELi128EEEEEEEEEvNT_6ParamsE:
        .type           _ZN7cutlass13device_kernelIN5flash19enable_sm80_to_sm89INS1_16FlashAttnFwdSm80INS1_25CollectiveMainloopFwdSm80ILi8ELi1ELb0EN4cute5tupleIJNS5_1CILi128EEENS7_ILi64EEENS7_ILi256EEEEEELi256ENS_10bfloat16_tEfNS_4arch4Sm80ELb0ELb1ELb1ELb0ELb1ELb0ELb1ELb1EEENS1_21CollectiveEpilogueFwdINS6_IJS8_SA_S9_EEENS6_IJNS7_ILi1EEESI_SI_EEESC_SE_Li256ELb0ELb1ELb1ELb0EEENS1_19SingleTileSchedulerILb0ELb1ELb1ELi128EEEEEEEEEvNT_6ParamsE,@function
        .size           _ZN7cutlass13device_kernelIN5flash19enable_sm80_to_sm89INS1_16FlashAttnFwdSm80INS1_25CollectiveMainloopFwdSm80ILi8ELi1ELb0EN4cute5tupleIJNS5_1CILi128EEENS7_ILi64EEENS7_ILi256EEEEEELi256ENS_10bfloat16_tEfNS_4arch4Sm80ELb0ELb1ELb1ELb0ELb1ELb0ELb1ELb1EEENS1_21CollectiveEpilogueFwdINS6_IJS8_SA_S9_EEENS6_IJNS7_ILi1EEESI_SI_EEESC_SE_Li256ELb0ELb1ELb1ELb0EEENS1_19SingleTileSchedulerILb0ELb1ELb1ELi128EEEEEEEEEvNT_6ParamsE,(.L_x_48 - _ZN7cutlass13device_kernelIN5flash19enable_sm80_to_sm89INS1_16FlashAttnFwdSm80INS1_25CollectiveMainloopFwdSm80ILi8ELi1ELb0EN4cute5tupleIJNS5_1CILi128EEENS7_ILi64EEENS7_ILi256EEEEEELi256ENS_10bfloat16_tEfNS_4arch4Sm80ELb0ELb1ELb1ELb0ELb1ELb0ELb1ELb1EEENS1_21CollectiveEpilogueFwdINS6_IJS8_SA_S9_EEENS6_IJNS7_ILi1EEESI_SI_EEESC_SE_Li256ELb0ELb1ELb1ELb0EEENS1_19SingleTileSchedulerILb0ELb1ELb1ELi128EEEEEEEEEvNT_6ParamsE)
        .other          _ZN7cutlass13device_kernelIN5flash19enable_sm80_to_sm89INS1_16FlashAttnFwdSm80INS1_25CollectiveMainloopFwdSm80ILi8ELi1ELb0EN4cute5tupleIJNS5_1CILi128EEENS7_ILi64EEENS7_ILi256EEEEEELi256ENS_10bfloat16_tEfNS_4arch4Sm80ELb0ELb1ELb1ELb0ELb1ELb0ELb1ELb1EEENS1_21CollectiveEpilogueFwdINS6_IJS8_SA_S9_EEENS6_IJNS7_ILi1EEESI_SI_EEESC_SE_Li256ELb0ELb1ELb1ELb0EEENS1_19SingleTileSchedulerILb0ELb1ELb1ELi128EEEEEEEEEvNT_6ParamsE,@"STO_CUDA_ENTRY STV_DEFAULT"
_ZN7cutlass13device_kernelIN5flash19enable_sm80_to_sm89INS1_16FlashAttnFwdSm80INS1_25CollectiveMainloopFwdSm80ILi8ELi1ELb0EN4cute5tupleIJNS5_1CILi128EEENS7_ILi64EEENS7_ILi256EEEEEELi256ENS_10bfloat16_tEfNS_4arch4Sm80ELb0ELb1ELb1ELb0ELb1ELb0ELb1ELb1EEENS1_21CollectiveEpilogueFwdINS6_IJS8_SA_S9_EEENS6_IJNS7_ILi1EEESI_SI_EEESC_SE_Li256ELb0ELb1ELb1ELb0EEENS1_19SingleTileSchedulerILb0ELb1ELb1ELi128EEEEEEEEEvNT_6ParamsE:
[----:B------:R-:W-:Y:S01]  /*0000*/  LDC R1, c[0x0][0x28] ;  /* 0x00000a00ff017b82 */ /* 0x000fe20000000800 */
[----:B------:R-:W-:Y:S05]  /*0010*/  EXIT ;  /* 0x000000000000794d */ /* 0x000fea0003800000 */
.L_x_12:
        /* <DEDUP_REMOVED lines=14> */
.L_x_48:


//--------------------- .text._ZN7cutlass13device_kernelIN5flash19enable_sm80_to_sm89INS1_16FlashAttnFwdSm80INS1_25CollectiveMainloopFwdSm80ILi8ELi1ELb0EN4cute5tupleIJNS5_1CILi128EEENS7_ILi64EEENS7_ILi256EEEEEELi256ENS_10bfloat16_tEfNS_4arch4Sm80ELb0ELb1ELb1ELb1ELb1ELb0ELb1ELb1EEENS1_21CollectiveEpilogueFwdINS6_IJS8_SA_S9_EEENS6_IJNS7_ILi1EEESI_SI_EEESC_SE_Li256ELb1ELb1ELb1ELb0EEENS1_36VarlenDynamicPersistentTileSchedulerILi128ELi64ELi256ELi256ELb1ELb1ELb0ELb1ELb0ELb1EEEEEEEEEvNT_6ParamsE --------------------------
	.section	.text._ZN7cutlass13device_kernelIN5flash19enable_sm80_to_sm89INS1_16FlashAttnFwdSm80INS1_25CollectiveMainloopFwdSm80ILi8ELi1ELb0EN4cute5tupleIJNS5_1CILi128EEENS7_ILi64EEENS7_ILi256EEEEEELi256ENS_10bfloat16_tEfNS_4arch4Sm80ELb0ELb1ELb1ELb1ELb1ELb0ELb1ELb1EEENS1_21CollectiveEpilogueFwdINS6_IJS8_SA_S9_EEENS6_IJNS7_ILi1EEESI_SI_EEESC_SE_Li256ELb1ELb1ELb1ELb0EEENS1_36VarlenDynamicPersistentTileSchedulerILi128ELi64ELi256ELi256ELb1ELb1ELb0ELb1ELb0ELb1EEEEEEEEEvNT_6ParamsE,"ax",@progbits
	.align	128
.text._ZN7cutlass13device_kernelIN5flash19enable_sm80_to_sm89INS1_16FlashAttnFwdSm80INS1_25CollectiveMainloopFwdSm80ILi8ELi1ELb0EN4cute5tupleIJNS5_1CILi128EEENS7_ILi64EEENS7_ILi256EEEEEELi256ENS_10bfloat16_tEfNS_4arch4Sm80ELb0ELb1ELb1ELb1ELb1ELb0ELb1ELb1EEENS1_21CollectiveEpilogueFwdINS6_IJS8_SA_S9_EEENS6_IJNS7_ILi1EEESI_SI_EEESC_SE_Li256ELb1ELb1ELb1ELb0EEENS1_36VarlenDynamicPersistentTileSchedulerILi128ELi64ELi256ELi256ELb1ELb1ELb0ELb1ELb0ELb1EEEEEEEEEvNT_6ParamsE:
        .type           _ZN7cutlass13device_kernelIN5flash19enable_sm80_to_sm89INS1_16FlashAttnFwdSm80INS1_25CollectiveMainloopFwdSm80ILi8ELi1ELb0EN4cute5tupleIJNS5_1CILi128EEENS7_ILi64EEENS7_ILi256EEEEEELi256ENS_10bfloat16_tEfNS_4arch4Sm80ELb0ELb1ELb1ELb1ELb1ELb0ELb1ELb1EEENS1_21CollectiveEpilogueFwdINS6_IJS8_SA_S9_EEENS6_IJNS7_ILi1EEESI_SI_EEESC_SE_Li256ELb1ELb1ELb1ELb0EEENS1_36VarlenDynamicPersistentTileSchedulerILi128ELi64ELi256ELi256ELb1ELb1ELb0ELb1ELb0ELb1EEEEEEEEEvNT_6ParamsE,@function
        .size           _ZN7cutlass13device_kernelIN5flash19enable_sm80_to_sm89INS1_16FlashAttnFwdSm80INS1_25CollectiveMainloopFwdSm80ILi8ELi1ELb0EN4cute5tupleIJNS5_1CILi128EEENS7_ILi64EEENS7_ILi256EEEEEELi256ENS_10bfloat16_tEfNS_4arch4Sm80ELb0ELb1ELb1ELb1ELb1ELb0ELb1ELb1EEENS1_21CollectiveEpilogueFwdINS6_IJS8_SA_S9_EEENS6_IJNS7_ILi1EEESI_SI_EEESC_SE_Li256ELb1ELb1ELb1ELb0EEENS1_36VarlenDynamicPersistentTileSchedulerILi128ELi64ELi256ELi256ELb1ELb1ELb0ELb1ELb0ELb1EEEEEEEEEvNT_6ParamsE,(.L_x_49 - _ZN7cutlass13device_kernelIN5flash19enable_sm80_to_sm89INS1_16FlashAttnFwdSm80INS1_25CollectiveMainloopFwdSm80ILi8ELi1ELb0EN4cute5tupleIJNS5_1CILi128EEENS7_ILi64EEENS7_ILi256EEEEEELi256ENS_10bfloat16_tEfNS_4arch4Sm80ELb0ELb1ELb1ELb1ELb1ELb0ELb1ELb1EEENS1_21CollectiveEpilogueFwdINS6_IJS8_SA_S9_EEENS6_IJNS7_ILi1EEESI_SI_EEESC_SE_Li256ELb1ELb1ELb1ELb0EEENS1_36VarlenDynamicPersistentTileSchedulerILi128ELi64ELi256ELi256ELb1ELb1ELb0ELb1ELb0ELb1EEEEEEEEEvNT_6ParamsE)
        .other          _ZN7cutlass13device_kernelIN5flash19enable_sm80_to_sm89INS1_16FlashAttnFwdSm80INS1_25CollectiveMainloopFwdSm80ILi8ELi1ELb0EN4cute5tupleIJNS5_1CILi128EEENS7_ILi64EEENS7_ILi256EEEEEELi256ENS_10bfloat16_tEfNS_4arch4Sm80ELb0ELb1ELb1ELb1ELb1ELb0ELb1ELb1EEENS1_21CollectiveEpilogueFwdINS6_IJS8_SA_S9_EEENS6_IJNS7_ILi1EEESI_SI_EEESC_SE_Li256ELb1ELb1ELb1ELb0EEENS1_36VarlenDynamicPersistentTileSchedulerILi128ELi64ELi256ELi256ELb1ELb1ELb0ELb1ELb0ELb1EEEEEEEEEvNT_6ParamsE,@"STO_CUDA_ENTRY STV_DEFAULT"
_ZN7cutlass13device_kernelIN5flash19enable_sm80_to_sm89INS1_16FlashAttnFwdSm80INS1_25CollectiveMainloopFwdSm80ILi8ELi1ELb0EN4cute5tupleIJNS5_1CILi128EEENS7_ILi64EEENS7_ILi256EEEEEELi256ENS_10bfloat16_tEfNS_4arch4Sm80ELb0ELb1ELb1ELb1ELb1ELb0ELb1ELb1EEENS1_21CollectiveEpilogueFwdINS6_IJS8_SA_S9_EEENS6_IJNS7_ILi1EEESI_SI_EEESC_SE_Li256ELb1ELb1ELb1ELb0EEENS1_36VarlenDynamicPersistentTileSchedulerILi128ELi64ELi256ELi256ELb1ELb1ELb0ELb1ELb0ELb1EEEEEEEEEvNT_6ParamsE:
[----:B------:R-:W-:Y:S01]  /*0000*/  LDC R1, c[0x0][0x28] ;  /* 0x00000a00ff017b82 */ /* 0x000fe20000000800 */
[----:B------:R-:W-:Y:S05]  /*0010*/  EXIT ;  /* 0x000000000000794d */ /* 0x000fea0003800000 */
.L_x_13:
        /* <DEDUP_REMOVED lines=14> */
.L_x_49:


//--------------------- .text._ZN7cutlass13device_kernelIN5flash19enable_sm80_to_sm89INS1_16FlashAttnFwdSm80INS1_25CollectiveMainloopFwdSm80ILi8ELi1ELb0EN4cute5tupleIJNS5_1CILi128EEENS7_ILi48EEENS7_ILi256EEEEEELi256ENS_10bfloat16_tEfNS_4arch4Sm80ELb0ELb1ELb1ELb1ELb1ELb1ELb1ELb1EEENS1_21CollectiveEpilogueFwdINS6_IJS8_SA_S9_EEENS6_IJNS7_ILi1EEESI_SI_EEESC_SE_Li256ELb1ELb1ELb1ELb0EEENS1_36VarlenDynamicPersistentTileSchedulerILi128ELi48ELi256ELi256ELb1ELb1ELb0ELb1ELb0ELb1EEEEEEEEEvNT_6ParamsE --------------------------
	.section	.text._ZN7cutlass13device_kernelIN5flash19enable_sm80_to_sm89INS1_16FlashAttnFwdSm80INS1_25CollectiveMainloopFwdSm80ILi8ELi1ELb0EN4cute5tupleIJNS5_1CILi128EEENS7_ILi48EEENS7_ILi256EEEEEELi256ENS_10bfloat16_tEfNS_4arch4Sm80ELb0ELb1ELb1ELb1ELb1ELb1ELb1ELb1EEENS1_21CollectiveEpilogueFwdINS6_IJS8_SA_S9_EEENS6_IJNS7_ILi1EEESI_SI_EEESC_SE_Li256ELb1ELb1ELb1ELb0EEENS1_36VarlenDynamicPersistentTileSchedulerILi128ELi48ELi256ELi256ELb1ELb1ELb0ELb1ELb0ELb1EEEEEEEEEvNT_6ParamsE,"ax",@progbits
	.align	128
.text._ZN7cutlass13device_kernelIN5flash19enable_sm80_to_sm89INS1_16FlashAttnFwdSm80INS1_25CollectiveMainloopFwdSm80ILi8ELi1ELb0EN4cute5tupleIJNS5_1CILi128EEENS7_ILi48EEENS7_ILi256EEEEEELi256ENS_10bfloat16_tEfNS_4arch4Sm80ELb0ELb1ELb1ELb1ELb1ELb1ELb1ELb1EEENS1_21CollectiveEpilogueFwdINS6_IJS8_SA_S9_EEENS6_IJNS7_ILi1EEESI_SI_EEESC_SE_Li256ELb1ELb1ELb1ELb0EEENS1_36VarlenDynamicPersistentTileSchedulerILi128ELi48ELi256ELi256ELb1ELb1ELb0ELb1ELb0ELb1EEEEEEEEEvNT_6ParamsE:
        .type           _ZN7cutlass13device_kernelIN5flash19enable_sm80_to_sm89INS1_16FlashAttnFwdSm80INS1_25CollectiveMainloopFwdSm80ILi8ELi1ELb0EN4cute5tupleIJNS5_1CILi128EEENS7_ILi48EEENS7_ILi256EEEEEELi256ENS_10bfloat16_tEfNS_4arch4Sm80ELb0ELb1ELb1ELb1ELb1ELb1ELb1ELb1EEENS1_21CollectiveEpilogueFwdINS6_IJS8_SA_S9_EEENS6_IJNS7_ILi1EEESI_SI_EEESC_SE_Li256ELb1ELb1ELb1ELb0EEENS1_36VarlenDynamicPersistentTileSchedulerILi128ELi48ELi256ELi256ELb1ELb1ELb0ELb1ELb0ELb1EEEEEEEEEvNT_6ParamsE,@function
        .size           _ZN7cutlass13device_kernelIN5flash19enable_sm80_to_sm89INS1_16FlashAttnFwdSm80INS1_25CollectiveMainloopFwdSm80ILi8ELi1ELb0EN4cute5tupleIJNS5_1CILi128EEENS7_ILi48EEENS7_ILi256EEEEEELi256ENS_10bfloat16_tEfNS_4arch4Sm80ELb0ELb1ELb1ELb1ELb1ELb1ELb1ELb1EEENS1_21CollectiveEpilogueFwdINS6_IJS8_SA_S9_EEENS6_IJNS7_ILi1EEESI_SI_EEESC_SE_Li256ELb1ELb1ELb1ELb0EEENS1_36VarlenDynamicPersistentTileSchedulerILi128ELi48ELi256ELi256ELb1ELb1ELb0ELb1ELb0ELb1EEEEEEEEEvNT_6ParamsE,(.L_x_50 - _ZN7cutlass13device_kernelIN5flash19enable_sm80_to_sm89INS1_16FlashAttnFwdSm80INS1_25CollectiveMainloopFwdSm80ILi8ELi1ELb0EN4cute5tupleIJNS5_1CILi128EEENS7_ILi48EEENS7_ILi256EEEEEELi256ENS_10bfloat16_tEfNS_4arch4Sm80ELb0ELb1ELb1ELb1ELb1ELb1ELb1ELb1EEENS1_21CollectiveEpilogueFwdINS6_IJS8_SA_S9_EEENS6_IJNS7_ILi1EEESI_SI_EEESC_SE_Li256ELb1ELb1ELb1ELb0EEENS1_36VarlenDynamicPersistentTileSchedulerILi128ELi48ELi256ELi256ELb1ELb1ELb0ELb1ELb0ELb1EEEEEEEEEvNT_6ParamsE)
        .other          _ZN7cutlass13device_kernelIN5flash19enable_sm80_to_sm89INS1_16FlashAttnFwdSm80INS1_25CollectiveMainloopFwdSm80ILi8ELi1ELb0EN4cute5tupleIJNS5_1CILi128EEENS7_ILi48EEENS7_ILi256EEEEEELi256ENS_10bfloat16_tEfNS_4arch4Sm80ELb0ELb1ELb1ELb1ELb1ELb1ELb1ELb1EEENS1_21CollectiveEpilogueFwdINS6_IJS8_SA_S9_EEENS6_IJNS7_ILi1EEESI_SI_EEESC_SE_Li256ELb1ELb1ELb1ELb0EEENS1_36VarlenDynamicPersistentTileSchedulerILi128ELi48ELi256ELi256ELb1ELb1ELb0ELb1ELb0ELb1EEEEEEEEEvNT_6ParamsE,@"STO_CUDA_ENTRY STV_DEFAULT"
_ZN7cutlass13device_kernelIN5flash19enable_sm80_to_sm89INS1_16FlashAttnFwdSm80INS1_25CollectiveMainloopFwdSm80ILi8ELi1ELb0EN4cute5tupleIJNS5_1CILi128EEENS7_ILi48EEENS7_ILi256EEEEEELi256ENS_10bfloat16_tEfNS_4arch4Sm80ELb0ELb1ELb1ELb1ELb1ELb1ELb1ELb1EEENS1_21CollectiveEpilogueFwdINS6_IJS8_SA_S9_EEENS6_IJNS7_ILi1EEESI_SI_EEESC_SE_Li256ELb1ELb1ELb1ELb0EEENS1_36VarlenDynamicPersistentTileSchedulerILi128ELi48ELi256ELi256ELb1ELb1ELb0ELb1ELb0ELb1EEEEEEEEEvNT_6ParamsE:
[----:B------:R-:W-:Y:S01]  /*0000*/  LDC R1, c[0x0][0x28] ;  /* 0x00000a00ff017b82 */ /* 0x000fe20000000800 */
[----:B------:R-:W-:Y:S05]  /*0010*/  EXIT ;  /* 0x000000000000794d */ /* 0x000fea0003800000 */
.L_x_14:
        /* <DEDUP_REMOVED lines=14> */
.L_x_50:


//--------------------- .text._ZN7cutlass13device_kernelIN5flash19enable_sm80_to_sm89INS1_16FlashAttnFwdSm80INS1_25CollectiveMainloopFwdSm80ILi8ELi1ELb0EN4cute5tupleIJNS5_1CILi128EEENS7_ILi96EEENS7_ILi256EEEEEELi256ENS_10bfloat16_tEfNS_4arch4Sm80ELb1ELb0ELb1ELb0ELb1ELb0ELb1ELb1EEENS1_21CollectiveEpilogueFwdINS6_IJS8_SA_S9_EEENS6_IJNS7_ILi1EEESI_SI_EEESC_SE_Li256ELb0ELb1ELb1ELb0EEENS1_30DynamicPersistentTileSchedulerILi256ELi256ELb1ELb1ELb0EEEEEEEEEvNT_6ParamsE --------------------------
	.section	.text._ZN7cutlass13device_kernelIN5flash19enable_sm80_to_sm89INS1_16FlashAttnFwdSm80INS1_25CollectiveMainloopFwdSm80ILi8ELi1ELb0EN4cute5tupleIJNS5_1CILi128EEENS7_ILi96EEENS7_ILi256EEEEEELi256ENS_10bfloat16_tEfNS_4arch4Sm80ELb1ELb0ELb1ELb0ELb1ELb0ELb1ELb1EEENS1_21CollectiveEpilogueFwdINS6_IJS8_SA_S9_EEENS6_IJNS7_ILi1EEESI_SI_EEESC_SE_Li256ELb0ELb1ELb1ELb0EEENS1_30DynamicPersistentTileSchedulerILi256ELi256ELb1ELb1ELb0EEEEEEEEEvNT_6ParamsE,"ax",@progbits
	.align	128
.text._ZN7cutlass13device_kernelIN5flash19enable_sm80_to_sm89INS1_16FlashAttnFwdSm80INS1_25CollectiveMainloopFwdSm80ILi8ELi1ELb0EN4cute5tupleIJNS5_1CILi128EEENS7_ILi96EEENS7_ILi256EEEEEELi256ENS_10bfloat16_tEfNS_4arch4Sm80ELb1ELb0ELb1ELb0ELb1ELb0ELb1ELb1EEENS1_21CollectiveEpilogueFwdINS6_IJS8_SA_S9_EEENS6_IJNS7_ILi1EEESI_SI_EEESC_SE_Li256ELb0ELb1ELb1ELb0EEENS1_30DynamicPersistentTileSchedulerILi256ELi256ELb1ELb1ELb0EEEEEEEEEvNT_6ParamsE:
        .type           _ZN7cutlass13device_kernelIN5flash19enable_sm80_to_sm89INS1_16FlashAttnFwdSm80INS1_25CollectiveMainloopFwdSm80ILi8ELi1ELb0EN4cute5tupleIJNS5_1CILi128EEENS7_ILi96EEENS7_ILi256EEEEEELi256ENS_10bfloat16_tEfNS_4arch4Sm80ELb1ELb0ELb1ELb0ELb1ELb0ELb1ELb1EEENS1_21CollectiveEpilogueFwdINS6_IJS8_SA_S9_EEENS6_IJNS7_ILi1EEESI_SI_EEESC_SE_Li256ELb0ELb1ELb1ELb0EEENS1_30DynamicPersistentTileSchedulerILi256ELi256ELb1ELb1ELb0EEEEEEEEEvNT_6ParamsE,@function
        .size           _ZN7cutlass13device_kernelIN5flash19enable_sm80_to_sm89INS1_16FlashAttnFwdSm80INS1_25CollectiveMainloopFwdSm80ILi8ELi1ELb0EN4cute5tupleIJNS5_1CILi128EEENS7_ILi96EEENS7_ILi256EEEEEELi256ENS_10bfloat16_tEfNS_4arch4Sm80ELb1ELb0ELb1ELb0ELb1ELb0ELb1ELb1EEENS1_21CollectiveEpilogueFwdINS6_IJS8_SA_S9_EEENS6_IJNS7_ILi1EEESI_SI_EEESC_SE_Li256ELb0ELb1ELb1ELb0EEENS1_30DynamicPersistentTileSchedulerILi256ELi256ELb1ELb1ELb0EEEEEEEEEvNT_6ParamsE,(.L_x_51 - _ZN7cutlass13device_kernelIN5flash19enable_sm80_to_sm89INS1_16FlashAttnFwdSm80INS1_25CollectiveMainloopFwdSm80ILi8ELi1ELb0EN4cute5tupleIJNS5_1CILi128EEENS7_ILi96EEENS7_ILi256EEEEEELi256ENS_10bfloat16_tEfNS_4arch4Sm80ELb1ELb0ELb1ELb0ELb1ELb0ELb1ELb1EEENS1_21CollectiveEpilogueFwdINS6_IJS8_SA_S9_EEENS6_IJNS7_ILi1EEESI_SI_EEESC_SE_Li256ELb0ELb1ELb1ELb0EEENS1_30DynamicPersistentTileSchedulerILi256ELi256ELb1ELb1ELb0EEEEEEEEEvNT_6ParamsE)
        .other          _ZN7cutlass13device_kernelIN5flash19enable_sm80_to_sm89INS1_16FlashAttnFwdSm80INS1_25CollectiveMainloopFwdSm80ILi8ELi1ELb0EN4cute5tupleIJNS5_1CILi128EEENS7_ILi96EEENS7_ILi256EEEEEELi256ENS_10bfloat16_tEfNS_4arch4Sm80ELb1ELb0ELb1ELb0ELb1ELb0ELb1ELb1EEENS1_21CollectiveEpilogueFwdINS6_IJS8_SA_S9_EEENS6_IJNS7_ILi1EEESI_SI_EEESC_SE_Li256ELb0ELb1ELb1ELb0EEENS1_30DynamicPersistentTileSchedulerILi256ELi256ELb1ELb1ELb0EEEEEEEEEvNT_6ParamsE,@"STO_CUDA_ENTRY STV_DEFAULT"
_ZN7cutlass13device_kernelIN5flash19enable_sm80_to_sm89INS1_16FlashAttnFwdSm80INS1_25CollectiveMainloopFwdSm80ILi8ELi1ELb0EN4cute5tupleIJNS5_1CILi128EEENS7_ILi96EEENS7_ILi256EEEEEELi256ENS_10bfloat16_tEfNS_4arch4Sm80ELb1ELb0ELb1ELb0ELb1ELb0ELb1ELb1EEENS1_21CollectiveEpilogueFwdINS6_IJS8_SA_S9_EEENS6_IJNS7_ILi1EEESI_SI_EEESC_SE_Li256ELb0ELb1ELb1ELb0EEENS1_30DynamicPersistentTileSchedulerILi256ELi256ELb1ELb1ELb0EEEEEEEEEvNT_6ParamsE:
[----:B------:R-:W-:Y:S01]  /*0000*/  LDC R1, c[0x0][0x28] ;  /* 0x00000a00ff017b82 */ /* 0x000fe20000000800 */
[----:B------:R-:W-:Y:S05]  /*0010*/  EXIT ;  /* 0x000000000000794d */ /* 0x000fea0003800000 */
.L_x_15:
        /* <DEDUP_REMOVED lines=14> */
.L_x_51:


//--------------------- .text._ZN7cutlass13device_kernelIN5flash19enable_sm80_to_sm89INS1_16FlashAttnFwdSm80INS1_25CollectiveMainloopFwdSm80ILi8ELi1ELb0EN4cute5tupleIJNS5_1CILi128EEENS7_ILi64EEENS7_ILi256EEEEEELi256ENS_10bfloat16_tEfNS_4arch4Sm80ELb1ELb0ELb1ELb1ELb1ELb0ELb1ELb1EEENS1_21CollectiveEpilogueFwdINS6_IJS8_SA_S9_EEENS6_IJNS7_ILi1EEESI_SI_EEESC_SE_Li256ELb1ELb1ELb1ELb0EEENS1_36VarlenDynamicPersistentTileSchedulerILi128ELi64ELi256ELi256ELb1ELb1ELb0ELb1ELb1ELb1EEEEEEEEEvNT_6ParamsE --------------------------
	.section	.text._ZN7cutlass13device_kernelIN5flash19enable_sm80_to_sm89INS1_16FlashAttnFwdSm80INS1_25CollectiveMainloopFwdSm80ILi8ELi1ELb0EN4cute5tupleIJNS5_1CILi128EEENS7_ILi64EEENS7_ILi256EEEEEELi256ENS_10bfloat16_tEfNS_4arch4Sm80ELb1ELb0ELb1ELb1ELb1ELb0ELb1ELb1EEENS1_21CollectiveEpilogueFwdINS6_IJS8_SA_S9_EEENS6_IJNS7_ILi1EEESI_SI_EEESC_SE_Li256ELb1ELb1ELb1ELb0EEENS1_36VarlenDynamicPersistentTileSchedulerILi128ELi64ELi256ELi256ELb1ELb1ELb0ELb1ELb1ELb1EEEEEEEEEvNT_6ParamsE,"ax",@progbits
	.align	128
.text._ZN7cutlass13device_kernelIN5flash19enable_sm80_to_sm89INS1_16FlashAttnFwdSm80INS1_25CollectiveMainloopFwdSm80ILi8ELi1ELb0EN4cute5tupleIJNS5_1CILi128EEENS7_ILi64EEENS7_ILi256EEEEEELi256ENS_10bfloat16_tEfNS_4arch4Sm80ELb1ELb0ELb1ELb1ELb1ELb0ELb1ELb1EEENS1_21CollectiveEpilogueFwdINS6_IJS8_SA_S9_EEENS6_IJNS7_ILi1EEESI_SI_EEESC_SE_Li256ELb1ELb1ELb1ELb0EEENS1_36VarlenDynamicPersistentTileSchedulerILi128ELi64ELi256ELi256ELb1ELb1ELb0ELb1ELb1ELb1EEEEEEEEEvNT_6ParamsE:
        .type           _ZN7cutlass13device_kernelIN5flash19enable_sm80_to_sm89INS1_16FlashAttnFwdSm80INS1_25CollectiveMainloopFwdSm80ILi8ELi1ELb0EN4cute5tupleIJNS5_1CILi128EEENS7_ILi64EEENS7_ILi256EEEEEELi256ENS_10bfloat16_tEfNS_4arch4Sm80ELb1ELb0ELb1ELb1ELb1ELb0ELb1ELb1EEENS1_21CollectiveEpilogueFwdINS6_IJS8_SA_S9_EEENS6_IJNS7_ILi1EEESI_SI_EEESC_SE_Li256ELb1ELb1ELb1ELb0EEENS1_36VarlenDynamicPersistentTileSchedulerILi128ELi64ELi256ELi256ELb1ELb1ELb0ELb1ELb1ELb1EEEEEEEEEvNT_6ParamsE,@function
        .size           _ZN7cutlass13device_kernelIN5flash19enable_sm80_to_sm89INS1_16FlashAttnFwdSm80INS1_25CollectiveMainloopFwdSm80ILi8ELi1ELb0EN4cute5tupleIJNS5_1CILi128EEENS7_ILi64EEENS7_ILi256EEEEEELi256ENS_10bfloat16_tEfNS_4arch4Sm80ELb1ELb0ELb1ELb1ELb1ELb0ELb1ELb1EEENS1_21CollectiveEpilogueFwdINS6_IJS8_SA_S9_EEENS6_IJNS7_ILi1EEESI_SI_EEESC_SE_Li256ELb1ELb1ELb1ELb0EEENS1_36VarlenDynamicPersistentTileSchedulerILi128ELi64ELi256ELi256ELb1ELb1ELb0ELb1ELb1ELb1EEEEEEEEEvNT_6ParamsE,(.L_x_52 - _ZN7cutlass13device_kernelIN5flash19enable_sm80_to_sm89INS1_16FlashAttnFwdSm80INS1_25CollectiveMainloopFwdSm80ILi8ELi1ELb0EN4cute5tupleIJNS5_1CILi128EEENS7_ILi64EEENS7_ILi256EEEEEELi256ENS_10bfloat16_tEfNS_4arch4Sm80ELb1ELb0ELb1ELb1ELb1ELb0ELb1ELb1EEENS1_21CollectiveEpilogueFwdINS6_IJS8_SA_S9_EEENS6_IJNS7_ILi1EEESI_SI_EEESC_SE_Li256ELb1ELb1ELb1ELb0EEENS1_36VarlenDynamicPersistentTileSchedulerILi128ELi64ELi256ELi256ELb1ELb1ELb0ELb1ELb1ELb1EEEEEEEEEvNT_6ParamsE)
        .other          _ZN7cutlass13device_kernelIN5flash19enable_sm80_to_sm89INS1_16FlashAttnFwdSm80INS1_25CollectiveMainloopFwdSm80ILi8ELi1ELb0EN4cute5tupleIJNS5_1CILi128EEENS7_ILi64EEENS7_ILi256EEEEEELi256ENS_10bfloat16_tEfNS_4arch4Sm80ELb1ELb0ELb1ELb1ELb1ELb0ELb1ELb1EEENS1_21CollectiveEpilogueFwdINS6_IJS8_SA_S9_EEENS6_IJNS7_ILi1EEESI_SI_EEESC_SE_Li256ELb1ELb1ELb1ELb0EEENS1_36VarlenDynamicPersistentTileSchedulerILi128ELi64ELi256ELi256ELb1ELb1ELb0ELb1ELb1ELb1EEEEEEEEEvNT_6ParamsE,@"STO_CUDA_ENTRY STV_DEFAULT"
_ZN7cutlass13device_kernelIN5flash19enable_sm80_to_sm89INS1_16FlashAttnFwdSm80INS1_25CollectiveMainloopFwdSm80ILi8ELi1ELb0EN4cute5tupleIJNS5_1CILi128EEENS7_ILi64EEENS7_ILi256EEEEEELi256ENS_10bfloat16_tEfNS_4arch4Sm80ELb1ELb0ELb1ELb1ELb1ELb0ELb1ELb1EEENS1_21CollectiveEpilogueFwdINS6_IJS8_SA_S9_EEENS6_IJNS7_ILi1EEESI_SI_EEESC_SE_Li256ELb1ELb1ELb1ELb0EEENS1_36VarlenDynamicPersistentTileSchedulerILi128ELi64ELi256ELi256ELb1ELb1ELb0ELb1ELb1ELb1EEEEEEEEEvNT_6ParamsE:
[----:B------:R-:W-:Y:S01]  /*0000*/  LDC R1, c[0x0][0x28] ;  /* 0x00000a00ff017b82 */ /* 0x000fe20000000800 */
[----:B------:R-:W-:Y:S05]  /*0010*/  EXIT ;  /* 0x000000000000794d */ /* 0x000fea0003800000 */
.L_x_16:
        /* <DEDUP_REMOVED lines=14> */
.L_x_52:


//--------------------- .text._ZN7cutlass13device_kernelIN5flash19enable_sm80_to_sm89INS1_16FlashAttnFwdSm80INS1_25CollectiveMainloopFwdSm80ILi8ELi1ELb0EN4cute5tupleIJNS5_1CILi128EEENS7_ILi48EEENS7_ILi256EEEEEELi256ENS_10bfloat16_tEfNS_4arch4Sm80ELb1ELb0ELb1ELb1ELb1ELb1ELb1ELb1EEENS1_21CollectiveEpilogueFwdINS6_IJS8_SA_S9_EEENS6_IJNS7_ILi1EEESI_SI_EEESC_SE_Li256ELb1ELb1ELb1ELb0EEENS1_36VarlenDynamicPersistentTileSchedulerILi128ELi48ELi256ELi256ELb1ELb1ELb0ELb1ELb1ELb1EEEEEEEEEvNT_6ParamsE --------------------------
	.section	.text._ZN7cutlass13device_kernelIN5flash19enable_sm80_to_sm89INS1_16FlashAttnFwdSm80INS1_25CollectiveMainloopFwdSm80ILi8ELi1ELb0EN4cute5tupleIJNS5_1CILi128EEENS7_ILi48EEENS7_ILi256EEEEEELi256ENS_10bfloat16_tEfNS_4arch4Sm80ELb1ELb0ELb1ELb1ELb1ELb1ELb1ELb1EEENS1_21CollectiveEpilogueFwdINS6_IJS8_SA_S9_EEENS6_IJNS7_ILi1EEESI_SI_EEESC_SE_Li256ELb1ELb1ELb1ELb0EEENS1_36VarlenDynamicPersistentTileSchedulerILi128ELi48ELi256ELi256ELb1ELb1ELb0ELb1ELb1ELb1EEEEEEEEEvNT_6ParamsE,"ax",@progbits
	.align	128
.text._ZN7cutlass13device_kernelIN5flash19enable_sm80_to_sm89INS1_16FlashAttnFwdSm80INS1_25CollectiveMainloopFwdSm80ILi8ELi1ELb0EN4cute5tupleIJNS5_1CILi128EEENS7_ILi48EEENS7_ILi256EEEEEELi256ENS_10bfloat16_tEfNS_4arch4Sm80ELb1ELb0ELb1ELb1ELb1ELb1ELb1ELb1EEENS1_21CollectiveEpilogueFwdINS6_IJS8_SA_S9_EEENS6_IJNS7_ILi1EEESI_SI_EEESC_SE_Li256ELb1ELb1ELb1ELb0EEENS1_36VarlenDynamicPersistentTileSchedulerILi128ELi48ELi256ELi256ELb1ELb1ELb0ELb1ELb1ELb1EEEEEEEEEvNT_6ParamsE:
        .type           _ZN7cutlass13device_kernelIN5flash19enable_sm80_to_sm89INS1_16FlashAttnFwdSm80INS1_25CollectiveMainloopFwdSm80ILi8ELi1ELb0EN4cute5tupleIJNS5_1CILi128EEENS7_ILi48EEENS7_ILi256EEEEEELi256ENS_10bfloat16_tEfNS_4arch4Sm80ELb1ELb0ELb1ELb1ELb1ELb1ELb1ELb1EEENS1_21CollectiveEpilogueFwdINS6_IJS8_SA_S9_EEENS6_IJNS7_ILi1EEESI_SI_EEESC_SE_Li256ELb1ELb1ELb1ELb0EEENS1_36VarlenDynamicPersistentTileSchedulerILi128ELi48ELi256ELi256ELb1ELb1ELb0ELb1ELb1ELb1EEEEEEEEEvNT_6ParamsE,@function
        .size           _ZN7cutlass13device_kernelIN5flash19enable_sm80_to_sm89INS1_16FlashAttnFwdSm80INS1_25CollectiveMainloopFwdSm80ILi8ELi1ELb0EN4cute5tupleIJNS5_1CILi128EEENS7_ILi48EEENS7_ILi256EEEEEELi256ENS_10bfloat16_tEfNS_4arch4Sm80ELb1ELb0ELb1ELb1ELb1ELb1ELb1ELb1EEENS1_21CollectiveEpilogueFwdINS6_IJS8_SA_S9_EEENS6_IJNS7_ILi1EEESI_SI_EEESC_SE_Li256ELb1ELb1ELb1ELb0EEENS1_36VarlenDynamicPersistentTileSchedulerILi128ELi48ELi256ELi256ELb1ELb1ELb0ELb1ELb1ELb1EEEEEEEEEvNT_6ParamsE,(.L_x_53 - _ZN7cutlass13device_kernelIN5flash19enable_sm80_to_sm89INS1_16FlashAttnFwdSm80INS1_25CollectiveMainloopFwdSm80ILi8ELi1ELb0EN4cute5tupleIJNS5_1CILi128EEENS7_ILi48EEENS7_ILi256EEEEEELi256ENS_10bfloat16_tEfNS_4arch4Sm80ELb1ELb0ELb1ELb1ELb1ELb1ELb1ELb1EEENS1_21CollectiveEpilogueFwdINS6_IJS8_SA_S9_EEENS6_IJNS7_ILi1EEESI_SI_EEESC_SE_Li256ELb1ELb1ELb1ELb0EEENS1_36VarlenDynamicPersistentTileSchedulerILi128ELi48ELi256ELi256ELb1ELb1ELb0ELb1ELb1ELb1EEEEEEEEEvNT_6ParamsE)
        .other          _ZN7cutlass13device_kernelIN5flash19enable_sm80_to_sm89INS1_16FlashAttnFwdSm80INS1_25CollectiveMainloopFwdSm80ILi8ELi1ELb0EN4cute5tupleIJNS5_1CILi128EEENS7_ILi48EEENS7_ILi256EEEEEELi256ENS_10bfloat16_tEfNS_4arch4Sm80ELb1ELb0ELb1ELb1ELb1ELb1ELb1ELb1EEENS1_21CollectiveEpilogueFwdINS6_IJS8_SA_S9_EEENS6_IJNS7_ILi1EEESI_SI_EEESC_SE_Li256ELb1ELb1ELb1ELb0EEENS1_36VarlenDynamicPersistentTileSchedulerILi128ELi48ELi256ELi256ELb1ELb1ELb0ELb1ELb1ELb1EEEEEEEEEvNT_6ParamsE,@"STO_CUDA_ENTRY STV_DEFAULT"
_ZN7cutlass13device_kernelIN5flash19enable_sm80_to_sm89INS1_16FlashAttnFwdSm80INS1_25CollectiveMainloopFwdSm80ILi8ELi1ELb0EN4cute5tupleIJNS5_1CILi128EEENS7_ILi48EEENS7_ILi256EEEEEELi256ENS_10bfloat16_tEfNS_4arch4Sm80ELb1ELb0ELb1ELb1ELb1ELb1ELb1ELb1EEENS1_21CollectiveEpilogueFwdINS6_IJS8_SA_S9_EEENS6_IJNS7_ILi1EEESI_SI_EEESC_SE_Li256ELb1ELb1ELb1ELb0EEENS1_36VarlenDynamicPersistentTileSchedulerILi128ELi48ELi256ELi256ELb1ELb1ELb0ELb1ELb1ELb1EEEEEEEEEvNT_6ParamsE:
[----:B------:R-:W-:Y:S01]  /*0000*/  LDC R1, c[0x0][0x28] ;  /* 0x00000a00ff017b82 */ /* 0x000fe20000000800 */
[----:B------:R-:W-:Y:S05]  /*0010*/  EXIT ;  /* 0x000000000000794d */ /* 0x000fea0003800000 */
.L_x_17:
        /* <DEDUP_REMOVED lines=14> */
.L_x_53:


//--------------------- .text._ZN7cutlass13device_kernelIN5flash19enable_sm80_to_sm89INS1_16FlashAttnFwdSm80INS1_25CollectiveMainloopFwdSm80ILi8ELi1ELb1EN4cute5tupleIJNS5_1CILi128EEENS7_ILi64EEENS7_ILi256EEEEEELi256ENS_10bfloat16_tEfNS_4arch4Sm80ELb0ELb0ELb0ELb0ELb1ELb0ELb1ELb1EEENS1_21CollectiveEpilogueFwdINS6_IJS8_SA_S9_EEENS6_IJNS7_ILi1EEESI_SI_EEESC_SE_Li256ELb0ELb1ELb1ELb0EEENS1_19SingleTileSchedulerILb0ELb1ELb1ELi128EEEEEEEEEvNT_6ParamsE --------------------------
	.section	.text._ZN7cutlass13device_kernelIN5flash19enable_sm80_to_sm89INS1_16FlashAttnFwdSm80INS1_25CollectiveMainloopFwdSm80ILi8ELi1ELb1EN4cute5tupleIJNS5_1CILi128EEENS7_ILi64EEENS7_ILi256EEEEEELi256ENS_10bfloat16_tEfNS_4arch4Sm80ELb0ELb0ELb0ELb0ELb1ELb0ELb1ELb1EEENS1_21CollectiveEpilogueFwdINS6_IJS8_SA_S9_EEENS6_IJNS7_ILi1EEESI_SI_EEESC_SE_Li256ELb0ELb1ELb1ELb0EEENS1_19SingleTileSchedulerILb0ELb1ELb1ELi128EEEEEEEEEvNT_6ParamsE,"ax",@progbits
	.align	128
.text._ZN7cutlass13device_kernelIN5flash19enable_sm80_to_sm89INS1_16FlashAttnFwdSm80INS1_25CollectiveMainloopFwdSm80ILi8ELi1ELb1EN4cute5tupleIJNS5_1CILi128EEENS7_ILi64EEENS7_ILi256EEEEEELi256ENS_10bfloat16_tEfNS_4arch4Sm80ELb0ELb0ELb0ELb0ELb1ELb0ELb1ELb1EEENS1_21CollectiveEpilogueFwdINS6_IJS8_SA_S9_EEENS6_IJNS7_ILi1EEESI_SI_EEESC_SE_Li256ELb0ELb1ELb1ELb0EEENS1_19SingleTileSchedulerILb0ELb1ELb1ELi128EEEEEEEEEvNT_6ParamsE:
        .type           _ZN7cutlass13device_kernelIN5flash19enable_sm80_to_sm89INS1_16FlashAttnFwdSm80INS1_25CollectiveMainloopFwdSm80ILi8ELi1ELb1EN4cute5tupleIJNS5_1CILi128EEENS7_ILi64EEENS7_ILi256EEEEEELi256ENS_10bfloat16_tEfNS_4arch4Sm80ELb0ELb0ELb0ELb0ELb1ELb0ELb1ELb1EEENS1_21CollectiveEpilogueFwdINS6_IJS8_SA_S9_EEENS6_IJNS7_ILi1EEESI_SI_EEESC_SE_Li256ELb0ELb1ELb1ELb0EEENS1_19SingleTileSchedulerILb0ELb1ELb1ELi128EEEEEEEEEvNT_6ParamsE,@function
        .size           _ZN7cutlass13device_kernelIN5flash19enable_sm80_to_sm89INS1_16FlashAttnFwdSm80INS1_25CollectiveMainloopFwdSm80ILi8ELi1ELb1EN4cute5tupleIJNS5_1CILi128EEENS7_ILi64EEENS7_ILi256EEEEEELi256ENS_10bfloat16_tEfNS_4arch4Sm80ELb0ELb0ELb0ELb0ELb1ELb0ELb1ELb1EEENS1_21CollectiveEpilogueFwdINS6_IJS8_SA_S9_EEENS6_IJNS7_ILi1EEESI_SI_EEESC_SE_Li256ELb0ELb1ELb1ELb0EEENS1_19SingleTileSchedulerILb0ELb1ELb1ELi128EEEEEEEEEvNT_6ParamsE,(.L_x_54 - _ZN7cutlass13device_kernelIN5flash19enable_sm80_to_sm89INS1_16FlashAttnFwdSm80INS1_25CollectiveMainloopFwdSm80ILi8ELi1ELb1EN4cute5tupleIJNS5_1CILi128EEENS7_ILi64EEENS7_ILi256EEEEEELi256ENS_10bfloat16_tEfNS_4arch4Sm80ELb0ELb0ELb0ELb0ELb1ELb0ELb1ELb1EEENS1_21CollectiveEpilogueFwdINS6_IJS8_SA_S9_EEENS6_IJNS7_ILi1EEESI_SI_EEESC_SE_Li256ELb0ELb1ELb1ELb0EEENS1_19SingleTileSchedulerILb0ELb1ELb1ELi128EEEEEEEEEvNT_6ParamsE)
        .other          _ZN7cutlass13device_kernelIN5flash19enable_sm80_to_sm89INS1_16FlashAttnFwdSm80INS1_25CollectiveMainloopFwdSm80ILi8ELi1ELb1EN4cute5tupleIJNS5_1CILi128EEENS7_ILi64EEENS7_ILi256EEEEEELi256ENS_10bfloat16_tEfNS_4arch4Sm80ELb0ELb0ELb0ELb0ELb1ELb0ELb1ELb1EEENS1_21CollectiveEpilogueFwdINS6_IJS8_SA_S9_EEENS6_IJNS7_ILi1EEESI_SI_EEESC_SE_Li256ELb0ELb1ELb1ELb0EEENS1_19SingleTileSchedulerILb0ELb1ELb1ELi128EEEEEEEEEvNT_6ParamsE,@"STO_CUDA_ENTRY STV_DEFAULT"
_ZN7cutlass13device_kernelIN5flash19enable_sm80_to_sm89INS1_16FlashAttnFwdSm80INS1_25CollectiveMainloopFwdSm80ILi8ELi1ELb1EN4cute5tupleIJNS5_1CILi128EEENS7_ILi64EEENS7_ILi256EEEEEELi256ENS_10bfloat16_tEfNS_4arch4Sm80ELb0ELb0ELb0ELb0ELb1ELb0ELb1ELb1EEENS1_21CollectiveEpilogueFwdINS6_IJS8_SA_S9_EEENS6_IJNS7_ILi1EEESI_SI_EEESC_SE_Li256ELb0ELb1ELb1ELb0EEENS1_19SingleTileSchedulerILb0ELb1ELb1ELi128EEEEEEEEEvNT_6ParamsE:
[----:B------:R-:W-:Y:S01]  /*0000*/  LDC R1, c[0x0][0x28] ;  /* 0x00000a00ff017b82 */ /* 0x000fe20000000800 */
[----:B------:R-:W-:Y:S05]  /*0010*/  EXIT ;  /* 0x000000000000794d */ /* 0x000fea0003800000 */
.L_x_18:
        /* <DEDUP_REMOVED lines=14> */
.L_x_54:


//--------------------- .text._ZN7cutlass13device_kernelIN5flash19enable_sm80_to_sm89INS1_16FlashAttnFwdSm80INS1_25CollectiveMainloopFwdSm80ILi8ELi1ELb1EN4cute5tupleIJNS5_1CILi128EEENS7_ILi48EEENS7_ILi256EEEEEELi256ENS_10bfloat16_tEfNS_4arch4Sm80ELb0ELb0ELb0ELb1ELb1ELb0ELb1ELb1EEENS1_21CollectiveEpilogueFwdINS6_IJS8_SA_S9_EEENS6_IJNS7_ILi1EEESI_SI_EEESC_SE_Li256ELb1ELb1ELb1ELb0EEENS1_36VarlenDynamicPersistentTileSchedulerILi128ELi48ELi256ELi256ELb1ELb1ELb0ELb0ELb1ELb1EEEEEEEEEvNT_6ParamsE --------------------------
	.section	.text._ZN7cutlass13device_kernelIN5flash19enable_sm80_to_sm89INS1_16FlashAttnFwdSm80INS1_25CollectiveMainloopFwdSm80ILi8ELi1ELb1EN4cute5tupleIJNS5_1CILi128EEENS7_ILi48EEENS7_ILi256EEEEEELi256ENS_10bfloat16_tEfNS_4arch4Sm80ELb0ELb0ELb0ELb1ELb1ELb0ELb1ELb1EEENS1_21CollectiveEpilogueFwdINS6_IJS8_SA_S9_EEENS6_IJNS7_ILi1EEESI_SI_EEESC_SE_Li256ELb1ELb1ELb1ELb0EEENS1_36VarlenDynamicPersistentTileSchedulerILi128ELi48ELi256ELi256ELb1ELb1ELb0ELb0ELb1ELb1EEEEEEEEEvNT_6ParamsE,"ax",@progbits
	.align	128
.text._ZN7cutlass13device_kernelIN5flash19enable_sm80_to_sm89INS1_16FlashAttnFwdSm80INS1_25CollectiveMainloopFwdSm80ILi8ELi1ELb1EN4cute5tupleIJNS5_1CILi128EEENS7_ILi48EEENS7_ILi256EEEEEELi256ENS_10bfloat16_tEfNS_4arch4Sm80ELb0ELb0ELb0ELb1ELb1ELb0ELb1ELb1EEENS1_21CollectiveEpilogueFwdINS6_IJS8_SA_S9_EEENS6_IJNS7_ILi1EEESI_SI_EEESC_SE_Li256ELb1ELb1ELb1ELb0EEENS1_36VarlenDynamicPersistentTileSchedulerILi128ELi48ELi256ELi256ELb1ELb1ELb0ELb0ELb1ELb1EEEEEEEEEvNT_6ParamsE:
        .type           _ZN7cutlass13device_kernelIN5flash19enable_sm80_to_sm89INS1_16FlashAttnFwdSm80INS1_25CollectiveMainloopFwdSm80ILi8ELi1ELb1EN4cute5tupleIJNS5_1CILi128EEENS7_ILi48EEENS7_ILi256EEEEEELi256ENS_10bfloat16_tEfNS_4arch4Sm80ELb0ELb0ELb0ELb1ELb1ELb0ELb1ELb1EEENS1_21CollectiveEpilogueFwdINS6_IJS8_SA_S9_EEENS6_IJNS7_ILi1EEESI_SI_EEESC_SE_Li256ELb1ELb1ELb1ELb0EEENS1_36VarlenDynamicPersistentTileSchedulerILi128ELi48ELi256ELi256ELb1ELb1ELb0ELb0ELb1ELb1EEEEEEEEEvNT_6ParamsE,@function
        .size           _ZN7cutlass13device_kernelIN5flash19enable_sm80_to_sm89INS1_16FlashAttnFwdSm80INS1_25CollectiveMainloopFwdSm80ILi8ELi1ELb1EN4cute5tupleIJNS5_1CILi128EEENS7_ILi48EEENS7_ILi256EEEEEELi256ENS_10bfloat16_tEfNS_4arch4Sm80ELb0ELb0ELb0ELb1ELb1ELb0ELb1ELb1EEENS1_21CollectiveEpilogueFwdINS6_IJS8_SA_S9_EEENS6_IJNS7_ILi1EEESI_SI_EEESC_SE_Li256ELb1ELb1ELb1ELb0EEENS1_36VarlenDynamicPersistentTileSchedulerILi128ELi48ELi256ELi256ELb1ELb1ELb0ELb0ELb1ELb1EEEEEEEEEvNT_6ParamsE,(.L_x_55 - _ZN7cutlass13device_kernelIN5flash19enable_sm80_to_sm89INS1_16FlashAttnFwdSm80INS1_25CollectiveMainloopFwdSm80ILi8ELi1ELb1EN4cute5tupleIJNS5_1CILi128EEENS7_ILi48EEENS7_ILi256EEEEEELi256ENS_10bfloat16_tEfNS_4arch4Sm80ELb0ELb0ELb0ELb1ELb1ELb0ELb1ELb1EEENS1_21CollectiveEpilogueFwdINS6_IJS8_SA_S9_EEENS6_IJNS7_ILi1EEESI_SI_EEESC_SE_Li256ELb1ELb1ELb1ELb0EEENS1_36VarlenDynamicPersistentTileSchedulerILi128ELi48ELi256ELi256ELb1ELb1ELb0ELb0ELb1ELb1EEEEEEEEEvNT_6ParamsE)
        .other          _ZN7cutlass13device_kernelIN5flash19enable_sm80_to_sm89INS1_16FlashAttnFwdSm80INS1_25CollectiveMainloopFwdSm80ILi8ELi1ELb1EN4cute5tupleIJNS5_1CILi128EEENS7_ILi48EEENS7_ILi256EEEEEELi256ENS_10bfloat16_tEfNS_4arch4Sm80ELb0ELb0ELb0ELb1ELb1ELb0ELb1ELb1EEENS1_21CollectiveEpilogueFwdINS6_IJS8_SA_S9_EEENS6_IJNS7_ILi1EEESI_SI_EEESC_SE_Li256ELb1ELb1ELb1ELb0EEENS1_36VarlenDynamicPersistentTileSchedulerILi128ELi48ELi256ELi256ELb1ELb1ELb0ELb0ELb1ELb1EEEEEEEEEvNT_6ParamsE,@"STO_CUDA_ENTRY STV_DEFAULT"
_ZN7cutlass13device_kernelIN5flash19enable_sm80_to_sm89INS1_16FlashAttnFwdSm80INS1_25CollectiveMainloopFwdSm80ILi8ELi1ELb1EN4cute5tupleIJNS5_1CILi128EEENS7_ILi48EEENS7_ILi256EEEEEELi256ENS_10bfloat16_tEfNS_4arch4Sm80ELb0ELb0ELb0ELb1ELb1ELb0ELb1ELb1EEENS1_21CollectiveEpilogueFwdINS6_IJS8_SA_S9_EEENS6_IJNS7_ILi1EEESI_SI_EEESC_SE_Li256ELb1ELb1ELb1ELb0EEENS1_36VarlenDynamicPersistentTileSchedulerILi128ELi48ELi256ELi256ELb1ELb1ELb0ELb0ELb1ELb1EEEEEEEEEvNT_6ParamsE:
[----:B------:R-:W-:Y:S01]  /*0000*/  LDC R1, c[0x0][0x28] ;  /* 0x00000a00ff017b82 */ /* 0x000fe20000000800 */
[----:B------:R-:W-:Y:S05]  /*0010*/  EXIT ;  /* 0x000000000000794d */ /* 0x000fea0003800000 */
.L_x_19:
        /* <DEDUP_REMOVED lines=14> */
.L_x_55:


//--------------------- .text._ZN7cutlass13device_kernelIN5flash19enable_sm80_to_sm89INS1_16FlashAttnFwdSm80INS1_25CollectiveMainloopFwdSm80ILi8ELi1ELb0EN4cute5tupleIJNS5_1CILi128EEENS7_ILi32EEENS7_ILi256EEEEEELi256ENS_10bfloat16_tEfNS_4arch4Sm80ELb0ELb0ELb0ELb1ELb1ELb1ELb1ELb1EEENS1_21CollectiveEpilogueFwdINS6_IJS8_SA_S9_EEENS6_IJNS7_ILi1EEESI_SI_EEESC_SE_Li256ELb1ELb1ELb1ELb0EEENS1_36VarlenDynamicPersistentTileSchedulerILi128ELi32ELi256ELi256ELb1ELb1ELb0ELb0ELb1ELb1EEEEEEEEEvNT_6ParamsE --------------------------
	.section	.text._ZN7cutlass13device_kernelIN5flash19enable_sm80_to_sm89INS1_16FlashAttnFwdSm80INS1_25CollectiveMainloopFwdSm80ILi8ELi1ELb0EN4cute5tupleIJNS5_1CILi128EEENS7_ILi32EEENS7_ILi256EEEEEELi256ENS_10bfloat16_tEfNS_4arch4Sm80ELb0ELb0ELb0ELb1ELb1ELb1ELb1ELb1EEENS1_21CollectiveEpilogueFwdINS6_IJS8_SA_S9_EEENS6_IJNS7_ILi1EEESI_SI_EEESC_SE_Li256ELb1ELb1ELb1ELb0EEENS1_36VarlenDynamicPersistentTileSchedulerILi128ELi32ELi256ELi256ELb1ELb1ELb0ELb0ELb1ELb1EEEEEEEEEvNT_6ParamsE,"ax",@progbits
	.align	128
.text._ZN7cutlass13device_kernelIN5flash19enable_sm80_to_sm89INS1_16FlashAttnFwdSm80INS1_25CollectiveMainloopFwdSm80ILi8ELi1ELb0EN4cute5tupleIJNS5_1CILi128EEENS7_ILi32EEENS7_ILi256EEEEEELi256ENS_10bfloat16_tEfNS_4arch4Sm80ELb0ELb0ELb0ELb1ELb1ELb1ELb1ELb1EEENS1_21CollectiveEpilogueFwdINS6_IJS8_SA_S9_EEENS6_IJNS7_ILi1EEESI_SI_EEESC_SE_Li256ELb1ELb1ELb1ELb0EEENS1_36VarlenDynamicPersistentTileSchedulerILi128ELi32ELi256ELi256ELb1ELb1ELb0ELb0ELb1ELb1EEEEEEEEEvNT_6ParamsE:
        .type           _ZN7cutlass13device_kernelIN5flash19enable_sm80_to_sm89INS1_16FlashAttnFwdSm80INS1_25CollectiveMainloopFwdSm80ILi8ELi1ELb0EN4cute5tupleIJNS5_1CILi128EEENS7_ILi32EEENS7_ILi256EEEEEELi256ENS_10bfloat16_tEfNS_4arch4Sm80ELb0ELb0ELb0ELb1ELb1ELb1ELb1ELb1EEENS1_21CollectiveEpilogueFwdINS6_IJS8_SA_S9_EEENS6_IJNS7_ILi1EEESI_SI_EEESC_SE_Li256ELb1ELb1ELb1ELb0EEENS1_36VarlenDynamicPersistentTileSchedulerILi128ELi32ELi256ELi256ELb1ELb1ELb0ELb0ELb1ELb1EEEEEEEEEvNT_6ParamsE,@function
        .size           _ZN7cutlass13device_kernelIN5flash19enable_sm80_to_sm89INS1_16FlashAttnFwdSm80INS1_25CollectiveMainloopFwdSm80ILi8ELi1ELb0EN4cute5tupleIJNS5_1CILi128EEENS7_ILi32EEENS7_ILi256EEEEEELi256ENS_10bfloat16_tEfNS_4arch4Sm80ELb0ELb0ELb0ELb1ELb1ELb1ELb1ELb1EEENS1_21CollectiveEpilogueFwdINS6_IJS8_SA_S9_EEENS6_IJNS7_ILi1EEESI_SI_EEESC_SE_Li256ELb1ELb1ELb1ELb0EEENS1_36VarlenDynamicPersistentTileSchedulerILi128ELi32ELi256ELi256ELb1ELb1ELb0ELb0ELb1ELb1EEEEEEEEEvNT_6ParamsE,(.L_x_56 - _ZN7cutlass13device_kernelIN5flash19enable_sm80_to_sm89INS1_16FlashAttnFwdSm80INS1_25CollectiveMainloopFwdSm80ILi8ELi1ELb0EN4cute5tupleIJNS5_1CILi128EEENS7_ILi32EEENS7_ILi256EEEEEELi256ENS_10bfloat16_tEfNS_4arch4Sm80ELb0ELb0ELb0ELb1ELb1ELb1ELb1ELb1EEENS1_21CollectiveEpilogueFwdINS6_IJS8_SA_S9_EEENS6_IJNS7_ILi1EEESI_SI_EEESC_SE_Li256ELb1ELb1ELb1ELb0EEENS1_36VarlenDynamicPersistentTileSchedulerILi128ELi32ELi256ELi256ELb1ELb1ELb0ELb0ELb1ELb1EEEEEEEEEvNT_6ParamsE)
        .other          _ZN7cutlass13device_kernelIN5flash19enable_sm80_to_sm89INS1_16FlashAttnFwdSm80INS1_25CollectiveMainloopFwdSm80ILi8ELi1ELb0EN4cute5tupleIJNS5_1CILi128EEENS7_ILi32EEENS7_ILi256EEEEEELi256ENS_10bfloat16_tEfNS_4arch4Sm80ELb0ELb0ELb0ELb1ELb1ELb1ELb1ELb1EEENS1_21CollectiveEpilogueFwdINS6_IJS8_SA_S9_EEENS6_IJNS7_ILi1EEESI_SI_EEESC_SE_Li256ELb1ELb1ELb1ELb0EEENS1_36VarlenDynamicPersistentTileSchedulerILi128ELi32ELi256ELi256ELb1ELb1ELb0ELb0ELb1ELb1EEEEEEEEEvNT_6ParamsE,@"STO_CUDA_ENTRY STV_DEFAULT"
_ZN7cutlass13device_kernelIN5flash19enable_sm80_to_sm89INS1_16FlashAttnFwdSm80INS1_25CollectiveMainloopFwdSm80ILi8ELi1ELb0EN4cute5tupleIJNS5_1CILi128EEENS7_ILi32EEENS7_ILi256EEEEEELi256ENS_10bfloat16_tEfNS_4arch4Sm80ELb0ELb0ELb0ELb1ELb1ELb1ELb1ELb1EEENS1_21CollectiveEpilogueFwdINS6_IJS8_SA_S9_EEENS6_IJNS7_ILi1EEESI_SI_EEESC_SE_Li256ELb1ELb1ELb1ELb0EEENS1_36VarlenDynamicPersistentTileSchedulerILi128ELi32ELi256ELi256ELb1ELb1ELb0ELb0ELb1ELb1EEEEEEEEEvNT_6ParamsE:
[----:B------:R-:W-:Y:S01]  /*0000*/  LDC R1, c[0x0][0x28] ;  /* 0x00000a00ff017b82 */ /* 0x000fe20000000800 */
[----:B------:R-:W-:Y:S05]  /*0010*/  EXIT ;  /* 0x000000000000794d */ /* 0x000fea0003800000 */
.L_x_20:
        /* <DEDUP_REMOVED lines=14> */
.L_x_56:


//--------------------- .text._ZN7cutlass13device_kernelIN5flash19enable_sm80_to_sm89INS1_16FlashAttnFwdSm80INS1_25CollectiveMainloopFwdSm80ILi8ELi1ELb1EN4cute5tupleIJNS5_1CILi128EEENS7_ILi48EEENS7_ILi256EEEEEELi256ENS_10bfloat16_tEfNS_4arch4Sm80ELb0ELb1ELb0ELb0ELb1ELb0ELb1ELb1EEENS1_21CollectiveEpilogueFwdINS6_IJS8_SA_S9_EEENS6_IJNS7_ILi1EEESI_SI_EEESC_SE_Li256ELb0ELb1ELb1ELb0EEENS1_19SingleTileSchedulerILb0ELb1ELb1ELi128EEEEEEEEEvNT_6ParamsE --------------------------
	.section	.text._ZN7cutlass13device_kernelIN5flash19enable_sm80_to_sm89INS1_16FlashAttnFwdSm80INS1_25CollectiveMainloopFwdSm80ILi8ELi1ELb1EN4cute5tupleIJNS5_1CILi128EEENS7_ILi48EEENS7_ILi256EEEEEELi256ENS_10bfloat16_tEfNS_4arch4Sm80ELb0ELb1ELb0ELb0ELb1ELb0ELb1ELb1EEENS1_21CollectiveEpilogueFwdINS6_IJS8_SA_S9_EEENS6_IJNS7_ILi1EEESI_SI_EEESC_SE_Li256ELb0ELb1ELb1ELb0EEENS1_19SingleTileSchedulerILb0ELb1ELb1ELi128EEEEEEEEEvNT_6ParamsE,"ax",@progbits
	.align	128
.text._ZN7cutlass13device_kernelIN5flash19enable_sm80_to_sm89INS1_16FlashAttnFwdSm80INS1_25CollectiveMainloopFwdSm80ILi8ELi1ELb1EN4cute5tupleIJNS5_1CILi128EEENS7_ILi48EEENS7_ILi256EEEEEELi256ENS_10bfloat16_tEfNS_4arch4Sm80ELb0ELb1ELb0ELb0ELb1ELb0ELb1ELb1EEENS1_21CollectiveEpilogueFwdINS6_IJS8_SA_S9_EEENS6_IJNS7_ILi1EEESI_SI_EEESC_SE_Li256ELb0ELb1ELb1ELb0EEENS1_19SingleTileSchedulerILb0ELb1ELb1ELi128EEEEEEEEEvNT_6ParamsE:
        .type           _ZN7cutlass13device_kernelIN5flash19enable_sm80_to_sm89INS1_16FlashAttnFwdSm80INS1_25CollectiveMainloopFwdSm80ILi8ELi1ELb1EN4cute5tupleIJNS5_1CILi128EEENS7_ILi48EEENS7_ILi256EEEEEELi256ENS_10bfloat16_tEfNS_4arch4Sm80ELb0ELb1ELb0ELb0ELb1ELb0ELb1ELb1EEENS1_21CollectiveEpilogueFwdINS6_IJS8_SA_S9_EEENS6_IJNS7_ILi1EEESI_SI_EEESC_SE_Li256ELb0ELb1ELb1ELb0EEENS1_19SingleTileSchedulerILb0ELb1ELb1ELi128EEEEEEEEEvNT_6ParamsE,@function
        .size           _ZN7cutlass13device_kernelIN5flash19enable_sm80_to_sm89INS1_16FlashAttnFwdSm80INS1_25CollectiveMainloopFwdSm80ILi8ELi1ELb1EN4cute5tupleIJNS5_1CILi128EEENS7_ILi48EEENS7_ILi256EEEEEELi256ENS_10bfloat16_tEfNS_4arch4Sm80ELb0ELb1ELb0ELb0ELb1ELb0ELb1ELb1EEENS1_21CollectiveEpilogueFwdINS6_IJS8_SA_S9_EEENS6_IJNS7_ILi1EEESI_SI_EEESC_SE_Li256ELb0ELb1ELb1ELb0EEENS1_19SingleTileSchedulerILb0ELb1ELb1ELi128EEEEEEEEEvNT_6ParamsE,(.L_x_57 - _ZN7cutlass13device_kernelIN5flash19enable_sm80_to_sm89INS1_16FlashAttnFwdSm80INS1_25CollectiveMainloopFwdSm80ILi8ELi1ELb1EN4cute5tupleIJNS5_1CILi128EEENS7_ILi48EEENS7_ILi256EEEEEELi256ENS_10bfloat16_tEfNS_4arch4Sm80ELb0ELb1ELb0ELb0ELb1ELb0ELb1ELb1EEENS1_21CollectiveEpilogueFwdINS6_IJS8_SA_S9_EEENS6_IJNS7_ILi1EEESI_SI_EEESC_SE_Li256ELb0ELb1ELb1ELb0EEENS1_19SingleTileSchedulerILb0ELb1ELb1ELi128EEEEEEEEEvNT_6ParamsE)
        .other          _ZN7cutlass13device_kernelIN5flash19enable_sm80_to_sm89INS1_16FlashAttnFwdSm80INS1_25CollectiveMainloopFwdSm80ILi8ELi1ELb1EN4cute5tupleIJNS5_1CILi128EEENS7_ILi48EEENS7_ILi256EEEEEELi256ENS_10bfloat16_tEfNS_4arch4Sm80ELb0ELb1ELb0ELb0ELb1ELb0ELb1ELb1EEENS1_21CollectiveEpilogueFwdINS6_IJS8_SA_S9_EEENS6_IJNS7_ILi1EEESI_SI_EEESC_SE_Li256ELb0ELb1ELb1ELb0EEENS1_19SingleTileSchedulerILb0ELb1ELb1ELi128EEEEEEEEEvNT_6ParamsE,@"STO_CUDA_ENTRY STV_DEFAULT"
_ZN7cutlass13device_kernelIN5flash19enable_sm80_to_sm89INS1_16FlashAttnFwdSm80INS1_25CollectiveMainloopFwdSm80ILi8ELi1ELb1EN4cute5tupleIJNS5_1CILi128EEENS7_ILi48EEENS7_ILi256EEEEEELi256ENS_10bfloat16_tEfNS_4arch4Sm80ELb0ELb1ELb0ELb0ELb1ELb0ELb1ELb1EEENS1_21CollectiveEpilogueFwdINS6_IJS8_SA_S9_EEENS6_IJNS7_ILi1EEESI_SI_EEESC_SE_Li256ELb0ELb1ELb1ELb0EEENS1_19SingleTileSchedulerILb0ELb1ELb1ELi128EEEEEEEEEvNT_6ParamsE:
[----:B------:R-:W-:Y:S01]  /*0000*/  LDC R1, c[0x0][0x28] ;  /* 0x00000a00ff017b82 */ /* 0x000fe20000000800 */
[----:B------:R-:W-:Y:S05]  /*0010*/  EXIT ;  /* 0x000000000000794d */ /* 0x000fea0003800000 */
.L_x_21:
        /* <DEDUP_REMOVED lines=14> */
.L_x_57:


//--------------------- .text._ZN7cutlass13device_kernelIN5flash19enable_sm80_to_sm89INS1_16FlashAttnFwdSm80INS1_25CollectiveMainloopFwdSm80ILi8ELi1ELb1EN4cute5tupleIJNS5_1CILi128EEENS7_ILi48EEENS7_ILi256EEEEEELi256ENS_10bfloat16_tEfNS_4arch4Sm80ELb0ELb1ELb0ELb1ELb1ELb0ELb1ELb1EEENS1_21CollectiveEpilogueFwdINS6_IJS8_SA_S9_EEENS6_IJNS7_ILi1EEESI_SI_EEESC_SE_Li256ELb1ELb1ELb1ELb0EEENS1_36VarlenDynamicPersistentTileSchedulerILi128ELi48ELi256ELi256ELb1ELb1ELb0ELb1ELb0ELb1EEEEEEEEEvNT_6ParamsE --------------------------
	.section	.text._ZN7cutlass13device_kernelIN5flash19enable_sm80_to_sm89INS1_16FlashAttnFwdSm80INS1_25CollectiveMainloopFwdSm80ILi8ELi1ELb1EN4cute5tupleIJNS5_1CILi128EEENS7_ILi48EEENS7_ILi256EEEEEELi256ENS_10bfloat16_tEfNS_4arch4Sm80ELb0ELb1ELb0ELb1ELb1ELb0ELb1ELb1EEENS1_21CollectiveEpilogueFwdINS6_IJS8_SA_S9_EEENS6_IJNS7_ILi1EEESI_SI_EEESC_SE_Li256ELb1ELb1ELb1ELb0EEENS1_36VarlenDynamicPersistentTileSchedulerILi128ELi48ELi256ELi256ELb1ELb1ELb0ELb1ELb0ELb1EEEEEEEEEvNT_6ParamsE,"ax",@progbits
	.align	128
.text._ZN7cutlass13device_kernelIN5flash19enable_sm80_to_sm89INS1_16FlashAttnFwdSm80INS1_25CollectiveMainloopFwdSm80ILi8ELi1ELb1EN4cute5tupleIJNS5_1CILi128EEENS7_ILi48EEENS7_ILi256EEEEEELi256ENS_10bfloat16_tEfNS_4arch4Sm80ELb0ELb1ELb0ELb1ELb1ELb0ELb1ELb1EEENS1_21CollectiveEpilogueFwdINS6_IJS8_SA_S9_EEENS6_IJNS7_ILi1EEESI_SI_EEESC_SE_Li256ELb1ELb1ELb1ELb0EEENS1_36VarlenDynamicPersistentTileSchedulerILi128ELi48ELi256ELi256ELb1ELb1ELb0ELb1ELb0ELb1EEEEEEEEEvNT_6ParamsE:
        .type           _ZN7cutlass13device_kernelIN5flash19enable_sm80_to_sm89INS1_16FlashAttnFwdSm80INS1_25CollectiveMainloopFwdSm80ILi8ELi1ELb1EN4cute5tupleIJNS5_1CILi128EEENS7_ILi48EEENS7_ILi256EEEEEELi256ENS_10bfloat16_tEfNS_4arch4Sm80ELb0ELb1ELb0ELb1ELb1ELb0ELb1ELb1EEENS1_21CollectiveEpilogueFwdINS6_IJS8_SA_S9_EEENS6_IJNS7_ILi1EEESI_SI_EEESC_SE_Li256ELb1ELb1ELb1ELb0EEENS1_36VarlenDynamicPersistentTileSchedulerILi128ELi48ELi256ELi256ELb1ELb1ELb0ELb1ELb0ELb1EEEEEEEEEvNT_6ParamsE,@function
        .size           _ZN7cutlass13device_kernelIN5flash19enable_sm80_to_sm89INS1_16FlashAttnFwdSm80INS1_25CollectiveMainloopFwdSm80ILi8ELi1ELb1EN4cute5tupleIJNS5_1CILi128EEENS7_ILi48EEENS7_ILi256EEEEEELi256ENS_10bfloat16_tEfNS_4arch4Sm80ELb0ELb1ELb0ELb1ELb1ELb0ELb1ELb1EEENS1_21CollectiveEpilogueFwdINS6_IJS8_SA_S9_EEENS6_IJNS7_ILi1EEESI_SI_EEESC_SE_Li256ELb1ELb1ELb1ELb0EEENS1_36VarlenDynamicPersistentTileSchedulerILi128ELi48ELi256ELi256ELb1ELb1ELb0ELb1ELb0ELb1EEEEEEEEEvNT_6ParamsE,(.L_x_58 - _ZN7cutlass13device_kernelIN5flash19enable_sm80_to_sm89INS1_16FlashAttnFwdSm80INS1_25CollectiveMainloopFwdSm80ILi8ELi1ELb1EN4cute5tupleIJNS5_1CILi128EEENS7_ILi48EEENS7_ILi256EEEEEELi256ENS_10bfloat16_tEfNS_4arch4Sm80ELb0ELb1ELb0ELb1ELb1ELb0ELb1ELb1EEENS1_21CollectiveEpilogueFwdINS6_IJS8_SA_S9_EEENS6_IJNS7_ILi1EEESI_SI_EEESC_SE_Li256ELb1ELb1ELb1ELb0EEENS1_36VarlenDynamicPersistentTileSchedulerILi128ELi48ELi256ELi256ELb1ELb1ELb0ELb1ELb0ELb1EEEEEEEEEvNT_6ParamsE)
        .other          _ZN7cutlass13device_kernelIN5flash19enable_sm80_to_sm89INS1_16FlashAttnFwdSm80INS1_25CollectiveMainloopFwdSm80ILi8ELi1ELb1EN4cute5tupleIJNS5_1CILi128EEENS7_ILi48EEENS7_ILi256EEEEEELi256ENS_10bfloat16_tEfNS_4arch4Sm80ELb0ELb1ELb0ELb1ELb1ELb0ELb1ELb1EEENS1_21CollectiveEpilogueFwdINS6_IJS8_SA_S9_EEENS6_IJNS7_ILi1EEESI_SI_EEESC_SE_Li256ELb1ELb1ELb1ELb0EEENS1_36VarlenDynamicPersistentTileSchedulerILi128ELi48ELi256ELi256ELb1ELb1ELb0ELb1ELb0ELb1EEEEEEEEEvNT_6ParamsE,@"STO_CUDA_ENTRY STV_DEFAULT"
_ZN7cutlass13device_kernelIN5flash19enable_sm80_to_sm89INS1_16FlashAttnFwdSm80INS1_25CollectiveMainloopFwdSm80ILi8ELi1ELb1EN4cute5tupleIJNS5_1CILi128EEENS7_ILi48EEENS7_ILi256EEEEEELi256ENS_10bfloat16_tEfNS_4arch4Sm80ELb0ELb1ELb0ELb1ELb1ELb0ELb1ELb1EEENS1_21CollectiveEpilogueFwdINS6_IJS8_SA_S9_EEENS6_IJNS7_ILi1EEESI_SI_EEESC_SE_Li256ELb1ELb1ELb1ELb0EEENS1_36VarlenDynamicPersistentTileSchedulerILi128ELi48ELi256ELi256ELb1ELb1ELb0ELb1ELb0ELb1EEEEEEEEEvNT_6ParamsE:
[----:B------:R-:W-:Y:S01]  /*0000*/  LDC R1, c[0x0][0x28] ;  /* 0x00000a00ff017b82 */ /* 0x000fe20000000800 */
[----:B------:R-:W-:Y:S05]  /*0010*/  EXIT ;  /* 0x000000000000794d */ /* 0x000fea0003800000 */
.L_x_22:
        /* <DEDUP_REMOVED lines=14> */
.L_x_58:


//--------------------- .text._ZN7cutlass13device_kernelIN5flash19enable_sm80_to_sm89INS1_16FlashAttnFwdSm80INS1_25CollectiveMainloopFwdSm80ILi8ELi1ELb0EN4cute5tupleIJNS5_1CILi128EEENS7_ILi32EEENS7_ILi256EEEEEELi256ENS_10bfloat16_tEfNS_4arch4Sm80ELb0ELb1ELb0ELb1ELb1ELb1ELb1ELb1EEENS1_21CollectiveEpilogueFwdINS6_IJS8_SA_S9_EEENS6_IJNS7_ILi1EEESI_SI_EEESC_SE_Li256ELb1ELb1ELb1ELb0EEENS1_36VarlenDynamicPersistentTileSchedulerILi128ELi32ELi256ELi256ELb1ELb1ELb0ELb1ELb0ELb1EEEEEEEEEvNT_6ParamsE --------------------------
	.section	.text._ZN7cutlass13device_kernelIN5flash19enable_sm80_to_sm89INS1_16FlashAttnFwdSm80INS1_25CollectiveMainloopFwdSm80ILi8ELi1ELb0EN4cute5tupleIJNS5_1CILi128EEENS7_ILi32EEENS7_ILi256EEEEEELi256ENS_10bfloat16_tEfNS_4arch4Sm80ELb0ELb1ELb0ELb1ELb1ELb1ELb1ELb1EEENS1_21CollectiveEpilogueFwdINS6_IJS8_SA_S9_EEENS6_IJNS7_ILi1EEESI_SI_EEESC_SE_Li256ELb1ELb1ELb1ELb0EEENS1_36VarlenDynamicPersistentTileSchedulerILi128ELi32ELi256ELi256ELb1ELb1ELb0ELb1ELb0ELb1EEEEEEEEEvNT_6ParamsE,"ax",@progbits
	.align	128
.text._ZN7cutlass13device_kernelIN5flash19enable_sm80_to_sm89INS1_16FlashAttnFwdSm80INS1_25CollectiveMainloopFwdSm80ILi8ELi1ELb0EN4cute5tupleIJNS5_1CILi128EEENS7_ILi32EEENS7_ILi256EEEEEELi256ENS_10bfloat16_tEfNS_4arch4Sm80ELb0ELb1ELb0ELb1ELb1ELb1ELb1ELb1EEENS1_21CollectiveEpilogueFwdINS6_IJS8_SA_S9_EEENS6_IJNS7_ILi1EEESI_SI_EEESC_SE_Li256ELb1ELb1ELb1ELb0EEENS1_36VarlenDynamicPersistentTileSchedulerILi128ELi32ELi256ELi256ELb1ELb1ELb0ELb1ELb0ELb1EEEEEEEEEvNT_6ParamsE:
        .type           _ZN7cutlass13device_kernelIN5flash19enable_sm80_to_sm89INS1_16FlashAttnFwdSm80INS1_25CollectiveMainloopFwdSm80ILi8ELi1ELb0EN4cute5tupleIJNS5_1CILi128EEENS7_ILi32EEENS7_ILi256EEEEEELi256ENS_10bfloat16_tEfNS_4arch4Sm80ELb0ELb1ELb0ELb1ELb1ELb1ELb1ELb1EEENS1_21CollectiveEpilogueFwdINS6_IJS8_SA_S9_EEENS6_IJNS7_ILi1EEESI_SI_EEESC_SE_Li256ELb1ELb1ELb1ELb0EEENS1_36VarlenDynamicPersistentTileSchedulerILi128ELi32ELi256ELi256ELb1ELb1ELb0ELb1ELb0ELb1EEEEEEEEEvNT_6ParamsE,@function
        .size           _ZN7cutlass13device_kernelIN5flash19enable_sm80_to_sm89INS1_16FlashAttnFwdSm80INS1_25CollectiveMainloopFwdSm80ILi8ELi1ELb0EN4cute5tupleIJNS5_1CILi128EEENS7_ILi32EEENS7_ILi256EEEEEELi256ENS_10bfloat16_tEfNS_4arch4Sm80ELb0ELb1ELb0ELb1ELb1ELb1ELb1ELb1EEENS1_21CollectiveEpilogueFwdINS6_IJS8_SA_S9_EEENS6_IJNS7_ILi1EEESI_SI_EEESC_SE_Li256ELb1ELb1ELb1ELb0EEENS1_36VarlenDynamicPersistentTileSchedulerILi128ELi32ELi256ELi256ELb1ELb1ELb0ELb1ELb0ELb1EEEEEEEEEvNT_6ParamsE,(.L_x_59 - _ZN7cutlass13device_kernelIN5flash19enable_sm80_to_sm89INS1_16FlashAttnFwdSm80INS1_25CollectiveMainloopFwdSm80ILi8ELi1ELb0EN4cute5tupleIJNS5_1CILi128EEENS7_ILi32EEENS7_ILi256EEEEEELi256ENS_10bfloat16_tEfNS_4arch4Sm80ELb0ELb1ELb0ELb1ELb1ELb1ELb1ELb1EEENS1_21CollectiveEpilogueFwdINS6_IJS8_SA_S9_EEENS6_IJNS7_ILi1EEESI_SI_EEESC_SE_Li256ELb1ELb1ELb1ELb0EEENS1_36VarlenDynamicPersistentTileSchedulerILi128ELi32ELi256ELi256ELb1ELb1ELb0ELb1ELb0ELb1EEEEEEEEEvNT_6ParamsE)
        .other          _ZN7cutlass13device_kernelIN5flash19enable_sm80_to_sm89INS1_16FlashAttnFwdSm80INS1_25CollectiveMainloopFwdSm80ILi8ELi1ELb0EN4cute5tupleIJNS5_1CILi128EEENS7_ILi32EEENS7_ILi256EEEEEELi256ENS_10bfloat16_tEfNS_4arch4Sm80ELb0ELb1ELb0ELb1ELb1ELb1ELb1ELb1EEENS1_21CollectiveEpilogueFwdINS6_IJS8_SA_S9_EEENS6_IJNS7_ILi1EEESI_SI_EEESC_SE_Li256ELb1ELb1ELb1ELb0EEENS1_36VarlenDynamicPersistentTileSchedulerILi128ELi32ELi256ELi256ELb1ELb1ELb0ELb1ELb0ELb1EEEEEEEEEvNT_6ParamsE,@"STO_CUDA_ENTRY STV_DEFAULT"
_ZN7cutlass13device_kernelIN5flash19enable_sm80_to_sm89INS1_16FlashAttnFwdSm80INS1_25CollectiveMainloopFwdSm80ILi8ELi1ELb0EN4cute5tupleIJNS5_1CILi128EEENS7_ILi32EEENS7_ILi256EEEEEELi256ENS_10bfloat16_tEfNS_4arch4Sm80ELb0ELb1ELb0ELb1ELb1ELb1ELb1ELb1EEENS1_21CollectiveEpilogueFwdINS6_IJS8_SA_S9_EEENS6_IJNS7_ILi1EEESI_SI_EEESC_SE_Li256ELb1ELb1ELb1ELb0EEENS1_36VarlenDynamicPersistentTileSchedulerILi128ELi32ELi256ELi256ELb1ELb1ELb0ELb1ELb0ELb1EEEEEEEEEvNT_6ParamsE:
[----:B------:R-:W-:Y:S01]  /*0000*/  LDC R1, c[0x0][0x28] ;  /* 0x00000a00ff017b82 */ /* 0x000fe20000000800 */
[----:B------:R-:W-:Y:S05]  /*0010*/  EXIT ;  /* 0x000000000000794d */ /* 0x000fea0003800000 */
.L_x_23:
        /* <DEDUP_REMOVED lines=14> */
.L_x_59:


//--------------------- .text._ZN7cutlass13device_kernelIN5flash19enable_sm80_to_sm89INS1_16FlashAttnFwdSm80INS1_25CollectiveMainloopFwdSm80ILi8ELi1ELb1EN4cute5tupleIJNS5_1CILi128EEENS7_ILi64EEENS7_ILi256EEEEEELi256ENS_10bfloat16_tEfNS_4arch4Sm80ELb1ELb0ELb0ELb0ELb1ELb0ELb1ELb1EEENS1_21CollectiveEpilogueFwdINS6_IJS8_SA_S9_EEENS6_IJNS7_ILi1EEESI_SI_EEESC_SE_Li256ELb0ELb1ELb1ELb0EEENS1_30DynamicPersistentTileSchedulerILi256ELi256ELb1ELb1ELb0EEEEEEEEEvNT_6ParamsE --------------------------
	.section	.text._ZN7cutlass13device_kernelIN5flash19enable_sm80_to_sm89INS1_16FlashAttnFwdSm80INS1_25CollectiveMainloopFwdSm80ILi8ELi1ELb1EN4cute5tupleIJNS5_1CILi128EEENS7_ILi64EEENS7_ILi256EEEEEELi256ENS_10bfloat16_tEfNS_4arch4Sm80ELb1ELb0ELb0ELb0ELb1ELb0ELb1ELb1EEENS1_21CollectiveEpilogueFwdINS6_IJS8_SA_S9_EEENS6_IJNS7_ILi1EEESI_SI_EEESC_SE_Li256ELb0ELb1ELb1ELb0EEENS1_30DynamicPersistentTileSchedulerILi256ELi256ELb1ELb1ELb0EEEEEEEEEvNT_6ParamsE,"ax",@progbits
	.align	128
.text._ZN7cutlass13device_kernelIN5flash19enable_sm80_to_sm89INS1_16FlashAttnFwdSm80INS1_25CollectiveMainloopFwdSm80ILi8ELi1ELb1EN4cute5tupleIJNS5_1CILi128EEENS7_ILi64EEENS7_ILi256EEEEEELi256ENS_10bfloat16_tEfNS_4arch4Sm80ELb1ELb0ELb0ELb0ELb1ELb0ELb1ELb1EEENS1_21CollectiveEpilogueFwdINS6_IJS8_SA_S9_EEENS6_IJNS7_ILi1EEESI_SI_EEESC_SE_Li256ELb0ELb1ELb1ELb0EEENS1_30DynamicPersistentTileSchedulerILi256ELi256ELb1ELb1ELb0EEEEEEEEEvNT_6ParamsE:
        .type           _ZN7cutlass13device_kernelIN5flash19enable_sm80_to_sm89INS1_16FlashAttnFwdSm80INS1_25CollectiveMainloopFwdSm80ILi8ELi1ELb1EN4cute5tupleIJNS5_1CILi128EEENS7_ILi64EEENS7_ILi256EEEEEELi256ENS_10bfloat16_tEfNS_4arch4Sm80ELb1ELb0ELb0ELb0ELb1ELb0ELb1ELb1EEENS1_21CollectiveEpilogueFwdINS6_IJS8_SA_S9_EEENS6_IJNS7_ILi1EEESI_SI_EEESC_SE_Li256ELb0ELb1ELb1ELb0EEENS1_30DynamicPersistentTileSchedulerILi256ELi256ELb1ELb1ELb0EEEEEEEEEvNT_6ParamsE,@function
        .size           _ZN7cutlass13device_kernelIN5flash19enable_sm80_to_sm89INS1_16FlashAttnFwdSm80INS1_25CollectiveMainloopFwdSm80ILi8ELi1ELb1EN4cute5tupleIJNS5_1CILi128EEENS7_ILi64EEENS7_ILi256EEEEEELi256ENS_10bfloat16_tEfNS_4arch4Sm80ELb1ELb0ELb0ELb0ELb1ELb0ELb1ELb1EEENS1_21CollectiveEpilogueFwdINS6_IJS8_SA_S9_EEENS6_IJNS7_ILi1EEESI_SI_EEESC_SE_Li256ELb0ELb1ELb1ELb0EEENS1_30DynamicPersistentTileSchedulerILi256ELi256ELb1ELb1ELb0EEEEEEEEEvNT_6ParamsE,(.L_x_60 - _ZN7cutlass13device_kernelIN5flash19enable_sm80_to_sm89INS1_16FlashAttnFwdSm80INS1_25CollectiveMainloopFwdSm80ILi8ELi1ELb1EN4cute5tupleIJNS5_1CILi128EEENS7_ILi64EEENS7_ILi256EEEEEELi256ENS_10bfloat16_tEfNS_4arch4Sm80ELb1ELb0ELb0ELb0ELb1ELb0ELb1ELb1EEENS1_21CollectiveEpilogueFwdINS6_IJS8_SA_S9_EEENS6_IJNS7_ILi1EEESI_SI_EEESC_SE_Li256ELb0ELb1ELb1ELb0EEENS1_30DynamicPersistentTileSchedulerILi256ELi256ELb1ELb1ELb0EEEEEEEEEvNT_6ParamsE)
        .other          _ZN7cutlass13device_kernelIN5flash19enable_sm80_to_sm89INS1_16FlashAttnFwdSm80INS1_25CollectiveMainloopFwdSm80ILi8ELi1ELb1EN4cute5tupleIJNS5_1CILi128EEENS7_ILi64EEENS7_ILi256EEEEEELi256ENS_10bfloat16_tEfNS_4arch4Sm80ELb1ELb0ELb0ELb0ELb1ELb0ELb1ELb1EEENS1_21CollectiveEpilogueFwdINS6_IJS8_SA_S9_EEENS6_IJNS7_ILi1EEESI_SI_EEESC_SE_Li256ELb0ELb1ELb1ELb0EEENS1_30DynamicPersistentTileSchedulerILi256ELi256ELb1ELb1ELb0EEEEEEEEEvNT_6ParamsE,@"STO_CUDA_ENTRY STV_DEFAULT"
_ZN7cutlass13device_kernelIN5flash19enable_sm80_to_sm89INS1_16FlashAttnFwdSm80INS1_25CollectiveMainloopFwdSm80ILi8ELi1ELb1EN4cute5tupleIJNS5_1CILi128EEENS7_ILi64EEENS7_ILi256EEEEEELi256ENS_10bfloat16_tEfNS_4arch4Sm80ELb1ELb0ELb0ELb0ELb1ELb0ELb1ELb1EEENS1_21CollectiveEpilogueFwdINS6_IJS8_SA_S9_EEENS6_IJNS7_ILi1EEESI_SI_EEESC_SE_Li256ELb0ELb1ELb1ELb0EEENS1_30DynamicPersistentTileSchedulerILi256ELi256ELb1ELb1ELb0EEEEEEEEEvNT_6ParamsE:
[----:B------:R-:W-:Y:S01]  /*0000*/  LDC R1, c[0x0][0x28] ;  /* 0x00000a00ff017b82 */ /* 0x000fe20000000800 */
[----:B------:R-:W-:Y:S05]  /*0010*/  EXIT ;  /* 0x000000000000794d */ /* 0x000fea0003800000 */
.L_x_24:
        /* <DEDUP_REMOVED lines=14> */
.L_x_60:


//--------------------- .text._ZN7cutlass13device_kernelIN5flash19enable_sm80_to_sm89INS1_16FlashAttnFwdSm80INS1_25CollectiveMainloopFwdSm80ILi8ELi1ELb1EN4cute5tupleIJNS5_1CILi128EEENS7_ILi48EEENS7_ILi256EEEEEELi256ENS_10bfloat16_tEfNS_4arch4Sm80ELb1ELb0ELb0ELb1ELb1ELb0ELb1ELb1EEENS1_21CollectiveEpilogueFwdINS6_IJS8_SA_S9_EEENS6_IJNS7_ILi1EEESI_SI_EEESC_SE_Li256ELb1ELb1ELb1ELb0EEENS1_36VarlenDynamicPersistentTileSchedulerILi128ELi48ELi256ELi256ELb1ELb1ELb0ELb1ELb1ELb1EEEEEEEEEvNT_6ParamsE --------------------------
	.section	.text._ZN7cutlass13device_kernelIN5flash19enable_sm80_to_sm89INS1_16FlashAttnFwdSm80INS1_25CollectiveMainloopFwdSm80ILi8ELi1ELb1EN4cute5tupleIJNS5_1CILi128EEENS7_ILi48EEENS7_ILi256EEEEEELi256ENS_10bfloat16_tEfNS_4arch4Sm80ELb1ELb0ELb0ELb1ELb1ELb0ELb1ELb1EEENS1_21CollectiveEpilogueFwdINS6_IJS8_SA_S9_EEENS6_IJNS7_ILi1EEESI_SI_EEESC_SE_Li256ELb1ELb1ELb1ELb0EEENS1_36VarlenDynamicPersistentTileSchedulerILi128ELi48ELi256ELi256ELb1ELb1ELb0ELb1ELb1ELb1EEEEEEEEEvNT_6ParamsE,"ax",@progbits
	.align	128
.text._ZN7cutlass13device_kernelIN5flash19enable_sm80_to_sm89INS1_16FlashAttnFwdSm80INS1_25CollectiveMainloopFwdSm80ILi8ELi1ELb1EN4cute5tupleIJNS5_1CILi128EEENS7_ILi48EEENS7_ILi256EEEEEELi256ENS_10bfloat16_tEfNS_4arch4Sm80ELb1ELb0ELb0ELb1ELb1ELb0ELb1ELb1EEENS1_21CollectiveEpilogueFwdINS6_IJS8_SA_S9_EEENS6_IJNS7_ILi1EEESI_SI_EEESC_SE_Li256ELb1ELb1ELb1ELb0EEENS1_36VarlenDynamicPersistentTileSchedulerILi128ELi48ELi256ELi256ELb1ELb1ELb0ELb1ELb1ELb1EEEEEEEEEvNT_6ParamsE:
        .type           _ZN7cutlass13device_kernelIN5flash19enable_sm80_to_sm89INS1_16FlashAttnFwdSm80INS1_25CollectiveMainloopFwdSm80ILi8ELi1ELb1EN4cute5tupleIJNS5_1CILi128EEENS7_ILi48EEENS7_ILi256EEEEEELi256ENS_10bfloat16_tEfNS_4arch4Sm80ELb1ELb0ELb0ELb1ELb1ELb0ELb1ELb1EEENS1_21CollectiveEpilogueFwdINS6_IJS8_SA_S9_EEENS6_IJNS7_ILi1EEESI_SI_EEESC_SE_Li256ELb1ELb1ELb1ELb0EEENS1_36VarlenDynamicPersistentTileSchedulerILi128ELi48ELi256ELi256ELb1ELb1ELb0ELb1ELb1ELb1EEEEEEEEEvNT_6ParamsE,@function
        .size           _ZN7cutlass13device_kernelIN5flash19enable_sm80_to_sm89INS1_16FlashAttnFwdSm80INS1_25CollectiveMainloopFwdSm80ILi8ELi1ELb1EN4cute5tupleIJNS5_1CILi128EEENS7_ILi48EEENS7_ILi256EEEEEELi256ENS_10bfloat16_tEfNS_4arch4Sm80ELb1ELb0ELb0ELb1ELb1ELb0ELb1ELb1EEENS1_21CollectiveEpilogueFwdINS6_IJS8_SA_S9_EEENS6_IJNS7_ILi1EEESI_SI_EEESC_SE_Li256ELb1ELb1ELb1ELb0EEENS1_36VarlenDynamicPersistentTileSchedulerILi128ELi48ELi256ELi256ELb1ELb1ELb0ELb1ELb1ELb1EEEEEEEEEvNT_6ParamsE,(.L_x_61 - _ZN7cutlass13device_kernelIN5flash19enable_sm80_to_sm89INS1_16FlashAttnFwdSm80INS1_25CollectiveMainloopFwdSm80ILi8ELi1ELb1EN4cute5tupleIJNS5_1CILi128EEENS7_ILi48EEENS7_ILi256EEEEEELi256ENS_10bfloat16_tEfNS_4arch4Sm80ELb1ELb0ELb0ELb1ELb1ELb0ELb1ELb1EEENS1_21CollectiveEpilogueFwdINS6_IJS8_SA_S9_EEENS6_IJNS7_ILi1EEESI_SI_EEESC_SE_Li256ELb1ELb1ELb1ELb0EEENS1_36VarlenDynamicPersistentTileSchedulerILi128ELi48ELi256ELi256ELb1ELb1ELb0ELb1ELb1ELb1EEEEEEEEEvNT_6ParamsE)
        .other          _ZN7cutlass13device_kernelIN5flash19enable_sm80_to_sm89INS1_16FlashAttnFwdSm80INS1_25CollectiveMainloopFwdSm80ILi8ELi1ELb1EN4cute5tupleIJNS5_1CILi128EEENS7_ILi48EEENS7_ILi256EEEEEELi256ENS_10bfloat16_tEfNS_4arch4Sm80ELb1ELb0ELb0ELb1ELb1ELb0ELb1ELb1EEENS1_21CollectiveEpilogueFwdINS6_IJS8_SA_S9_EEENS6_IJNS7_ILi1EEESI_SI_EEESC_SE_Li256ELb1ELb1ELb1ELb0EEENS1_36VarlenDynamicPersistentTileSchedulerILi128ELi48ELi256ELi256ELb1ELb1ELb0ELb1ELb1ELb1EEEEEEEEEvNT_6ParamsE,@"STO_CUDA_ENTRY STV_DEFAULT"
_ZN7cutlass13device_kernelIN5flash19enable_sm80_to_sm89INS1_16FlashAttnFwdSm80INS1_25CollectiveMainloopFwdSm80ILi8ELi1ELb1EN4cute5tupleIJNS5_1CILi128EEENS7_ILi48EEENS7_ILi256EEEEEELi256ENS_10bfloat16_tEfNS_4arch4Sm80ELb1ELb0ELb0ELb1ELb1ELb0ELb1ELb1EEENS1_21CollectiveEpilogueFwdINS6_IJS8_SA_S9_EEENS6_IJNS7_ILi1EEESI_SI_EEESC_SE_Li256ELb1ELb1ELb1ELb0EEENS1_36VarlenDynamicPersistentTileSchedulerILi128ELi48ELi256ELi256ELb1ELb1ELb0ELb1ELb1ELb1EEEEEEEEEvNT_6ParamsE:
[----:B------:R-:W-:Y:S01]  /*0000*/  LDC R1, c[0x0][0x28] ;  /* 0x00000a00ff017b82 */ /* 0x000fe20000000800 */
[----:B------:R-:W-:Y:S05]  /*0010*/  EXIT ;  /* 0x000000000000794d */ /* 0x000fea0003800000 */
.L_x_25:
        /* <DEDUP_REMOVED lines=14> */
.L_x_61:


//--------------------- .text._ZN7cutlass13device_kernelIN5flash19enable_sm80_to_sm89INS1_16FlashAttnFwdSm80INS1_25CollectiveMainloopFwdSm80ILi8ELi1ELb0EN4cute5tupleIJNS5_1CILi128EEENS7_ILi32EEENS7_ILi256EEEEEELi256ENS_10bfloat16_tEfNS_4arch4Sm80ELb1ELb0ELb0ELb1ELb1ELb1ELb1ELb1EEENS1_21CollectiveEpilogueFwdINS6_IJS8_SA_S9_EEENS6_IJNS7_ILi1EEESI_SI_EEESC_SE_Li256ELb1ELb1ELb1ELb0EEENS1_36VarlenDynamicPersistentTileSchedulerILi128ELi32ELi256ELi256ELb1ELb1ELb0ELb1ELb1ELb1EEEEEEEEEvNT_6ParamsE --------------------------
	.section	.text._ZN7cutlass13device_kernelIN5flash19enable_sm80_to_sm89INS1_16FlashAttnFwdSm80INS1_25CollectiveMainloopFwdSm80ILi8ELi1ELb0EN4cute5tupleIJNS5_1CILi128EEENS7_ILi32EEENS7_ILi256EEEEEELi256ENS_10bfloat16_tEfNS_4arch4Sm80ELb1ELb0ELb0ELb1ELb1ELb1ELb1ELb1EEENS1_21CollectiveEpilogueFwdINS6_IJS8_SA_S9_EEENS6_IJNS7_ILi1EEESI_SI_EEESC_SE_Li256ELb1ELb1ELb1ELb0EEENS1_36VarlenDynamicPersistentTileSchedulerILi128ELi32ELi256ELi256ELb1ELb1ELb0ELb1ELb1ELb1EEEEEEEEEvNT_6ParamsE,"ax",@progbits
	.align	128
.text._ZN7cutlass13device_kernelIN5flash19enable_sm80_to_sm89INS1_16FlashAttnFwdSm80INS1_25CollectiveMainloopFwdSm80ILi8ELi1ELb0EN4cute5tupleIJNS5_1CILi128EEENS7_ILi32EEENS7_ILi256EEEEEELi256ENS_10bfloat16_tEfNS_4arch4Sm80ELb1ELb0ELb0ELb1ELb1ELb1ELb1ELb1EEENS1_21CollectiveEpilogueFwdINS6_IJS8_SA_S9_EEENS6_IJNS7_ILi1EEESI_SI_EEESC_SE_Li256ELb1ELb1ELb1ELb0EEENS1_36VarlenDynamicPersistentTileSchedulerILi128ELi32ELi256ELi256ELb1ELb1ELb0ELb1ELb1ELb1EEEEEEEEEvNT_6ParamsE:
        .type           _ZN7cutlass13device_kernelIN5flash19enable_sm80_to_sm89INS1_16FlashAttnFwdSm80INS1_25CollectiveMainloopFwdSm80ILi8ELi1ELb0EN4cute5tupleIJNS5_1CILi128EEENS7_ILi32EEENS7_ILi256EEEEEELi256ENS_10bfloat16_tEfNS_4arch4Sm80ELb1ELb0ELb0ELb1ELb1ELb1ELb1ELb1EEENS1_21CollectiveEpilogueFwdINS6_IJS8_SA_S9_EEENS6_IJNS7_ILi1EEESI_SI_EEESC_SE_Li256ELb1ELb1ELb1ELb0EEENS1_36VarlenDynamicPersistentTileSchedulerILi128ELi32ELi256ELi256ELb1ELb1ELb0ELb1ELb1ELb1EEEEEEEEEvNT_6ParamsE,@function
        .size           _ZN7cutlass13device_kernelIN5flash19enable_sm80_to_sm89INS1_16FlashAttnFwdSm80INS1_25CollectiveMainloopFwdSm80ILi8ELi1ELb0EN4cute5tupleIJNS5_1CILi128EEENS7_ILi32EEENS7_ILi256EEEEEELi256ENS_10bfloat16_tEfNS_4arch4Sm80ELb1ELb0ELb0ELb1ELb1ELb1ELb1ELb1EEENS1_21CollectiveEpilogueFwdINS6_IJS8_SA_S9_EEENS6_IJNS7_ILi1EEESI_SI_EEESC_SE_Li256ELb1ELb1ELb1ELb0EEENS1_36VarlenDynamicPersistentTileSchedulerILi128ELi32ELi256ELi256ELb1ELb1ELb0ELb1ELb1ELb1EEEEEEEEEvNT_6ParamsE,(.L_x_62 - _ZN7cutlass13device_kernelIN5flash19enable_sm80_to_sm89INS1_16FlashAttnFwdSm80INS1_25CollectiveMainloopFwdSm80ILi8ELi1ELb0EN4cute5tupleIJNS5_1CILi128EEENS7_ILi32EEENS7_ILi256EEEEEELi256ENS_10bfloat16_tEfNS_4arch4Sm80ELb1ELb0ELb0ELb1ELb1ELb1ELb1ELb1EEENS1_21CollectiveEpilogueFwdINS6_IJS8_SA_S9_EEENS6_IJNS7_ILi1EEESI_SI_EEESC_SE_Li256ELb1ELb1ELb1ELb0EEENS1_36VarlenDynamicPersistentTileSchedulerILi128ELi32ELi256ELi256ELb1ELb1ELb0ELb1ELb1ELb1EEEEEEEEEvNT_6ParamsE)
        .other          _ZN7cutlass13device_kernelIN5flash19enable_sm80_to_sm89INS1_16FlashAttnFwdSm80INS1_25CollectiveMainloopFwdSm80ILi8ELi1ELb0EN4cute5tupleIJNS5_1CILi128EEENS7_ILi32EEENS7_ILi256EEEEEELi256ENS_10bfloat16_tEfNS_4arch4Sm80ELb1ELb0ELb0ELb1ELb1ELb1ELb1ELb1EEENS1_21CollectiveEpilogueFwdINS6_IJS8_SA_S9_EEENS6_IJNS7_ILi1EEESI_SI_EEESC_SE_Li256ELb1ELb1ELb1ELb0EEENS1_36VarlenDynamicPersistentTileSchedulerILi128ELi32ELi256ELi256ELb1ELb1ELb0ELb1ELb1ELb1EEEEEEEEEvNT_6ParamsE,@"STO_CUDA_ENTRY STV_DEFAULT"
_ZN7cutlass13device_kernelIN5flash19enable_sm80_to_sm89INS1_16FlashAttnFwdSm80INS1_25CollectiveMainloopFwdSm80ILi8ELi1ELb0EN4cute5tupleIJNS5_1CILi128EEENS7_ILi32EEENS7_ILi256EEEEEELi256ENS_10bfloat16_tEfNS_4arch4Sm80ELb1ELb0ELb0ELb1ELb1ELb1ELb1ELb1EEENS1_21CollectiveEpilogueFwdINS6_IJS8_SA_S9_EEENS6_IJNS7_ILi1EEESI_SI_EEESC_SE_Li256ELb1ELb1ELb1ELb0EEENS1_36VarlenDynamicPersistentTileSchedulerILi128ELi32ELi256ELi256ELb1ELb1ELb0ELb1ELb1ELb1EEEEEEEEEvNT_6ParamsE:
[----:B------:R-:W-:Y:S01]  /*0000*/  LDC R1, c[0x0][0x28] ;  /* 0x00000a00ff017b82 */ /* 0x000fe20000000800 */
[----:B------:R-:W-:Y:S05]  /*0010*/  EXIT ;  /* 0x000000000000794d */ /* 0x000fea0003800000 */
.L_x_26:
        /* <DEDUP_REMOVED lines=14> */
.L_x_62:


//--------------------- .text._ZN7cutlass13device_kernelIN5flash19enable_sm80_to_sm89INS1_16FlashAttnFwdSm80INS1_25CollectiveMainloopFwdSm80ILi8ELi1ELb0EN4cute5tupleIJNS5_1CILi128EEENS7_ILi96EEENS7_ILi256EEEEEELi256ENS_10bfloat16_tEfNS_4arch4Sm80ELb0ELb0ELb0ELb0ELb1ELb0ELb1ELb1EEENS1_21CollectiveEpilogueFwdINS6_IJS8_SA_S9_EEENS6_IJNS7_ILi1EEESI_SI_EEESC_SE_Li256ELb0ELb1ELb1ELb0EEENS1_19SingleTileSchedulerILb0ELb1ELb1ELi128EEEEEEEEEvNT_6ParamsE --------------------------
	.section	.text._ZN7cutlass13device_kernelIN5flash19enable_sm80_to_sm89INS1_16FlashAttnFwdSm80INS1_25CollectiveMainloopFwdSm80ILi8ELi1ELb0EN4cute5tupleIJNS5_1CILi128EEENS7_ILi96EEENS7_ILi256EEEEEELi256ENS_10bfloat16_tEfNS_4arch4Sm80ELb0ELb0ELb0ELb0ELb1ELb0ELb1ELb1EEENS1_21CollectiveEpilogueFwdINS6_IJS8_SA_S9_EEENS6_IJNS7_ILi1EEESI_SI_EEESC_SE_Li256ELb0ELb1ELb1ELb0EEENS1_19SingleTileSchedulerILb0ELb1ELb1ELi128EEEEEEEEEvNT_6ParamsE,"ax",@progbits
	.align	128
.text._ZN7cutlass13device_kernelIN5flash19enable_sm80_to_sm89INS1_16FlashAttnFwdSm80INS1_25CollectiveMainloopFwdSm80ILi8ELi1ELb0EN4cute5tupleIJNS5_1CILi128EEENS7_ILi96EEENS7_ILi256EEEEEELi256ENS_10bfloat16_tEfNS_4arch4Sm80ELb0ELb0ELb0ELb0ELb1ELb0ELb1ELb1EEENS1_21CollectiveEpilogueFwdINS6_IJS8_SA_S9_EEENS6_IJNS7_ILi1EEESI_SI_EEESC_SE_Li256ELb0ELb1ELb1ELb0EEENS1_19SingleTileSchedulerILb0ELb1ELb1ELi128EEEEEEEEEvNT_6ParamsE:
        .type           _ZN7cutlass13device_kernelIN5flash19enable_sm80_to_sm89INS1_16FlashAttnFwdSm80INS1_25CollectiveMainloopFwdSm80ILi8ELi1ELb0EN4cute5tupleIJNS5_1CILi128EEENS7_ILi96EEENS7_ILi256EEEEEELi256ENS_10bfloat16_tEfNS_4arch4Sm80ELb0ELb0ELb0ELb0ELb1ELb0ELb1ELb1EEENS1_21CollectiveEpilogueFwdINS6_IJS8_SA_S9_EEENS6_IJNS7_ILi1EEESI_SI_EEESC_SE_Li256ELb0ELb1ELb1ELb0EEENS1_19SingleTileSchedulerILb0ELb1ELb1ELi128EEEEEEEEEvNT_6ParamsE,@function
        .size           _ZN7cutlass13device_kernelIN5flash19enable_sm80_to_sm89INS1_16FlashAttnFwdSm80INS1_25CollectiveMainloopFwdSm80ILi8ELi1ELb0EN4cute5tupleIJNS5_1CILi128EEENS7_ILi96EEENS7_ILi256EEEEEELi256ENS_10bfloat16_tEfNS_4arch4Sm80ELb0ELb0ELb0ELb0ELb1ELb0ELb1ELb1EEENS1_21CollectiveEpilogueFwdINS6_IJS8_SA_S9_EEENS6_IJNS7_ILi1EEESI_SI_EEESC_SE_Li256ELb0ELb1ELb1ELb0EEENS1_19SingleTileSchedulerILb0ELb1ELb1ELi128EEEEEEEEEvNT_6ParamsE,(.L_x_63 - _ZN7cutlass13device_kernelIN5flash19enable_sm80_to_sm89INS1_16FlashAttnFwdSm80INS1_25CollectiveMainloopFwdSm80ILi8ELi1ELb0EN4cute5tupleIJNS5_1CILi128EEENS7_ILi96EEENS7_ILi256EEEEEELi256ENS_10bfloat16_tEfNS_4arch4Sm80ELb0ELb0ELb0ELb0ELb1ELb0ELb1ELb1EEENS1_21CollectiveEpilogueFwdINS6_IJS8_SA_S9_EEENS6_IJNS7_ILi1EEESI_SI_EEESC_SE_Li256ELb0ELb1ELb1ELb0EEENS1_19SingleTileSchedulerILb0ELb1ELb1ELi128EEEEEEEEEvNT_6ParamsE)
        .other          _ZN7cutlass13device_kernelIN5flash19enable_sm80_to_sm89INS1_16FlashAttnFwdSm80INS1_25CollectiveMainloopFwdSm80ILi8ELi1ELb0EN4cute5tupleIJNS5_1CILi128EEENS7_ILi96EEENS7_ILi256EEEEEELi256ENS_10bfloat16_tEfNS_4arch4Sm80ELb0ELb0ELb0ELb0ELb1ELb0ELb1ELb1EEENS1_21CollectiveEpilogueFwdINS6_IJS8_SA_S9_EEENS6_IJNS7_ILi1EEESI_SI_EEESC_SE_Li256ELb0ELb1ELb1ELb0EEENS1_19SingleTileSchedulerILb0ELb1ELb1ELi128EEEEEEEEEvNT_6ParamsE,@"STO_CUDA_ENTRY STV_DEFAULT"
_ZN7cutlass13device_kernelIN5flash19enable_sm80_to_sm89INS1_16FlashAttnFwdSm80INS1_25CollectiveMainloopFwdSm80ILi8ELi1ELb0EN4cute5tupleIJNS5_1CILi128EEENS7_ILi96EEENS7_ILi256EEEEEELi256ENS_10bfloat16_tEfNS_4arch4Sm80ELb0ELb0ELb0ELb0ELb1ELb0ELb1ELb1EEENS1_21CollectiveEpilogueFwdINS6_IJS8_SA_S9_EEENS6_IJNS7_ILi1EEESI_SI_EEESC_SE_Li256ELb0ELb1ELb1ELb0EEENS1_19SingleTileSchedulerILb0ELb1ELb1ELi128EEEEEEEEEvNT_6ParamsE:
[----:B------:R-:W-:Y:S01]  /*0000*/  LDC R1, c[0x0][0x28] ;  /* 0x00000a00ff017b82 */ /* 0x000fe20000000800 */
[----:B------:R-:W-:Y:S05]  /*0010*/  EXIT ;  /* 0x000000000000794d */ /* 0x000fea0003800000 */
.L_x_27:
        /* <DEDUP_REMOVED lines=14> */
.L_x_63:


//--------------------- .text._ZN7cutlass13device_kernelIN5flash19enable_sm80_to_sm89INS1_16FlashAttnFwdSm80INS1_25CollectiveMainloopFwdSm80ILi8ELi1ELb0EN4cute5tupleIJNS5_1CILi128EEENS7_ILi64EEENS7_ILi256EEEEEELi256ENS_10bfloat16_tEfNS_4arch4Sm80ELb0ELb0ELb0ELb1ELb1ELb0ELb1ELb1EEENS1_21CollectiveEpilogueFwdINS6_IJS8_SA_S9_EEENS6_IJNS7_ILi1EEESI_SI_EEESC_SE_Li256ELb1ELb1ELb1ELb0EEENS1_36VarlenDynamicPersistentTileSchedulerILi128ELi64ELi256ELi256ELb1ELb1ELb0ELb0ELb1ELb1EEEEEEEEEvNT_6ParamsE --------------------------
	.section	.text._ZN7cutlass13device_kernelIN5flash19enable_sm80_to_sm89INS1_16FlashAttnFwdSm80INS1_25CollectiveMainloopFwdSm80ILi8ELi1ELb0EN4cute5tupleIJNS5_1CILi128EEENS7_ILi64EEENS7_ILi256EEEEEELi256ENS_10bfloat16_tEfNS_4arch4Sm80ELb0ELb0ELb0ELb1ELb1ELb0ELb1ELb1EEENS1_21CollectiveEpilogueFwdINS6_IJS8_SA_S9_EEENS6_IJNS7_ILi1EEESI_SI_EEESC_SE_Li256ELb1ELb1ELb1ELb0EEENS1_36VarlenDynamicPersistentTileSchedulerILi128ELi64ELi256ELi256ELb1ELb1ELb0ELb0ELb1ELb1EEEEEEEEEvNT_6ParamsE,"ax",@progbits
	.align	128
.text._ZN7cutlass13device_kernelIN5flash19enable_sm80_to_sm89INS1_16FlashAttnFwdSm80INS1_25CollectiveMainloopFwdSm80ILi8ELi1ELb0EN4cute5tupleIJNS5_1CILi128EEENS7_ILi64EEENS7_ILi256EEEEEELi256ENS_10bfloat16_tEfNS_4arch4Sm80ELb0ELb0ELb0ELb1ELb1ELb0ELb1ELb1EEENS1_21CollectiveEpilogueFwdINS6_IJS8_SA_S9_EEENS6_IJNS7_ILi1EEESI_SI_EEESC_SE_Li256ELb1ELb1ELb1ELb0EEENS1_36VarlenDynamicPersistentTileSchedulerILi128ELi64ELi256ELi256ELb1ELb1ELb0ELb0ELb1ELb1EEEEEEEEEvNT_6ParamsE:
        .type           _ZN7cutlass13device_kernelIN5flash19enable_sm80_to_sm89INS1_16FlashAttnFwdSm80INS1_25CollectiveMainloopFwdSm80ILi8ELi1ELb0EN4cute5tupleIJNS5_1CILi128EEENS7_ILi64EEENS7_ILi256EEEEEELi256ENS_10bfloat16_tEfNS_4arch4Sm80ELb0ELb0ELb0ELb1ELb1ELb0ELb1ELb1EEENS1_21CollectiveEpilogueFwdINS6_IJS8_SA_S9_EEENS6_IJNS7_ILi1EEESI_SI_EEESC_SE_Li256ELb1ELb1ELb1ELb0EEENS1_36VarlenDynamicPersistentTileSchedulerILi128ELi64ELi256ELi256ELb1ELb1ELb0ELb0ELb1ELb1EEEEEEEEEvNT_6ParamsE,@function
        .size           _ZN7cutlass13device_kernelIN5flash19enable_sm80_to_sm89INS1_16FlashAttnFwdSm80INS1_25CollectiveMainloopFwdSm80ILi8ELi1ELb0EN4cute5tupleIJNS5_1CILi128EEENS7_ILi64EEENS7_ILi256EEEEEELi256ENS_10bfloat16_tEfNS_4arch4Sm80ELb0ELb0ELb0ELb1ELb1ELb0ELb1ELb1EEENS1_21CollectiveEpilogueFwdINS6_IJS8_SA_S9_EEENS6_IJNS7_ILi1EEESI_SI_EEESC_SE_Li256ELb1ELb1ELb1ELb0EEENS1_36VarlenDynamicPersistentTileSchedulerILi128ELi64ELi256ELi256ELb1ELb1ELb0ELb0ELb1ELb1EEEEEEEEEvNT_6ParamsE,(.L_x_64 - _ZN7cutlass13device_kernelIN5flash19enable_sm80_to_sm89INS1_16FlashAttnFwdSm80INS1_25CollectiveMainloopFwdSm80ILi8ELi1ELb0EN4cute5tupleIJNS5_1CILi128EEENS7_ILi64EEENS7_ILi256EEEEEELi256ENS_10bfloat16_tEfNS_4arch4Sm80ELb0ELb0ELb0ELb1ELb1ELb0ELb1ELb1EEENS1_21CollectiveEpilogueFwdINS6_IJS8_SA_S9_EEENS6_IJNS7_ILi1EEESI_SI_EEESC_SE_Li256ELb1ELb1ELb1ELb0EEENS1_36VarlenDynamicPersistentTileSchedulerILi128ELi64ELi256ELi256ELb1ELb1ELb0ELb0ELb1ELb1EEEEEEEEEvNT_6ParamsE)
        .other          _ZN7cutlass13device_kernelIN5flash19enable_sm80_to_sm89INS1_16FlashAttnFwdSm80INS1_25CollectiveMainloopFwdSm80ILi8ELi1ELb0EN4cute5tupleIJNS5_1CILi128EEENS7_ILi64EEENS7_ILi256EEEEEELi256ENS_10bfloat16_tEfNS_4arch4Sm80ELb0ELb0ELb0ELb1ELb1ELb0ELb1ELb1EEENS1_21CollectiveEpilogueFwdINS6_IJS8_SA_S9_EEENS6_IJNS7_ILi1EEESI_SI_EEESC_SE_Li256ELb1ELb1ELb1ELb0EEENS1_36VarlenDynamicPersistentTileSchedulerILi128ELi64ELi256ELi256ELb1ELb1ELb0ELb0ELb1ELb1EEEEEEEEEvNT_6ParamsE,@"STO_CUDA_ENTRY STV_DEFAULT"
_ZN7cutlass13device_kernelIN5flash19enable_sm80_to_sm89INS1_16FlashAttnFwdSm80INS1_25CollectiveMainloopFwdSm80ILi8ELi1ELb0EN4cute5tupleIJNS5_1CILi128EEENS7_ILi64EEENS7_ILi256EEEEEELi256ENS_10bfloat16_tEfNS_4arch4Sm80ELb0ELb0ELb0ELb1ELb1ELb0ELb1ELb1EEENS1_21CollectiveEpilogueFwdINS6_IJS8_SA_S9_EEENS6_IJNS7_ILi1EEESI_SI_EEESC_SE_Li256ELb1ELb1ELb1ELb0EEENS1_36VarlenDynamicPersistentTileSchedulerILi128ELi64ELi256ELi256ELb1ELb1ELb0ELb0ELb1ELb1EEEEEEEEEvNT_6ParamsE:
[----:B------:R-:W-:Y:S01]  /*0000*/  LDC R1, c[0x0][0x28] ;  /* 0x00000a00ff017b82 */ /* 0x000fe20000000800 */
[----:B------:R-:W-:Y:S05]  /*0010*/  EXIT ;  /* 0x000000000000794d */ /* 0x000fea0003800000 */
.L_x_28:
        /* <DEDUP_REMOVED lines=14> */
.L_x_64:


//--------------------- .text._ZN7cutlass13device_kernelIN5flash19enable_sm80_to_sm89INS1_16FlashAttnFwdSm80INS1_25CollectiveMainloopFwdSm80ILi8ELi1ELb0EN4cute5tupleIJNS5_1CILi128EEENS7_ILi48EEENS7_ILi256EEEEEELi256ENS_10bfloat16_tEfNS_4arch4Sm80ELb0ELb0ELb0ELb1ELb1ELb1ELb1ELb1EEENS1_21CollectiveEpilogueFwdINS6_IJS8_SA_S9_EEENS6_IJNS7_ILi1EEESI_SI_EEESC_SE_Li256ELb1ELb1ELb1ELb0EEENS1_36VarlenDynamicPersistentTileSchedulerILi128ELi48ELi256ELi256ELb1ELb1ELb0ELb0ELb1ELb1EEEEEEEEEvNT_6ParamsE --------------------------
	.section	.text._ZN7cutlass13device_kernelIN5flash19enable_sm80_to_sm89INS1_16FlashAttnFwdSm80INS1_25CollectiveMainloopFwdSm80ILi8ELi1ELb0EN4cute5tupleIJNS5_1CILi128EEENS7_ILi48EEENS7_ILi256EEEEEELi256ENS_10bfloat16_tEfNS_4arch4Sm80ELb0ELb0ELb0ELb1ELb1ELb1ELb1ELb1EEENS1_21CollectiveEpilogueFwdINS6_IJS8_SA_S9_EEENS6_IJNS7_ILi1EEESI_SI_EEESC_SE_Li256ELb1ELb1ELb1ELb0EEENS1_36VarlenDynamicPersistentTileSchedulerILi128ELi48ELi256ELi256ELb1ELb1ELb0ELb0ELb1ELb1EEEEEEEEEvNT_6ParamsE,"ax",@progbits
	.align	128
.text._ZN7cutlass13device_kernelIN5flash19enable_sm80_to_sm89INS1_16FlashAttnFwdSm80INS1_25CollectiveMainloopFwdSm80ILi8ELi1ELb0EN4cute5tupleIJNS5_1CILi128EEENS7_ILi48EEENS7_ILi256EEEEEELi256ENS_10bfloat16_tEfNS_4arch4Sm80ELb0ELb0ELb0ELb1ELb1ELb1ELb1ELb1EEENS1_21CollectiveEpilogueFwdINS6_IJS8_SA_S9_EEENS6_IJNS7_ILi1EEESI_SI_EEESC_SE_Li256ELb1ELb1ELb1ELb0EEENS1_36VarlenDynamicPersistentTileSchedulerILi128ELi48ELi256ELi256ELb1ELb1ELb0ELb0ELb1ELb1EEEEEEEEEvNT_6ParamsE:
        .type           _ZN7cutlass13device_kernelIN5flash19enable_sm80_to_sm89INS1_16FlashAttnFwdSm80INS1_25CollectiveMainloopFwdSm80ILi8ELi1ELb0EN4cute5tupleIJNS5_1CILi128EEENS7_ILi48EEENS7_ILi256EEEEEELi256ENS_10bfloat16_tEfNS_4arch4Sm80ELb0ELb0ELb0ELb1ELb1ELb1ELb1ELb1EEENS1_21CollectiveEpilogueFwdINS6_IJS8_SA_S9_EEENS6_IJNS7_ILi1EEESI_SI_EEESC_SE_Li256ELb1ELb1ELb1ELb0EEENS1_36VarlenDynamicPersistentTileSchedulerILi128ELi48ELi256ELi256ELb1ELb1ELb0ELb0ELb1ELb1EEEEEEEEEvNT_6ParamsE,@function
        .size           _ZN7cutlass13device_kernelIN5flash19enable_sm80_to_sm89INS1_16FlashAttnFwdSm80INS1_25CollectiveMainloopFwdSm80ILi8ELi1ELb0EN4cute5tupleIJNS5_1CILi128EEENS7_ILi48EEENS7_ILi256EEEEEELi256ENS_10bfloat16_tEfNS_4arch4Sm80ELb0ELb0ELb0ELb1ELb1ELb1ELb1ELb1EEENS1_21CollectiveEpilogueFwdINS6_IJS8_SA_S9_EEENS6_IJNS7_ILi1EEESI_SI_EEESC_SE_Li256ELb1ELb1ELb1ELb0EEENS1_36VarlenDynamicPersistentTileSchedulerILi128ELi48ELi256ELi256ELb1ELb1ELb0ELb0ELb1ELb1EEEEEEEEEvNT_6ParamsE,(.L_x_65 - _ZN7cutlass13device_kernelIN5flash19enable_sm80_to_sm89INS1_16FlashAttnFwdSm80INS1_25CollectiveMainloopFwdSm80ILi8ELi1ELb0EN4cute5tupleIJNS5_1CILi128EEENS7_ILi48EEENS7_ILi256EEEEEELi256ENS_10bfloat16_tEfNS_4arch4Sm80ELb0ELb0ELb0ELb1ELb1ELb1ELb1ELb1EEENS1_21CollectiveEpilogueFwdINS6_IJS8_SA_S9_EEENS6_IJNS7_ILi1EEESI_SI_EEESC_SE_Li256ELb1ELb1ELb1ELb0EEENS1_36VarlenDynamicPersistentTileSchedulerILi128ELi48ELi256ELi256ELb1ELb1ELb0ELb0ELb1ELb1EEEEEEEEEvNT_6ParamsE)
        .other          _ZN7cutlass13device_kernelIN5flash19enable_sm80_to_sm89INS1_16FlashAttnFwdSm80INS1_25CollectiveMainloopFwdSm80ILi8ELi1ELb0EN4cute5tupleIJNS5_1CILi128EEENS7_ILi48EEENS7_ILi256EEEEEELi256ENS_10bfloat16_tEfNS_4arch4Sm80ELb0ELb0ELb0ELb1ELb1ELb1ELb1ELb1EEENS1_21CollectiveEpilogueFwdINS6_IJS8_SA_S9_EEENS6_IJNS7_ILi1EEESI_SI_EEESC_SE_Li256ELb1ELb1ELb1ELb0EEENS1_36VarlenDynamicPersistentTileSchedulerILi128ELi48ELi256ELi256ELb1ELb1ELb0ELb0ELb1ELb1EEEEEEEEEvNT_6ParamsE,@"STO_CUDA_ENTRY STV_DEFAULT"
_ZN7cutlass13device_kernelIN5flash19enable_sm80_to_sm89INS1_16FlashAttnFwdSm80INS1_25CollectiveMainloopFwdSm80ILi8ELi1ELb0EN4cute5tupleIJNS5_1CILi128EEENS7_ILi48EEENS7_ILi256EEEEEELi256ENS_10bfloat16_tEfNS_4arch4Sm80ELb0ELb0ELb0ELb1ELb1ELb1ELb1ELb1EEENS1_21CollectiveEpilogueFwdINS6_IJS8_SA_S9_EEENS6_IJNS7_ILi1EEESI_SI_EEESC_SE_Li256ELb1ELb1ELb1ELb0EEENS1_36VarlenDynamicPersistentTileSchedulerILi128ELi48ELi256ELi256ELb1ELb1ELb0ELb0ELb1ELb1EEEEEEEEEvNT_6ParamsE:
[----:B------:R-:W-:Y:S01]  /*0000*/  LDC R1, c[0x0][0x28] ;  /* 0x00000a00ff017b82 */ /* 0x000fe20000000800 */
[----:B------:R-:W-:Y:S05]  /*0010*/  EXIT ;  /* 0x000000000000794d */ /* 0x000fea0003800000 */
.L_x_29:
        /* <DEDUP_REMOVED lines=14> */
.L_x_65:


//--------------------- .text._ZN7cutlass13device_kernelIN5flash19enable_sm80_to_sm89INS1_16FlashAttnFwdSm80INS1_25CollectiveMainloopFwdSm80ILi8ELi1ELb0EN4cute5tupleIJNS5_1CILi128EEENS7_ILi64EEENS7_ILi256EEEEEELi256ENS_10bfloat16_tEfNS_4arch4Sm80ELb0ELb1ELb0ELb0ELb1ELb0ELb1ELb1EEENS1_21CollectiveEpilogueFwdINS6_IJS8_SA_S9_EEENS6_IJNS7_ILi1EEESI_SI_EEESC_SE_Li256ELb0ELb1ELb1ELb0EEENS1_19SingleTileSchedulerILb0ELb1ELb1ELi128EEEEEEEEEvNT_6ParamsE --------------------------
	.section	.text._ZN7cutlass13device_kernelIN5flash19enable_sm80_to_sm89INS1_16FlashAttnFwdSm80INS1_25CollectiveMainloopFwdSm80ILi8ELi1ELb0EN4cute5tupleIJNS5_1CILi128EEENS7_ILi64EEENS7_ILi256EEEEEELi256ENS_10bfloat16_tEfNS_4arch4Sm80ELb0ELb1ELb0ELb0ELb1ELb0ELb1ELb1EEENS1_21CollectiveEpilogueFwdINS6_IJS8_SA_S9_EEENS6_IJNS7_ILi1EEESI_SI_EEESC_SE_Li256ELb0ELb1ELb1ELb0EEENS1_19SingleTileSchedulerILb0ELb1ELb1ELi128EEEEEEEEEvNT_6ParamsE,"ax",@progbits
	.align	128
.text._ZN7cutlass13device_kernelIN5flash19enable_sm80_to_sm89INS1_16FlashAttnFwdSm80INS1_25CollectiveMainloopFwdSm80ILi8ELi1ELb0EN4cute5tupleIJNS5_1CILi128EEENS7_ILi64EEENS7_ILi256EEEEEELi256ENS_10bfloat16_tEfNS_4arch4Sm80ELb0ELb1ELb0ELb0ELb1ELb0ELb1ELb1EEENS1_21CollectiveEpilogueFwdINS6_IJS8_SA_S9_EEENS6_IJNS7_ILi1EEESI_SI_EEESC_SE_Li256ELb0ELb1ELb1ELb0EEENS1_19SingleTileSchedulerILb0ELb1ELb1ELi128EEEEEEEEEvNT_6ParamsE:
        .type           _ZN7cutlass13device_kernelIN5flash19enable_sm80_to_sm89INS1_16FlashAttnFwdSm80INS1_25CollectiveMainloopFwdSm80ILi8ELi1ELb0EN4cute5tupleIJNS5_1CILi128EEENS7_ILi64EEENS7_ILi256EEEEEELi256ENS_10bfloat16_tEfNS_4arch4Sm80ELb0ELb1ELb0ELb0ELb1ELb0ELb1ELb1EEENS1_21CollectiveEpilogueFwdINS6_IJS8_SA_S9_EEENS6_IJNS7_ILi1EEESI_SI_EEESC_SE_Li256ELb0ELb1ELb1ELb0EEENS1_19SingleTileSchedulerILb0ELb1ELb1ELi128EEEEEEEEEvNT_6ParamsE,@function
        .size           _ZN7cutlass13device_kernelIN5flash19enable_sm80_to_sm89INS1_16FlashAttnFwdSm80INS1_25CollectiveMainloopFwdSm80ILi8ELi1ELb0EN4cute5tupleIJNS5_1CILi128EEENS7_ILi64EEENS7_ILi256EEEEEELi256ENS_10bfloat16_tEfNS_4arch4Sm80ELb0ELb1ELb0ELb0ELb1ELb0ELb1ELb1EEENS1_21CollectiveEpilogueFwdINS6_IJS8_SA_S9_EEENS6_IJNS7_ILi1EEESI_SI_EEESC_SE_Li256ELb0ELb1ELb1ELb0EEENS1_19SingleTileSchedulerILb0ELb1ELb1ELi128EEEEEEEEEvNT_6ParamsE,(.L_x_66 - _ZN7cutlass13device_kernelIN5flash19enable_sm80_to_sm89INS1_16FlashAttnFwdSm80INS1_25CollectiveMainloopFwdSm80ILi8ELi1ELb0EN4cute5tupleIJNS5_1CILi128EEENS7_ILi64EEENS7_ILi256EEEEEELi256ENS_10bfloat16_tEfNS_4arch4Sm80ELb0ELb1ELb0ELb0ELb1ELb0ELb1ELb1EEENS1_21CollectiveEpilogueFwdINS6_IJS8_SA_S9_EEENS6_IJNS7_ILi1EEESI_SI_EEESC_SE_Li256ELb0ELb1ELb1ELb0EEENS1_19SingleTileSchedulerILb0ELb1ELb1ELi128EEEEEEEEEvNT_6ParamsE)
        .other          _ZN7cutlass13device_kernelIN5flash19enable_sm80_to_sm89INS1_16FlashAttnFwdSm80INS1_25CollectiveMainloopFwdSm80ILi8ELi1ELb0EN4cute5tupleIJNS5_1CILi128EEENS7_ILi64EEENS7_ILi256EEEEEELi256ENS_10bfloat16_tEfNS_4arch4Sm80ELb0ELb1ELb0ELb0ELb1ELb0ELb1ELb1EEENS1_21CollectiveEpilogueFwdINS6_IJS8_SA_S9_EEENS6_IJNS7_ILi1EEESI_SI_EEESC_SE_Li256ELb0ELb1ELb1ELb0EEENS1_19SingleTileSchedulerILb0ELb1ELb1ELi128EEEEEEEEEvNT_6ParamsE,@"STO_CUDA_ENTRY STV_DEFAULT"
_ZN7cutlass13device_kernelIN5flash19enable_sm80_to_sm89INS1_16FlashAttnFwdSm80INS1_25CollectiveMainloopFwdSm80ILi8ELi1ELb0EN4cute5tupleIJNS5_1CILi128EEENS7_ILi64EEENS7_ILi256EEEEEELi256ENS_10bfloat16_tEfNS_4arch4Sm80ELb0ELb1ELb0ELb0ELb1ELb0ELb1ELb1EEENS1_21CollectiveEpilogueFwdINS6_IJS8_SA_S9_EEENS6_IJNS7_ILi1EEESI_SI_EEESC_SE_Li256ELb0ELb1ELb1ELb0EEENS1_19SingleTileSchedulerILb0ELb1ELb1ELi128EEEEEEEEEvNT_6ParamsE:
[----:B------:R-:W-:Y:S01]  /*0000*/  LDC R1, c[0x0][0x28] ;  /* 0x00000a00ff017b82 */ /* 0x000fe20000000800 */
[----:B------:R-:W-:Y:S05]  /*0010*/  EXIT ;  /* 0x000000000000794d */ /* 0x000fea0003800000 */
.L_x_30:
        /* <DEDUP_REMOVED lines=14> */
.L_x_66:


//--------------------- .text._ZN7cutlass13device_kernelIN5flash19enable_sm80_to_sm89INS1_16FlashAttnFwdSm80INS1_25CollectiveMainloopFwdSm80ILi8ELi1ELb0EN4cute5tupleIJNS5_1CILi128EEENS7_ILi64EEENS7_ILi256EEEEEELi256ENS_10bfloat16_tEfNS_4arch4Sm80ELb0ELb1ELb0ELb1ELb1ELb0ELb1ELb1EEENS1_21CollectiveEpilogueFwdINS6_IJS8_SA_S9_EEENS6_IJNS7_ILi1EEESI_SI_EEESC_SE_Li256ELb1ELb1ELb1ELb0EEENS1_36VarlenDynamicPersistentTileSchedulerILi128ELi64ELi256ELi256ELb1ELb1ELb0ELb1ELb0ELb1EEEEEEEEEvNT_6ParamsE --------------------------
	.section	.text._ZN7cutlass13device_kernelIN5flash19enable_sm80_to_sm89INS1_16FlashAttnFwdSm80INS1_25CollectiveMainloopFwdSm80ILi8ELi1ELb0EN4cute5tupleIJNS5_1CILi128EEENS7_ILi64EEENS7_ILi256EEEEEELi256ENS_10bfloat16_tEfNS_4arch4Sm80ELb0ELb1ELb0ELb1ELb1ELb0ELb1ELb1EEENS1_21CollectiveEpilogueFwdINS6_IJS8_SA_S9_EEENS6_IJNS7_ILi1EEESI_SI_EEESC_SE_Li256ELb1ELb1ELb1ELb0EEENS1_36VarlenDynamicPersistentTileSchedulerILi128ELi64ELi256ELi256ELb1ELb1ELb0ELb1ELb0ELb1EEEEEEEEEvNT_6ParamsE,"ax",@progbits
	.align	128
.text._ZN7cutlass13device_kernelIN5flash19enable_sm80_to_sm89INS1_16FlashAttnFwdSm80INS1_25CollectiveMainloopFwdSm80ILi8ELi1ELb0EN4cute5tupleIJNS5_1CILi128EEENS7_ILi64EEENS7_ILi256EEEEEELi256ENS_10bfloat16_tEfNS_4arch4Sm80ELb0ELb1ELb0ELb1ELb1ELb0ELb1ELb1EEENS1_21CollectiveEpilogueFwdINS6_IJS8_SA_S9_EEENS6_IJNS7_ILi1EEESI_SI_EEESC_SE_Li256ELb1ELb1ELb1ELb0EEENS1_36VarlenDynamicPersistentTileSchedulerILi128ELi64ELi256ELi256ELb1ELb1ELb0ELb1ELb0ELb1EEEEEEEEEvNT_6ParamsE:
        .type           _ZN7cutlass13device_kernelIN5flash19enable_sm80_to_sm89INS1_16FlashAttnFwdSm80INS1_25CollectiveMainloopFwdSm80ILi8ELi1ELb0EN4cute5tupleIJNS5_1CILi128EEENS7_ILi64EEENS7_ILi256EEEEEELi256ENS_10bfloat16_tEfNS_4arch4Sm80ELb0ELb1ELb0ELb1ELb1ELb0ELb1ELb1EEENS1_21CollectiveEpilogueFwdINS6_IJS8_SA_S9_EEENS6_IJNS7_ILi1EEESI_SI_EEESC_SE_Li256ELb1ELb1ELb1ELb0EEENS1_36VarlenDynamicPersistentTileSchedulerILi128ELi64ELi256ELi256ELb1ELb1ELb0ELb1ELb0ELb1EEEEEEEEEvNT_6ParamsE,@function
        .size           _ZN7cutlass13device_kernelIN5flash19enable_sm80_to_sm89INS1_16FlashAttnFwdSm80INS1_25CollectiveMainloopFwdSm80ILi8ELi1ELb0EN4cute5tupleIJNS5_1CILi128EEENS7_ILi64EEENS7_ILi256EEEEEELi256ENS_10bfloat16_tEfNS_4arch4Sm80ELb0ELb1ELb0ELb1ELb1ELb0ELb1ELb1EEENS1_21CollectiveEpilogueFwdINS6_IJS8_SA_S9_EEENS6_IJNS7_ILi1EEESI_SI_EEESC_SE_Li256ELb1ELb1ELb1ELb0EEENS1_36VarlenDynamicPersistentTileSchedulerILi128ELi64ELi256ELi256ELb1ELb1ELb0ELb1ELb0ELb1EEEEEEEEEvNT_6ParamsE,(.L_x_67 - _ZN7cutlass13device_kernelIN5flash19enable_sm80_to_sm89INS1_16FlashAttnFwdSm80INS1_25CollectiveMainloopFwdSm80ILi8ELi1ELb0EN4cute5tupleIJNS5_1CILi128EEENS7_ILi64EEENS7_ILi256EEEEEELi256ENS_10bfloat16_tEfNS_4arch4Sm80ELb0ELb1ELb0ELb1ELb1ELb0ELb1ELb1EEENS1_21CollectiveEpilogueFwdINS6_IJS8_SA_S9_EEENS6_IJNS7_ILi1EEESI_SI_EEESC_SE_Li256ELb1ELb1ELb1ELb0EEENS1_36VarlenDynamicPersistentTileSchedulerILi128ELi64ELi256ELi256ELb1ELb1ELb0ELb1ELb0ELb1EEEEEEEEEvNT_6ParamsE)
        .other          _ZN7cutlass13device_kernelIN5flash19enable_sm80_to_sm89INS1_16FlashAttnFwdSm80INS1_25CollectiveMainloopFwdSm80ILi8ELi1ELb0EN4cute5tupleIJNS5_1CILi128EEENS7_ILi64EEENS7_ILi256EEEEEELi256ENS_10bfloat16_tEfNS_4arch4Sm80ELb0ELb1ELb0ELb1ELb1ELb0ELb1ELb1EEENS1_21CollectiveEpilogueFwdINS6_IJS8_SA_S9_EEENS6_IJNS7_ILi1EEESI_SI_EEESC_SE_Li256ELb1ELb1ELb1ELb0EEENS1_36VarlenDynamicPersistentTileSchedulerILi128ELi64ELi256ELi256ELb1ELb1ELb0ELb1ELb0ELb1EEEEEEEEEvNT_6ParamsE,@"STO_CUDA_ENTRY STV_DEFAULT"
_ZN7cutlass13device_kernelIN5flash19enable_sm80_to_sm89INS1_16FlashAttnFwdSm80INS1_25CollectiveMainloopFwdSm80ILi8ELi1ELb0EN4cute5tupleIJNS5_1CILi128EEENS7_ILi64EEENS7_ILi256EEEEEELi256ENS_10bfloat16_tEfNS_4arch4Sm80ELb0ELb1ELb0ELb1ELb1ELb0ELb1ELb1EEENS1_21CollectiveEpilogueFwdINS6_IJS8_SA_S9_EEENS6_IJNS7_ILi1EEESI_SI_EEESC_SE_Li256ELb1ELb1ELb1ELb0EEENS1_36VarlenDynamicPersistentTileSchedulerILi128ELi64ELi256ELi256ELb1ELb1ELb0ELb1ELb0ELb1EEEEEEEEEvNT_6ParamsE:
[----:B------:R-:W-:Y:S01]  /*0000*/  LDC R1, c[0x0][0x28] ;  /* 0x00000a00ff017b82 */ /* 0x000fe20000000800 */
[----:B------:R-:W-:Y:S05]  /*0010*/  EXIT ;  /* 0x000000000000794d */ /* 0x000fea0003800000 */
.L_x_31:
        /* <DEDUP_REMOVED lines=14> */
.L_x_67:


//--------------------- .text._ZN7cutlass13device_kernelIN5flash19enable_sm80_to_sm89INS1_16FlashAttnFwdSm80INS1_25CollectiveMainloopFwdSm80ILi8ELi1ELb0EN4cute5tupleIJNS5_1CILi128EEENS7_ILi48EEENS7_ILi256EEEEEELi256ENS_10bfloat16_tEfNS_4arch4Sm80ELb0ELb1ELb0ELb1ELb1ELb1ELb1ELb1EEENS1_21CollectiveEpilogueFwdINS6_IJS8_SA_S9_EEENS6_IJNS7_ILi1EEESI_SI_EEESC_SE_Li256ELb1ELb1ELb1ELb0EEENS1_36VarlenDynamicPersistentTileSchedulerILi128ELi48ELi256ELi256ELb1ELb1ELb0ELb1ELb0ELb1EEEEEEEEEvNT_6ParamsE --------------------------
	.section	.text._ZN7cutlass13device_kernelIN5flash19enable_sm80_to_sm89INS1_16FlashAttnFwdSm80INS1_25CollectiveMainloopFwdSm80ILi8ELi1ELb0EN4cute5tupleIJNS5_1CILi128EEENS7_ILi48EEENS7_ILi256EEEEEELi256ENS_10bfloat16_tEfNS_4arch4Sm80ELb0ELb1ELb0ELb1ELb1ELb1ELb1ELb1EEENS1_21CollectiveEpilogueFwdINS6_IJS8_SA_S9_EEENS6_IJNS7_ILi1EEESI_SI_EEESC_SE_Li256ELb1ELb1ELb1ELb0EEENS1_36VarlenDynamicPersistentTileSchedulerILi128ELi48ELi256ELi256ELb1ELb1ELb0ELb1ELb0ELb1EEEEEEEEEvNT_6ParamsE,"ax",@progbits
	.align	128
.text._ZN7cutlass13device_kernelIN5flash19enable_sm80_to_sm89INS1_16FlashAttnFwdSm80INS1_25CollectiveMainloopFwdSm80ILi8ELi1ELb0EN4cute5tupleIJNS5_1CILi128EEENS7_ILi48EEENS7_ILi256EEEEEELi256ENS_10bfloat16_tEfNS_4arch4Sm80ELb0ELb1ELb0ELb1ELb1ELb1ELb1ELb1EEENS1_21CollectiveEpilogueFwdINS6_IJS8_SA_S9_EEENS6_IJNS7_ILi1EEESI_SI_EEESC_SE_Li256ELb1ELb1ELb1ELb0EEENS1_36VarlenDynamicPersistentTileSchedulerILi128ELi48ELi256ELi256ELb1ELb1ELb0ELb1ELb0ELb1EEEEEEEEEvNT_6ParamsE:
        .type           _ZN7cutlass13device_kernelIN5flash19enable_sm80_to_sm89INS1_16FlashAttnFwdSm80INS1_25CollectiveMainloopFwdSm80ILi8ELi1ELb0EN4cute5tupleIJNS5_1CILi128EEENS7_ILi48EEENS7_ILi256EEEEEELi256ENS_10bfloat16_tEfNS_4arch4Sm80ELb0ELb1ELb0ELb1ELb1ELb1ELb1ELb1EEENS1_21CollectiveEpilogueFwdINS6_IJS8_SA_S9_EEENS6_IJNS7_ILi1EEESI_SI_EEESC_SE_Li256ELb1ELb1ELb1ELb0EEENS1_36VarlenDynamicPersistentTileSchedulerILi128ELi48ELi256ELi256ELb1ELb1ELb0ELb1ELb0ELb1EEEEEEEEEvNT_6ParamsE,@function
        .size           _ZN7cutlass13device_kernelIN5flash19enable_sm80_to_sm89INS1_16FlashAttnFwdSm80INS1_25CollectiveMainloopFwdSm80ILi8ELi1ELb0EN4cute5tupleIJNS5_1CILi128EEENS7_ILi48EEENS7_ILi256EEEEEELi256ENS_10bfloat16_tEfNS_4arch4Sm80ELb0ELb1ELb0ELb1ELb1ELb1ELb1ELb1EEENS1_21CollectiveEpilogueFwdINS6_IJS8_SA_S9_EEENS6_IJNS7_ILi1EEESI_SI_EEESC_SE_Li256ELb1ELb1ELb1ELb0EEENS1_36VarlenDynamicPersistentTileSchedulerILi128ELi48ELi256ELi256ELb1ELb1ELb0ELb1ELb0ELb1EEEEEEEEEvNT_6ParamsE,(.L_x_68 - _ZN7cutlass13device_kernelIN5flash19enable_sm80_to_sm89INS1_16FlashAttnFwdSm80INS1_25CollectiveMainloopFwdSm80ILi8ELi1ELb0EN4cute5tupleIJNS5_1CILi128EEENS7_ILi48EEENS7_ILi256EEEEEELi256ENS_10bfloat16_tEfNS_4arch4Sm80ELb0ELb1ELb0ELb1ELb1ELb1ELb1ELb1EEENS1_21CollectiveEpilogueFwdINS6_IJS8_SA_S9_EEENS6_IJNS7_ILi1EEESI_SI_EEESC_SE_Li256ELb1ELb1ELb1ELb0EEENS1_36VarlenDynamicPersistentTileSchedulerILi128ELi48ELi256ELi256ELb1ELb1ELb0ELb1ELb0ELb1EEEEEEEEEvNT_6ParamsE)
        .other          _ZN7cutlass13device_kernelIN5flash19enable_sm80_to_sm89INS1_16FlashAttnFwdSm80INS1_25CollectiveMainloopFwdSm80ILi8ELi1ELb0EN4cute5tupleIJNS5_1CILi128EEENS7_ILi48EEENS7_ILi256EEEEEELi256ENS_10bfloat16_tEfNS_4arch4Sm80ELb0ELb1ELb0ELb1ELb1ELb1ELb1ELb1EEENS1_21CollectiveEpilogueFwdINS6_IJS8_SA_S9_EEENS6_IJNS7_ILi1EEESI_SI_EEESC_SE_Li256ELb1ELb1ELb1ELb0EEENS1_36VarlenDynamicPersistentTileSchedulerILi128ELi48ELi256ELi256ELb1ELb1ELb0ELb1ELb0ELb1EEEEEEEEEvNT_6ParamsE,@"STO_CUDA_ENTRY STV_DEFAULT"
_ZN7cutlass13device_kernelIN5flash19enable_sm80_to_sm89INS1_16FlashAttnFwdSm80INS1_25CollectiveMainloopFwdSm80ILi8ELi1ELb0EN4cute5tupleIJNS5_1CILi128EEENS7_ILi48EEENS7_ILi256EEEEEELi256ENS_10bfloat16_tEfNS_4arch4Sm80ELb0ELb1ELb0ELb1ELb1ELb1ELb1ELb1EEENS1_21CollectiveEpilogueFwdINS6_IJS8_SA_S9_EEENS6_IJNS7_ILi1EEESI_SI_EEESC_SE_Li256ELb1ELb1ELb1ELb0EEENS1_36VarlenDynamicPersistentTileSchedulerILi128ELi48ELi256ELi256ELb1ELb1ELb0ELb1ELb0ELb1EEEEEEEEEvNT_6ParamsE:
[----:B------:R-:W-:Y:S01]  /*0000*/  LDC R1, c[0x0][0x28] ;  /* 0x00000a00ff017b82 */ /* 0x000fe20000000800 */
[----:B------:R-:W-:Y:S05]  /*0010*/  EXIT ;  /* 0x000000000000794d */ /* 0x000fea0003800000 */
.L_x_32:
        /* <DEDUP_REMOVED lines=14> */
.L_x_68:


//--------------------- .text._ZN7cutlass13device_kernelIN5flash19enable_sm80_to_sm89INS1_16FlashAttnFwdSm80INS1_25CollectiveMainloopFwdSm80ILi8ELi1ELb0EN4cute5tupleIJNS5_1CILi128EEENS7_ILi96EEENS7_ILi256EEEEEELi256ENS_10bfloat16_tEfNS_4arch4Sm80ELb1ELb0ELb0ELb0ELb1ELb0ELb1ELb1EEENS1_21CollectiveEpilogueFwdINS6_IJS8_SA_S9_EEENS6_IJNS7_ILi1EEESI_SI_EEESC_SE_Li256ELb0ELb1ELb1ELb0EEENS1_30DynamicPersistentTileSchedulerILi256ELi256ELb1ELb1ELb0EEEEEEEEEvNT_6ParamsE --------------------------
	.section	.text._ZN7cutlass13device_kernelIN5flash19enable_sm80_to_sm89INS1_16FlashAttnFwdSm80INS1_25CollectiveMainloopFwdSm80ILi8ELi1ELb0EN4cute5tupleIJNS5_1CILi128EEENS7_ILi96EEENS7_ILi256EEEEEELi256ENS_10bfloat16_tEfNS_4arch4Sm80ELb1ELb0ELb0ELb0ELb1ELb0ELb1ELb1EEENS1_21CollectiveEpilogueFwdINS6_IJS8_SA_S9_EEENS6_IJNS7_ILi1EEESI_SI_EEESC_SE_Li256ELb0ELb1ELb1ELb0EEENS1_30DynamicPersistentTileSchedulerILi256ELi256ELb1ELb1ELb0EEEEEEEEEvNT_6ParamsE,"ax",@progbits
	.align	128
.text._ZN7cutlass13device_kernelIN5flash19enable_sm80_to_sm89INS1_16FlashAttnFwdSm80INS1_25CollectiveMainloopFwdSm80ILi8ELi1ELb0EN4cute5tupleIJNS5_1CILi128EEENS7_ILi96EEENS7_ILi256EEEEEELi256ENS_10bfloat16_tEfNS_4arch4Sm80ELb1ELb0ELb0ELb0ELb1ELb0ELb1ELb1EEENS1_21CollectiveEpilogueFwdINS6_IJS8_SA_S9_EEENS6_IJNS7_ILi1EEESI_SI_EEESC_SE_Li256ELb0ELb1ELb1ELb0EEENS1_30DynamicPersistentTileSchedulerILi256ELi256ELb1ELb1ELb0EEEEEEEEEvNT_6ParamsE:
        .type           _ZN7cutlass13device_kernelIN5flash19enable_sm80_to_sm89INS1_16FlashAttnFwdSm80INS1_25CollectiveMainloopFwdSm80ILi8ELi1ELb0EN4cute5tupleIJNS5_1CILi128EEENS7_ILi96EEENS7_ILi256EEEEEELi256ENS_10bfloat16_tEfNS_4arch4Sm80ELb1ELb0ELb0ELb0ELb1ELb0ELb1ELb1EEENS1_21CollectiveEpilogueFwdINS6_IJS8_SA_S9_EEENS6_IJNS7_ILi1EEESI_SI_EEESC_SE_Li256ELb0ELb1ELb1ELb0EEENS1_30DynamicPersistentTileSchedulerILi256ELi256ELb1ELb1ELb0EEEEEEEEEvNT_6ParamsE,@function
        .size           _ZN7cutlass13device_kernelIN5flash19enable_sm80_to_sm89INS1_16FlashAttnFwdSm80INS1_25CollectiveMainloopFwdSm80ILi8ELi1ELb0EN4cute5tupleIJNS5_1CILi128EEENS7_ILi96EEENS7_ILi256EEEEEELi256ENS_10bfloat16_tEfNS_4arch4Sm80ELb1ELb0ELb0ELb0ELb1ELb0ELb1ELb1EEENS1_21CollectiveEpilogueFwdINS6_IJS8_SA_S9_EEENS6_IJNS7_ILi1EEESI_SI_EEESC_SE_Li256ELb0ELb1ELb1ELb0EEENS1_30DynamicPersistentTileSchedulerILi256ELi256ELb1ELb1ELb0EEEEEEEEEvNT_6ParamsE,(.L_x_69 - _ZN7cutlass13device_kernelIN5flash19enable_sm80_to_sm89INS1_16FlashAttnFwdSm80INS1_25CollectiveMainloopFwdSm80ILi8ELi1ELb0EN4cute5tupleIJNS5_1CILi128EEENS7_ILi96EEENS7_ILi256EEEEEELi256ENS_10bfloat16_tEfNS_4arch4Sm80ELb1ELb0ELb0ELb0ELb1ELb0ELb1ELb1EEENS1_21CollectiveEpilogueFwdINS6_IJS8_SA_S9_EEENS6_IJNS7_ILi1EEESI_SI_EEESC_SE_Li256ELb0ELb1ELb1ELb0EEENS1_30DynamicPersistentTileSchedulerILi256ELi256ELb1ELb1ELb0EEEEEEEEEvNT_6ParamsE)
        .other          _ZN7cutlass13device_kernelIN5flash19enable_sm80_to_sm89INS1_16FlashAttnFwdSm80INS1_25CollectiveMainloopFwdSm80ILi8ELi1ELb0EN4cute5tupleIJNS5_1CILi128EEENS7_ILi96EEENS7_ILi256EEEEEELi256ENS_10bfloat16_tEfNS_4arch4Sm80ELb1ELb0ELb0ELb0ELb1ELb0ELb1ELb1EEENS1_21CollectiveEpilogueFwdINS6_IJS8_SA_S9_EEENS6_IJNS7_ILi1EEESI_SI_EEESC_SE_Li256ELb0ELb1ELb1ELb0EEENS1_30DynamicPersistentTileSchedulerILi256ELi256ELb1ELb1ELb0EEEEEEEEEvNT_6ParamsE,@"STO_CUDA_ENTRY STV_DEFAULT"
_ZN7cutlass13device_kernelIN5flash19enable_sm80_to_sm89INS1_16FlashAttnFwdSm80INS1_25CollectiveMainloopFwdSm80ILi8ELi1ELb0EN4cute5tupleIJNS5_1CILi128EEENS7_ILi96EEENS7_ILi256EEEEEELi256ENS_10bfloat16_tEfNS_4arch4Sm80ELb1ELb0ELb0ELb0ELb1ELb0ELb1ELb1EEENS1_21CollectiveEpilogueFwdINS6_IJS8_SA_S9_EEENS6_IJNS7_ILi1EEESI_SI_EEESC_SE_Li256ELb0ELb1ELb1ELb0EEENS1_30DynamicPersistentTileSchedulerILi256ELi256ELb1ELb1ELb0EEEEEEEEEvNT_6ParamsE:
[----:B------:R-:W-:Y:S01]  /*0000*/  LDC R1, c[0x0][0x28] ;  /* 0x00000a00ff017b82 */ /* 0x000fe20000000800 */
[----:B------:R-:W-:Y:S05]  /*0010*/  EXIT ;  /* 0x000000000000794d */ /* 0x000fea0003800000 */
.L_x_33:
        /* <DEDUP_REMOVED lines=14> */
.L_x_69:


//--------------------- .text._ZN7cutlass13device_kernelIN5flash19enable_sm80_to_sm89INS1_16FlashAttnFwdSm80INS1_25CollectiveMainloopFwdSm80ILi8ELi1ELb0EN4cute5tupleIJNS5_1CILi128EEENS7_ILi64EEENS7_ILi256EEEEEELi256ENS_10bfloat16_tEfNS_4arch4Sm80ELb1ELb0ELb0ELb1ELb1ELb0ELb1ELb1EEENS1_21CollectiveEpilogueFwdINS6_IJS8_SA_S9_EEENS6_IJNS7_ILi1EEESI_SI_EEESC_SE_Li256ELb1ELb1ELb1ELb0EEENS1_36VarlenDynamicPersistentTileSchedulerILi128ELi64ELi256ELi256ELb1ELb1ELb0ELb1ELb1ELb1EEEEEEEEEvNT_6ParamsE --------------------------
	.section	.text._ZN7cutlass13device_kernelIN5flash19enable_sm80_to_sm89INS1_16FlashAttnFwdSm80INS1_25CollectiveMainloopFwdSm80ILi8ELi1ELb0EN4cute5tupleIJNS5_1CILi128EEENS7_ILi64EEENS7_ILi256EEEEEELi256ENS_10bfloat16_tEfNS_4arch4Sm80ELb1ELb0ELb0ELb1ELb1ELb0ELb1ELb1EEENS1_21CollectiveEpilogueFwdINS6_IJS8_SA_S9_EEENS6_IJNS7_ILi1EEESI_SI_EEESC_SE_Li256ELb1ELb1ELb1ELb0EEENS1_36VarlenDynamicPersistentTileSchedulerILi128ELi64ELi256ELi256ELb1ELb1ELb0ELb1ELb1ELb1EEEEEEEEEvNT_6ParamsE,"ax",@progbits
	.align	128
.text._ZN7cutlass13device_kernelIN5flash19enable_sm80_to_sm89INS1_16FlashAttnFwdSm80INS1_25CollectiveMainloopFwdSm80ILi8ELi1ELb0EN4cute5tupleIJNS5_1CILi128EEENS7_ILi64EEENS7_ILi256EEEEEELi256ENS_10bfloat16_tEfNS_4arch4Sm80ELb1ELb0ELb0ELb1ELb1ELb0ELb1ELb1EEENS1_21CollectiveEpilogueFwdINS6_IJS8_SA_S9_EEENS6_IJNS7_ILi1EEESI_SI_EEESC_SE_Li256ELb1ELb1ELb1ELb0EEENS1_36VarlenDynamicPersistentTileSchedulerILi128ELi64ELi256ELi256ELb1ELb1ELb0ELb1ELb1ELb1EEEEEEEEEvNT_6ParamsE:
        .type           _ZN7cutlass13device_kernelIN5flash19enable_sm80_to_sm89INS1_16FlashAttnFwdSm80INS1_25CollectiveMainloopFwdSm80ILi8ELi1ELb0EN4cute5tupleIJNS5_1CILi128EEENS7_ILi64EEENS7_ILi256EEEEEELi256ENS_10bfloat16_tEfNS_4arch4Sm80ELb1ELb0ELb0ELb1ELb1ELb0ELb1ELb1EEENS1_21CollectiveEpilogueFwdINS6_IJS8_SA_S9_EEENS6_IJNS7_ILi1EEESI_SI_EEESC_SE_Li256ELb1ELb1ELb1ELb0EEENS1_36VarlenDynamicPersistentTileSchedulerILi128ELi64ELi256ELi256ELb1ELb1ELb0ELb1ELb1ELb1EEEEEEEEEvNT_6ParamsE,@function
        .size           _ZN7cutlass13device_kernelIN5flash19enable_sm80_to_sm89INS1_16FlashAttnFwdSm80INS1_25CollectiveMainloopFwdSm80ILi8ELi1ELb0EN4cute5tupleIJNS5_1CILi128EEENS7_ILi64EEENS7_ILi256EEEEEELi256ENS_10bfloat16_tEfNS_4arch4Sm80ELb1ELb0ELb0ELb1ELb1ELb0ELb1ELb1EEENS1_21CollectiveEpilogueFwdINS6_IJS8_SA_S9_EEENS6_IJNS7_ILi1EEESI_SI_EEESC_SE_Li256ELb1ELb1ELb1ELb0EEENS1_36VarlenDynamicPersistentTileSchedulerILi128ELi64ELi256ELi256ELb1ELb1ELb0ELb1ELb1ELb1EEEEEEEEEvNT_6ParamsE,(.L_x_70 - _ZN7cutlass13device_kernelIN5flash19enable_sm80_to_sm89INS1_16FlashAttnFwdSm80INS1_25CollectiveMainloopFwdSm80ILi8ELi1ELb0EN4cute5tupleIJNS5_1CILi128EEENS7_ILi64EEENS7_ILi256EEEEEELi256ENS_10bfloat16_tEfNS_4arch4Sm80ELb1ELb0ELb0ELb1ELb1ELb0ELb1ELb1EEENS1_21CollectiveEpilogueFwdINS6_IJS8_SA_S9_EEENS6_IJNS7_ILi1EEESI_SI_EEESC_SE_Li256ELb1ELb1ELb1ELb0EEENS1_36VarlenDynamicPersistentTileSchedulerILi128ELi64ELi256ELi256ELb1ELb1ELb0ELb1ELb1ELb1EEEEEEEEEvNT_6ParamsE)
        .other          _ZN7cutlass13device_kernelIN5flash19enable_sm80_to_sm89INS1_16FlashAttnFwdSm80INS1_25CollectiveMainloopFwdSm80ILi8ELi1ELb0EN4cute5tupleIJNS5_1CILi128EEENS7_ILi64EEENS7_ILi256EEEEEELi256ENS_10bfloat16_tEfNS_4arch4Sm80ELb1ELb0ELb0ELb1ELb1ELb0ELb1ELb1EEENS1_21CollectiveEpilogueFwdINS6_IJS8_SA_S9_EEENS6_IJNS7_ILi1EEESI_SI_EEESC_SE_Li256ELb1ELb1ELb1ELb0EEENS1_36VarlenDynamicPersistentTileSchedulerILi128ELi64ELi256ELi256ELb1ELb1ELb0ELb1ELb1ELb1EEEEEEEEEvNT_6ParamsE,@"STO_CUDA_ENTRY STV_DEFAULT"
_ZN7cutlass13device_kernelIN5flash19enable_sm80_to_sm89INS1_16FlashAttnFwdSm80INS1_25CollectiveMainloopFwdSm80ILi8ELi1ELb0EN4cute5tupleIJNS5_1CILi128EEENS7_ILi64EEENS7_ILi256EEEEEELi256ENS_10bfloat16_tEfNS_4arch4Sm80ELb1ELb0ELb0ELb1ELb1ELb0ELb1ELb1EEENS1_21CollectiveEpilogueFwdINS6_IJS8_SA_S9_EEENS6_IJNS7_ILi1EEESI_SI_EEESC_SE_Li256ELb1ELb1ELb1ELb0EEENS1_36VarlenDynamicPersistentTileSchedulerILi128ELi64ELi256ELi256ELb1ELb1ELb0ELb1ELb1ELb1EEEEEEEEEvNT_6ParamsE:
[----:B------:R-:W-:Y:S01]  /*0000*/  LDC R1, c[0x0][0x28] ;  /* 0x00000a00ff017b82 */ /* 0x000fe20000000800 */
[----:B------:R-:W-:Y:S05]  /*0010*/  EXIT ;  /* 0x000000000000794d */ /* 0x000fea0003800000 */
.L_x_34:
        /* <DEDUP_REMOVED lines=14> */
.L_x_70:


//--------------------- .text._ZN7cutlass13device_kernelIN5flash19enable_sm80_to_sm89INS1_16FlashAttnFwdSm80INS1_25CollectiveMainloopFwdSm80ILi8ELi1ELb0EN4cute5tupleIJNS5_1CILi128EEENS7_ILi48EEENS7_ILi256EEEEEELi256ENS_10bfloat16_tEfNS_4arch4Sm80ELb1ELb0ELb0ELb1ELb1ELb1ELb1ELb1EEENS1_21CollectiveEpilogueFwdINS6_IJS8_SA_S9_EEENS6_IJNS7_ILi1EEESI_SI_EEESC_SE_Li256ELb1ELb1ELb1ELb0EEENS1_36VarlenDynamicPersistentTileSchedulerILi128ELi48ELi256ELi256ELb1ELb1ELb0ELb1ELb1ELb1EEEEEEEEEvNT_6ParamsE --------------------------
	.section	.text._ZN7cutlass13device_kernelIN5flash19enable_sm80_to_sm89INS1_16FlashAttnFwdSm80INS1_25CollectiveMainloopFwdSm80ILi8ELi1ELb0EN4cute5tupleIJNS5_1CILi128EEENS7_ILi48EEENS7_ILi256EEEEEELi256ENS_10bfloat16_tEfNS_4arch4Sm80ELb1ELb0ELb0ELb1ELb1ELb1ELb1ELb1EEENS1_21CollectiveEpilogueFwdINS6_IJS8_SA_S9_EEENS6_IJNS7_ILi1EEESI_SI_EEESC_SE_Li256ELb1ELb1ELb1ELb0EEENS1_36VarlenDynamicPersistentTileSchedulerILi128ELi48ELi256ELi256ELb1ELb1ELb0ELb1ELb1ELb1EEEEEEEEEvNT_6ParamsE,"ax",@progbits
	.align	128
.text._ZN7cutlass13device_kernelIN5flash19enable_sm80_to_sm89INS1_16FlashAttnFwdSm80INS1_25CollectiveMainloopFwdSm80ILi8ELi1ELb0EN4cute5tupleIJNS5_1CILi128EEENS7_ILi48EEENS7_ILi256EEEEEELi256ENS_10bfloat16_tEfNS_4arch4Sm80ELb1ELb0ELb0ELb1ELb1ELb1ELb1ELb1EEENS1_21CollectiveEpilogueFwdINS6_IJS8_SA_S9_EEENS6_IJNS7_ILi1EEESI_SI_EEESC_SE_Li256ELb1ELb1ELb1ELb0EEENS1_36VarlenDynamicPersistentTileSchedulerILi128ELi48ELi256ELi256ELb1ELb1ELb0ELb1ELb1ELb1EEEEEEEEEvNT_6ParamsE:
        .type           _ZN7cutlass13device_kernelIN5flash19enable_sm80_to_sm89INS1_16FlashAttnFwdSm80INS1_25CollectiveMainloopFwdSm80ILi8ELi1ELb0EN4cute5tupleIJNS5_1CILi128EEENS7_ILi48EEENS7_ILi256EEEEEELi256ENS_10bfloat16_tEfNS_4arch4Sm80ELb1ELb0ELb0ELb1ELb1ELb1ELb1ELb1EEENS1_21CollectiveEpilogueFwdINS6_IJS8_SA_S9_EEENS6_IJNS7_ILi1EEESI_SI_EEESC_SE_Li256ELb1ELb1ELb1ELb0EEENS1_36VarlenDynamicPersistentTileSchedulerILi128ELi48ELi256ELi256ELb1ELb1ELb0ELb1ELb1ELb1EEEEEEEEEvNT_6ParamsE,@function
        .size           _ZN7cutlass13device_kernelIN5flash19enable_sm80_to_sm89INS1_16FlashAttnFwdSm80INS1_25CollectiveMainloopFwdSm80ILi8ELi1ELb0EN4cute5tupleIJNS5_1CILi128EEENS7_ILi48EEENS7_ILi256EEEEEELi256ENS_10bfloat16_tEfNS_4arch4Sm80ELb1ELb0ELb0ELb1ELb1ELb1ELb1ELb1EEENS1_21CollectiveEpilogueFwdINS6_IJS8_SA_S9_EEENS6_IJNS7_ILi1EEESI_SI_EEESC_SE_Li256ELb1ELb1ELb1ELb0EEENS1_36VarlenDynamicPersistentTileSchedulerILi128ELi48ELi256ELi256ELb1ELb1ELb0ELb1ELb1ELb1EEEEEEEEEvNT_6ParamsE,(.L_x_71 - _ZN7cutlass13device_kernelIN5flash19enable_sm80_to_sm89INS1_16FlashAttnFwdSm80INS1_25CollectiveMainloopFwdSm80ILi8ELi1ELb0EN4cute5tupleIJNS5_1CILi128EEENS7_ILi48EEENS7_ILi256EEEEEELi256ENS_10bfloat16_tEfNS_4arch4Sm80ELb1ELb0ELb0ELb1ELb1ELb1ELb1ELb1EEENS1_21CollectiveEpilogueFwdINS6_IJS8_SA_S9_EEENS6_IJNS7_ILi1EEESI_SI_EEESC_SE_Li256ELb1ELb1ELb1ELb0EEENS1_36VarlenDynamicPersistentTileSchedulerILi128ELi48ELi256ELi256ELb1ELb1ELb0ELb1ELb1ELb1EEEEEEEEEvNT_6ParamsE)
        .other          _ZN7cutlass13device_kernelIN5flash19enable_sm80_to_sm89INS1_16FlashAttnFwdSm80INS1_25CollectiveMainloopFwdSm80ILi8ELi1ELb0EN4cute5tupleIJNS5_1CILi128EEENS7_ILi48EEENS7_ILi256EEEEEELi256ENS_10bfloat16_tEfNS_4arch4Sm80ELb1ELb0ELb0ELb1ELb1ELb1ELb1ELb1EEENS1_21CollectiveEpilogueFwdINS6_IJS8_SA_S9_EEENS6_IJNS7_ILi1EEESI_SI_EEESC_SE_Li256ELb1ELb1ELb1ELb0EEENS1_36VarlenDynamicPersistentTileSchedulerILi128ELi48ELi256ELi256ELb1ELb1ELb0ELb1ELb1ELb1EEEEEEEEEvNT_6ParamsE,@"STO_CUDA_ENTRY STV_DEFAULT"
_ZN7cutlass13device_kernelIN5flash19enable_sm80_to_sm89INS1_16FlashAttnFwdSm80INS1_25CollectiveMainloopFwdSm80ILi8ELi1ELb0EN4cute5tupleIJNS5_1CILi128EEENS7_ILi48EEENS7_ILi256EEEEEELi256ENS_10bfloat16_tEfNS_4arch4Sm80ELb1ELb0ELb0ELb1ELb1ELb1ELb1ELb1EEENS1_21CollectiveEpilogueFwdINS6_IJS8_SA_S9_EEENS6_IJNS7_ILi1EEESI_SI_EEESC_SE_Li256ELb1ELb1ELb1ELb0EEENS1_36VarlenDynamicPersistentTileSchedulerILi128ELi48ELi256ELi256ELb1ELb1ELb0ELb1ELb1ELb1EEEEEEEEEvNT_6ParamsE:
[----:B------:R-:W-:Y:S01]  /*0000*/  LDC R1, c[0x0][0x28] ;  /* 0x00000a00ff017b82 */ /* 0x000fe20000000800 */
[----:B------:R-:W-:Y:S05]  /*0010*/  EXIT ;  /* 0x000000000000794d */ /* 0x000fea0003800000 */
.L_x_35:
        /* <DEDUP_REMOVED lines=14> */
.L_x_71:


//--------------------- .nv.shared.reserved.0     --------------------------
	.section	.nv.shared.reserved.0,"aw",@nobits
	.weak		__nv_reservedSMEM_offset_0_alias
	.size		__nv_reservedSMEM_offset_0_alias, 0, 0
	.other		__nv_reservedSMEM_offset_0_alias,@"STO_CUDA_RESERVED_SHARED STV_DEFAULT"
__nv_reservedSMEM_offset_0_alias:
	.zero		0


//--------------------- .nv.global                --------------------------
	.section	.nv.global,"aw",@nobits
.nv.global:
	.type		_ZN89_INTERNAL_0b48053f_53_flash_fwd_hdim256_bf16_paged_split_softcapall_sm80_cu_cf07d2ef_45764cute1_E,@object
	.size		_ZN89_INTERNAL_0b48053f_53_flash_fwd_hdim256_bf16_paged_split_softcapall_sm80_cu_cf07d2ef_45764cute1_E,(_ZN89_INTERNAL_0b48053f_53_flash_fwd_hdim256_bf16_paged_split_softcapall_sm80_cu_cf07d2ef_45764cuda3std3__45__cpo6cbeginE - _ZN89_INTERNAL_0b48053f_53_flash_fwd_hdim256_bf16_paged_split_softcapall_sm80_cu_cf07d2ef_45764cute1_E)
_ZN89_INTERNAL_0b48053f_53_flash_fwd_hdim256_bf16_paged_split_softcapall_sm80_cu_cf07d2ef_45764cute1_E:
	.zero		1
	.type		_ZN89_INTERNAL_0b48053f_53_flash_fwd_hdim256_bf16_paged_split_softcapall_sm80_cu_cf07d2ef_45764cuda3std3__45__cpo6cbeginE,@object
	.size		_ZN89_INTERNAL_0b48053f_53_flash_fwd_hdim256_bf16_paged_split_softcapall_sm80_cu_cf07d2ef_45764cuda3std3__45__cpo6cbeginE,(_ZN89_INTERNAL_0b48053f_53_flash_fwd_hdim256_bf16_paged_split_softcapall_sm80_cu_cf07d2ef_45764cuda3std3__48in_placeE - _ZN89_INTERNAL_0b48053f_53_flash_fwd_hdim256_bf16_paged_split_softcapall_sm80_cu_cf07d2ef_45764cuda3std3__45__cpo6cbeginE)
_ZN89_INTERNAL_0b48053f_53_flash_fwd_hdim256_bf16_paged_split_softcapall_sm80_cu_cf07d2ef_45764cuda3std3__45__cpo6cbeginE:
	.zero		1
	.type		_ZN89_INTERNAL_0b48053f_53_flash_fwd_hdim256_bf16_paged_split_softcapall_sm80_cu_cf07d2ef_45764cuda3std3__48in_placeE,@object
	.size		_ZN89_INTERNAL_0b48053f_53_flash_fwd_hdim256_bf16_paged_split_softcapall_sm80_cu_cf07d2ef_45764cuda3std3__48in_placeE,(_ZN89_INTERNAL_0b48053f_53_flash_fwd_hdim256_bf16_paged_split_softcapall_sm80_cu_cf07d2ef_45764cuda3std6ranges3__45__cpo9iter_moveE - _ZN89_INTERNAL_0b48053f_53_flash_fwd_hdim256_bf16_paged_split_softcapall_sm80_cu_cf07d2ef_45764cuda3std3__48in_placeE)
_ZN89_INTERNAL_0b48053f_53_flash_fwd_hdim256_bf16_paged_split_softcapall_sm80_cu_cf07d2ef_45764cuda3std3__48in_placeE:
	.zero		1
	.type		_ZN89_INTERNAL_0b48053f_53_flash_fwd_hdim256_bf16_paged_split_softcapall_sm80_cu_cf07d2ef_45764cuda3std6ranges3__45__cpo9iter_moveE,@object
	.size		_ZN89_INTERNAL_0b48053f_53_flash_fwd_hdim256_bf16_paged_split_softcapall_sm80_cu_cf07d2ef_45764cuda3std6ranges3__45__cpo9iter_moveE,(_ZN89_INTERNAL_0b48053f_53_flash_fwd_hdim256_bf16_paged_split_softcapall_sm80_cu_cf07d2ef_45764cuda3std3__45__cpo5beginE - _ZN89_INTERNAL_0b48053f_53_flash_fwd_hdim256_bf16_paged_split_softcapall_sm80_cu_cf07d2ef_45764cuda3std6ranges3__45__cpo9iter_moveE)
_ZN89_INTERNAL_0b48053f_53_flash_fwd_hdim256_bf16_paged_split_softcapall_sm80_cu_cf07d2ef_45764cuda3std6ranges3__45__cpo9iter_moveE:
	.zero		1
	.type		_ZN89_INTERNAL_0b48053f_53_flash_fwd_hdim256_bf16_paged_split_softcapall_sm80_cu_cf07d2ef_45764cuda3std3__45__cpo5beginE,@object
	.size		_ZN89_INTERNAL_0b48053f_53_flash_fwd_hdim256_bf16_paged_split_softcapall_sm80_cu_cf07d2ef_45764cuda3std3__45__cpo5beginE,(_ZN89_INTERNAL_0b48053f_53_flash_fwd_hdim256_bf16_paged_split_softcapall_sm80_cu_cf07d2ef_45764cuda3std3__491_GLOBAL__N__0b48053f_53_flash_fwd_hdim256_bf16_paged_split_softcapall_sm80_cu_cf07d2ef_45766ignoreE - _ZN89_INTERNAL_0b48053f_53_flash_fwd_hdim256_bf16_paged_split_softcapall_sm80_cu_cf07d2ef_45764cuda3std3__45__cpo5beginE)
_ZN89_INTERNAL_0b48053f_53_flash_fwd_hdim256_bf16_paged_split_softcapall_sm80_cu_cf07d2ef_45764cuda3std3__45__cpo5beginE:
	.zero		1
	.type		_ZN89_INTERNAL_0b48053f_53_flash_fwd_hdim256_bf16_paged_split_softcapall_sm80_cu_cf07d2ef_45764cuda3std3__491_GLOBAL__N__0b48053f_53_flash_fwd_hdim256_bf16_paged_split_softcapall_sm80_cu_cf07d2ef_45766ignoreE,@object
	.size		_ZN89_INTERNAL_0b48053f_53_flash_fwd_hdim256_bf16_paged_split_softcapall_sm80_cu_cf07d2ef_45764cuda3std3__491_GLOBAL__N__0b48053f_53_flash_fwd_hdim256_bf16_paged_split_softcapall_sm80_cu_cf07d2ef_45766ignoreE,(_ZN89_INTERNAL_0b48053f_53_flash_fwd_hdim256_bf16_paged_split_softcapall_sm80_cu_cf07d2ef_45764cute7productE - _ZN89_INTERNAL_0b48053f_53_flash_fwd_hdim256_bf16_paged_split_softcapall_sm80_cu_cf07d2ef_45764cuda3std3__491_GLOBAL__N__0b48053f_53_flash_fwd_hdim256_bf16_paged_split_softcapall_sm80_cu_cf07d2ef_45766ignoreE)
_ZN89_INTERNAL_0b48053f_53_flash_fwd_hdim256_bf16_paged_split_softcapall_sm80_cu_cf07d2ef_45764cuda3std3__491_GLOBAL__N__0b48053f_53_flash_fwd_hdim256_bf16_paged_split_softcapall_sm80_cu_cf07d2ef_45766ignoreE:
	.zero		1
	.type		_ZN89_INTERNAL_0b48053f_53_flash_fwd_hdim256_bf16_paged_split_softcapall_sm80_cu_cf07d2ef_45764cute7productE,@object
	.size		_ZN89_INTERNAL_0b48053f_53_flash_fwd_hdim256_bf16_paged_split_softcapall_sm80_cu_cf07d2ef_45764cute7productE,(_ZN89_INTERNAL_0b48053f_53_flash_fwd_hdim256_bf16_paged_split_softcapall_sm80_cu_cf07d2ef_45764cuda3std3__45__cpo3endE - _ZN89_INTERNAL_0b48053f_53_flash_fwd_hdim256_bf16_paged_split_softcapall_sm80_cu_cf07d2ef_45764cute7productE)
_ZN89_INTERNAL_0b48053f_53_flash_fwd_hdim256_bf16_paged_split_softcapall_sm80_cu_cf07d2ef_45764cute7productE:
	.zero		1
	.type		_ZN89_INTERNAL_0b48053f_53_flash_fwd_hdim256_bf16_paged_split_softcapall_sm80_cu_cf07d2ef_45764cuda3std3__45__cpo3endE,@object
	.size		_ZN89_INTERNAL_0b48053f_53_flash_fwd_hdim256_bf16_paged_split_softcapall_sm80_cu_cf07d2ef_45764cuda3std3__45__cpo3endE,(_ZN89_INTERNAL_0b48053f_53_flash_fwd_hdim256_bf16_paged_split_softcapall_sm80_cu_cf07d2ef_45764cuda3std3__419piecewise_constructE - _ZN89_INTERNAL_0b48053f_53_flash_fwd_hdim256_bf16_paged_split_softcapall_sm80_cu_cf07d2ef_45764cuda3std3__45__cpo3endE)
_ZN89_INTERNAL_0b48053f_53_flash_fwd_hdim256_bf16_paged_split_softcapall_sm80_cu_cf07d2ef_45764cuda3std3__45__cpo3endE:
	.zero		1
	.type		_ZN89_INTERNAL_0b48053f_53_flash_fwd_hdim256_bf16_paged_split_softcapall_sm80_cu_cf07d2ef_45764cuda3std3__419piecewise_constructE,@object
	.size		_ZN89_INTERNAL_0b48053f_53_flash_fwd_hdim256_bf16_paged_split_softcapall_sm80_cu_cf07d2ef_45764cuda3std3__419piecewise_constructE,(_ZN89_INTERNAL_0b48053f_53_flash_fwd_hdim256_bf16_paged_split_softcapall_sm80_cu_cf07d2ef_45764cuda3std3__45__cpo4cendE - _ZN89_INTERNAL_0b48053f_53_flash_fwd_hdim256_bf16_paged_split_softcapall_sm80_cu_cf07d2ef_45764cuda3std3__419piecewise_constructE)
_ZN89_INTERNAL_0b48053f_53_flash_fwd_hdim256_bf16_paged_split_softcapall_sm80_cu_cf07d2ef_45764cuda3std3__419piecewise_constructE:
	.zero		1
	.type		_ZN89_INTERNAL_0b48053f_53_flash_fwd_hdim256_bf16_paged_split_softcapall_sm80_cu_cf07d2ef_45764cuda3std3__45__cpo4cendE,@object
	.size		_ZN89_INTERNAL_0b48053f_53_flash_fwd_hdim256_bf16_paged_split_softcapall_sm80_cu_cf07d2ef_45764cuda3std3__45__cpo4cendE,(_ZN89_INTERNAL_0b48053f_53_flash_fwd_hdim256_bf16_paged_split_softcapall_sm80_cu_cf07d2ef_45764cuda3std6ranges3__45__cpo4swapE - _ZN89_INTERNAL_0b48053f_53_flash_fwd_hdim256_bf16_paged_split_softcapall_sm80_cu_cf07d2ef_45764cuda3std3__45__cpo4cendE)
_ZN89_INTERNAL_0b48053f_53_flash_fwd_hdim256_bf16_paged_split_softcapall_sm80_cu_cf07d2ef_45764cuda3std3__45__cpo4cendE:
	.zero		1
	.type		_ZN89_INTERNAL_0b48053f_53_flash_fwd_hdim256_bf16_paged_split_softcapall_sm80_cu_cf07d2ef_45764cuda3std6ranges3__45__cpo4swapE,@object
	.size		_ZN89_INTERNAL_0b48053f_53_flash_fwd_hdim256_bf16_paged_split_softcapall_sm80_cu_cf07d2ef_45764cuda3std6ranges3__45__cpo4swapE,(.L_7 - _ZN89_INTERNAL_0b48053f_53_flash_fwd_hdim256_bf16_paged_split_softcapall_sm80_cu_cf07d2ef_45764cuda3std6ranges3__45__cpo4swapE)
_ZN89_INTERNAL_0b48053f_53_flash_fwd_hdim256_bf16_paged_split_softcapall_sm80_cu_cf07d2ef_45764cuda3std6ranges3__45__cpo4swapE:
	.zero		1
.L_7:


//--------------------- .nv.constant0._ZN7cutlass13device_kernelIN5flash19enable_sm80_to_sm89INS1_16FlashAttnFwdSm80INS1_25CollectiveMainloopFwdSm80ILi8ELi1ELb1EN4cute5tupleIJNS5_1CILi128EEENS7_ILi64EEENS7_ILi256EEEEEELi256ENS_10bfloat16_tEfNS_4arch4Sm80ELb0ELb0ELb1ELb0ELb1ELb0ELb1ELb1EEENS1_21CollectiveEpilogueFwdINS6_IJS8_SA_S9_EEENS6_IJNS7_ILi1EEESI_SI_EEESC_SE_Li256ELb0ELb1ELb1ELb0EEENS1_19SingleTileSchedulerILb0ELb1ELb1ELi128EEEEEEEEEvNT_6ParamsE --------------------------
	.section	.nv.constant0._ZN7cutlass13device_kernelIN5flash19enable_sm80_to_sm89INS1_16FlashAttnFwdSm80INS1_25CollectiveMainloopFwdSm80ILi8ELi1ELb1EN4cute5tupleIJNS5_1CILi128EEENS7_ILi64EEENS7_ILi256EEEEEELi256ENS_10bfloat16_tEfNS_4arch4Sm80ELb0ELb0ELb1ELb0ELb1ELb0ELb1ELb1EEENS1_21CollectiveEpilogueFwdINS6_IJS8_SA_S9_EEENS6_IJNS7_ILi1EEESI_SI_EEESC_SE_Li256ELb0ELb1ELb1ELb0EEENS1_19SingleTileSchedulerILb0ELb1ELb1ELi128EEEEEEEEEvNT_6ParamsE,"a",@progbits
	.sectionflags	@""
	.align	4
.nv.constant0._ZN7cutlass13device_kernelIN5flash19enable_sm80_to_sm89INS1_16FlashAttnFwdSm80INS1_25CollectiveMainloopFwdSm80ILi8ELi1ELb1EN4cute5tupleIJNS5_1CILi128EEENS7_ILi64EEENS7_ILi256EEEEEELi256ENS_10bfloat16_tEfNS_4arch4Sm80ELb0ELb0ELb1ELb0ELb1ELb0ELb1ELb1EEENS1_21CollectiveEpilogueFwdINS6_IJS8_SA_S9_EEENS6_IJNS7_ILi1EEESI_SI_EEESC_SE_Li256ELb0ELb1ELb1ELb0EEENS1_19SingleTileSchedulerILb0ELb1ELb1ELi128EEEEEEEEEvNT_6ParamsE:
	.zero		1576


//--------------------- .nv.constant0._ZN7cutlass13device_kernelIN5flash19enable_sm80_to_sm89INS1_16FlashAttnFwdSm80INS1_25CollectiveMainloopFwdSm80ILi8ELi1ELb1EN4cute5tupleIJNS5_1CILi128EEENS7_ILi48EEENS7_ILi256EEEEEELi256ENS_10bfloat16_tEfNS_4arch4Sm80ELb0ELb0ELb1ELb1ELb1ELb0ELb1ELb1EEENS1_21CollectiveEpilogueFwdINS6_IJS8_SA_S9_EEENS6_IJNS7_ILi1EEESI_SI_EEESC_SE_Li256ELb1ELb1ELb1ELb0EEENS1_36VarlenDynamicPersistentTileSchedulerILi128ELi48ELi256ELi256ELb1ELb1ELb0ELb0ELb1ELb1EEEEEEEEEvNT_6ParamsE --------------------------
	.section	.nv.constant0._ZN7cutlass13device_kernelIN5flash19enable_sm80_to_sm89INS1_16FlashAttnFwdSm80INS1_25CollectiveMainloopFwdSm80ILi8ELi1ELb1EN4cute5tupleIJNS5_1CILi128EEENS7_ILi48EEENS7_ILi256EEEEEELi256ENS_10bfloat16_tEfNS_4arch4Sm80ELb0ELb0ELb1ELb1ELb1ELb0ELb1ELb1EEENS1_21CollectiveEpilogueFwdINS6_IJS8_SA_S9_EEENS6_IJNS7_ILi1EEESI_SI_EEESC_SE_Li256ELb1ELb1ELb1ELb0EEENS1_36VarlenDynamicPersistentTileSchedulerILi128ELi48ELi256ELi256ELb1ELb1ELb0ELb0ELb1ELb1EEEEEEEEEvNT_6ParamsE,"a",@progbits
	.sectionflags	@""
	.align	4
.nv.constant0._ZN7cutlass13device_kernelIN5flash19enable_sm80_to_sm89INS1_16FlashAttnFwdSm80INS1_25CollectiveMainloopFwdSm80ILi8ELi1ELb1EN4cute5tupleIJNS5_1CILi128EEENS7_ILi48EEENS7_ILi256EEEEEELi256ENS_10bfloat16_tEfNS_4arch4Sm80ELb0ELb0ELb1ELb1ELb1ELb0ELb1ELb1EEENS1_21CollectiveEpilogueFwdINS6_IJS8_SA_S9_EEENS6_IJNS7_ILi1EEESI_SI_EEESC_SE_Li256ELb1ELb1ELb1ELb0EEENS1_36VarlenDynamicPersistentTileSchedulerILi128ELi48ELi256ELi256ELb1ELb1ELb0ELb0ELb1ELb1EEEEEEEEEvNT_6ParamsE:
	.zero		1608


//--------------------- .nv.constant0._ZN7cutlass13device_kernelIN5flash19enable_sm80_to_sm89INS1_16FlashAttnFwdSm80INS1_25CollectiveMainloopFwdSm80ILi8ELi1ELb0EN4cute5tupleIJNS5_1CILi128EEENS7_ILi32EEENS7_ILi256EEEEEELi256ENS_10bfloat16_tEfNS_4arch4Sm80ELb0ELb0ELb1ELb1ELb1ELb1ELb1ELb1EEENS1_21CollectiveEpilogueFwdINS6_IJS8_SA_S9_EEENS6_IJNS7_ILi1EEESI_SI_EEESC_SE_Li256ELb1ELb1ELb1ELb0EEENS1_36VarlenDynamicPersistentTileSchedulerILi128ELi32ELi256ELi256ELb1ELb1ELb0ELb0ELb1ELb1EEEEEEEEEvNT_6ParamsE --------------------------
	.section	.nv.constant0._ZN7cutlass13device_kernelIN5flash19enable_sm80_to_sm89INS1_16FlashAttnFwdSm80INS1_25CollectiveMainloopFwdSm80ILi8ELi1ELb0EN4cute5tupleIJNS5_1CILi128EEENS7_ILi32EEENS7_ILi256EEEEEELi256ENS_10bfloat16_tEfNS_4arch4Sm80ELb0ELb0ELb1ELb1ELb1ELb1ELb1ELb1EEENS1_21CollectiveEpilogueFwdINS6_IJS8_SA_S9_EEENS6_IJNS7_ILi1EEESI_SI_EEESC_SE_Li256ELb1ELb1ELb1ELb0EEENS1_36VarlenDynamicPersistentTileSchedulerILi128ELi32ELi256ELi256ELb1ELb1ELb0ELb0ELb1ELb1EEEEEEEEEvNT_6ParamsE,"a",@progbits
	.sectionflags	@""
	.align	4
.nv.constant0._ZN7cutlass13device_kernelIN5flash19enable_sm80_to_sm89INS1_16FlashAttnFwdSm80INS1_25CollectiveMainloopFwdSm80ILi8ELi1ELb0EN4cute5tupleIJNS5_1CILi128EEENS7_ILi32EEENS7_ILi256EEEEEELi256ENS_10bfloat16_tEfNS_4arch4Sm80ELb0ELb0ELb1ELb1ELb1ELb1ELb1ELb1EEENS1_21CollectiveEpilogueFwdINS6_IJS8_SA_S9_EEENS6_IJNS7_ILi1EEESI_SI_EEESC_SE_Li256ELb1ELb1ELb1ELb0EEENS1_36VarlenDynamicPersistentTileSchedulerILi128ELi32ELi256ELi256ELb1ELb1ELb0ELb0ELb1ELb1EEEEEEEEEvNT_6ParamsE:
	.zero		1608


//--------------------- .nv.constant0._ZN7cutlass13device_kernelIN5flash19enable_sm80_to_sm89INS1_16FlashAttnFwdSm80INS1_25CollectiveMainloopFwdSm80ILi8ELi1ELb1EN4cute5tupleIJNS5_1CILi128EEENS7_ILi48EEENS7_ILi256EEEEEELi256ENS_10bfloat16_tEfNS_4arch4Sm80ELb0ELb1ELb1ELb0ELb1ELb0ELb1ELb1EEENS1_21CollectiveEpilogueFwdINS6_IJS8_SA_S9_EEENS6_IJNS7_ILi1EEESI_SI_EEESC_SE_Li256ELb0ELb1ELb1ELb0EEENS1_19SingleTileSchedulerILb0ELb1ELb1ELi128EEEEEEEEEvNT_6ParamsE --------------------------
	.section	.nv.constant0._ZN7cutlass13device_kernelIN5flash19enable_sm80_to_sm89INS1_16FlashAttnFwdSm80INS1_25CollectiveMainloopFwdSm80ILi8ELi1ELb1EN4cute5tupleIJNS5_1CILi128EEENS7_ILi48EEENS7_ILi256EEEEEELi256ENS_10bfloat16_tEfNS_4arch4Sm80ELb0ELb1ELb1ELb0ELb1ELb0ELb1ELb1EEENS1_21CollectiveEpilogueFwdINS6_IJS8_SA_S9_EEENS6_IJNS7_ILi1EEESI_SI_EEESC_SE_Li256ELb0ELb1ELb1ELb0EEENS1_19SingleTileSchedulerILb0ELb1ELb1ELi128EEEEEEEEEvNT_6ParamsE,"a",@progbits
	.sectionflags	@""
	.align	4
.nv.constant0._ZN7cutlass13device_kernelIN5flash19enable_sm80_to_sm89INS1_16FlashAttnFwdSm80INS1_25CollectiveMainloopFwdSm80ILi8ELi1ELb1EN4cute5tupleIJNS5_1CILi128EEENS7_ILi48EEENS7_ILi256EEEEEELi256ENS_10bfloat16_tEfNS_4arch4Sm80ELb0ELb1ELb1ELb0ELb1ELb0ELb1ELb1EEENS1_21CollectiveEpilogueFwdINS6_IJS8_SA_S9_EEENS6_IJNS7_ILi1EEESI_SI_EEESC_SE_Li256ELb0ELb1ELb1ELb0EEENS1_19SingleTileSchedulerILb0ELb1ELb1ELi128EEEEEEEEEvNT_6ParamsE:
	.zero		1576


//--------------------- .nv.constant0._ZN7cutlass13device_kernelIN5flash19enable_sm80_to_sm89INS1_16FlashAttnFwdSm80INS1_25CollectiveMainloopFwdSm80ILi8ELi1ELb1EN4cute5tupleIJNS5_1CILi128EEENS7_ILi48EEENS7_ILi256EEEEEELi256ENS_10bfloat16_tEfNS_4arch4Sm80ELb0ELb1ELb1ELb1ELb1ELb0ELb1ELb1EEENS1_21CollectiveEpilogueFwdINS6_IJS8_SA_S9_EEENS6_IJNS7_ILi1EEESI_SI_EEESC_SE_Li256ELb1ELb1ELb1ELb0EEENS1_36VarlenDynamicPersistentTileSchedulerILi128ELi48ELi256ELi256ELb1ELb1ELb0ELb1ELb0ELb1EEEEEEEEEvNT_6ParamsE --------------------------
	.section	.nv.constant0._ZN7cutlass13device_kernelIN5flash19enable_sm80_to_sm89INS1_16FlashAttnFwdSm80INS1_25CollectiveMainloopFwdSm80ILi8ELi1ELb1EN4cute5tupleIJNS5_1CILi128EEENS7_ILi48EEENS7_ILi256EEEEEELi256ENS_10bfloat16_tEfNS_4arch4Sm80ELb0ELb1ELb1ELb1ELb1ELb0ELb1ELb1EEENS1_21CollectiveEpilogueFwdINS6_IJS8_SA_S9_EEENS6_IJNS7_ILi1EEESI_SI_EEESC_SE_Li256ELb1ELb1ELb1ELb0EEENS1_36VarlenDynamicPersistentTileSchedulerILi128ELi48ELi256ELi256ELb1ELb1ELb0ELb1ELb0ELb1EEEEEEEEEvNT_6ParamsE,"a",@progbits
	.sectionflags	@""
	.align	4
.nv.constant0._ZN7cutlass13device_kernelIN5flash19enable_sm80_to_sm89INS1_16FlashAttnFwdSm80INS1_25CollectiveMainloopFwdSm80ILi8ELi1ELb1EN4cute5tupleIJNS5_1CILi128EEENS7_ILi48EEENS7_ILi256EEEEEELi256ENS_10bfloat16_tEfNS_4arch4Sm80ELb0ELb1ELb1ELb1ELb1ELb0ELb1ELb1EEENS1_21CollectiveEpilogueFwdINS6_IJS8_SA_S9_EEENS6_IJNS7_ILi1EEESI_SI_EEESC_SE_Li256ELb1ELb1ELb1ELb0EEENS1_36VarlenDynamicPersistentTileSchedulerILi128ELi48ELi256ELi256ELb1ELb1ELb0ELb1ELb0ELb1EEEEEEEEEvNT_6ParamsE:
	.zero		1608


//--------------------- .nv.constant0._ZN7cutlass13device_kernelIN5flash19enable_sm80_to_sm89INS1_16FlashAttnFwdSm80INS1_25CollectiveMainloopFwdSm80ILi8ELi1ELb0EN4cute5tupleIJNS5_1CILi128EEENS7_ILi32EEENS7_ILi256EEEEEELi256ENS_10bfloat16_tEfNS_4arch4Sm80ELb0ELb1ELb1ELb1ELb1ELb1ELb1ELb1EEENS1_21CollectiveEpilogueFwdINS6_IJS8_SA_S9_EEENS6_IJNS7_ILi1EEESI_SI_EEESC_SE_Li256ELb1ELb1ELb1ELb0EEENS1_36VarlenDynamicPersistentTileSchedulerILi128ELi32ELi256ELi256ELb1ELb1ELb0ELb1ELb0ELb1EEEEEEEEEvNT_6ParamsE --------------------------
	.section	.nv.constant0._ZN7cutlass13device_kernelIN5flash19enable_sm80_to_sm89INS1_16FlashAttnFwdSm80INS1_25CollectiveMainloopFwdSm80ILi8ELi1ELb0EN4cute5tupleIJNS5_1CILi128EEENS7_ILi32EEENS7_ILi256EEEEEELi256ENS_10bfloat16_tEfNS_4arch4Sm80ELb0ELb1ELb1ELb1ELb1ELb1ELb1ELb1EEENS1_21CollectiveEpilogueFwdINS6_IJS8_SA_S9_EEENS6_IJNS7_ILi1EEESI_SI_EEESC_SE_Li256ELb1ELb1ELb1ELb0EEENS1_36VarlenDynamicPersistentTileSchedulerILi128ELi32ELi256ELi256ELb1ELb1ELb0ELb1ELb0ELb1EEEEEEEEEvNT_6ParamsE,"a",@progbits
	.sectionflags	@""
	.align	4
.nv.constant0._ZN7cutlass13device_kernelIN5flash19enable_sm80_to_sm89INS1_16FlashAttnFwdSm80INS1_25CollectiveMainloopFwdSm80ILi8ELi1ELb0EN4cute5tupleIJNS5_1CILi128EEENS7_ILi32EEENS7_ILi256EEEEEELi256ENS_10bfloat16_tEfNS_4arch4Sm80ELb0ELb1ELb1ELb1ELb1ELb1ELb1ELb1EEENS1_21CollectiveEpilogueFwdINS6_IJS8_SA_S9_EEENS6_IJNS7_ILi1EEESI_SI_EEESC_SE_Li256ELb1ELb1ELb1ELb0EEENS1_36VarlenDynamicPersistentTileSchedulerILi128ELi32ELi256ELi256ELb1ELb1ELb0ELb1ELb0ELb1EEEEEEEEEvNT_6ParamsE:
	.zero		1608


//--------------------- .nv.constant0._ZN7cutlass13device_kernelIN5flash19enable_sm80_to_sm89INS1_16FlashAttnFwdSm80INS1_25CollectiveMainloopFwdSm80ILi8ELi1ELb1EN4cute5tupleIJNS5_1CILi128EEENS7_ILi64EEENS7_ILi256EEEEEELi256ENS_10bfloat16_tEfNS_4arch4Sm80ELb1ELb0ELb1ELb0ELb1ELb0ELb1ELb1EEENS1_21CollectiveEpilogueFwdINS6_IJS8_SA_S9_EEENS6_IJNS7_ILi1EEESI_SI_EEESC_SE_Li256ELb0ELb1ELb1ELb0EEENS1_30DynamicPersistentTileSchedulerILi256ELi256ELb1ELb1ELb0EEEEEEEEEvNT_6ParamsE --------------------------
	.section	.nv.constant0._ZN7cutlass13device_kernelIN5flash19enable_sm80_to_sm89INS1_16FlashAttnFwdSm80INS1_25CollectiveMainloopFwdSm80ILi8ELi1ELb1EN4cute5tupleIJNS5_1CILi128EEENS7_ILi64EEENS7_ILi256EEEEEELi256ENS_10bfloat16_tEfNS_4arch4Sm80ELb1ELb0ELb1ELb0ELb1ELb0ELb1ELb1EEENS1_21CollectiveEpilogueFwdINS6_IJS8_SA_S9_EEENS6_IJNS7_ILi1EEESI_SI_EEESC_SE_Li256ELb0ELb1ELb1ELb0EEENS1_30DynamicPersistentTileSchedulerILi256ELi256ELb1ELb1ELb0EEEEEEEEEvNT_6ParamsE,"a",@progbits
	.sectionflags	@""
	.align	4
.nv.constant0._ZN7cutlass13device_kernelIN5flash19enable_sm80_to_sm89INS1_16FlashAttnFwdSm80INS1_25CollectiveMainloopFwdSm80ILi8ELi1ELb1EN4cute5tupleIJNS5_1CILi128EEENS7_ILi64EEENS7_ILi256EEEEEELi256ENS_10bfloat16_tEfNS_4arch4Sm80ELb1ELb0ELb1ELb0ELb1ELb0ELb1ELb1EEENS1_21CollectiveEpilogueFwdINS6_IJS8_SA_S9_EEENS6_IJNS7_ILi1EEESI_SI_EEESC_SE_Li256ELb0ELb1ELb1ELb0EEENS1_30DynamicPersistentTileSchedulerILi256ELi256ELb1ELb1ELb0EEEEEEEEEvNT_6ParamsE:
	.zero		1592


//--------------------- .nv.constant0._ZN7cutlass13device_kernelIN5flash19enable_sm80_to_sm89INS1_16FlashAttnFwdSm80INS1_25CollectiveMainloopFwdSm80ILi8ELi1ELb1EN4cute5tupleIJNS5_1CILi128EEENS7_ILi48EEENS7_ILi256EEEEEELi256ENS_10bfloat16_tEfNS_4arch4Sm80ELb1ELb0ELb1ELb1ELb1ELb0ELb1ELb1EEENS1_21CollectiveEpilogueFwdINS6_IJS8_SA_S9_EEENS6_IJNS7_ILi1EEESI_SI_EEESC_SE_Li256ELb1ELb1ELb1ELb0EEENS1_36VarlenDynamicPersistentTileSchedulerILi128ELi48ELi256ELi256ELb1ELb1ELb0ELb1ELb1ELb1EEEEEEEEEvNT_6ParamsE --------------------------
	.section	.nv.constant0._ZN7cutlass13device_kernelIN5flash19enable_sm80_to_sm89INS1_16FlashAttnFwdSm80INS1_25CollectiveMainloopFwdSm80ILi8ELi1ELb1EN4cute5tupleIJNS5_1CILi128EEENS7_ILi48EEENS7_ILi256EEEEEELi256ENS_10bfloat16_tEfNS_4arch4Sm80ELb1ELb0ELb1ELb1ELb1ELb0ELb1ELb1EEENS1_21CollectiveEpilogueFwdINS6_IJS8_SA_S9_EEENS6_IJNS7_ILi1EEESI_SI_EEESC_SE_Li256ELb1ELb1ELb1ELb0EEENS1_36VarlenDynamicPersistentTileSchedulerILi128ELi48ELi256ELi256ELb1ELb1ELb0ELb1ELb1ELb1EEEEEEEEEvNT_6ParamsE,"a",@progbits
	.sectionflags	@""
	.align	4
.nv.constant0._ZN7cutlass13device_kernelIN5flash19enable_sm80_to_sm89INS1_16FlashAttnFwdSm80INS1_25CollectiveMainloopFwdSm80ILi8ELi1ELb1EN4cute5tupleIJNS5_1CILi128EEENS7_ILi48EEENS7_ILi256EEEEEELi256ENS_10bfloat16_tEfNS_4arch4Sm80ELb1ELb0ELb1ELb1ELb1ELb0ELb1ELb1EEENS1_21CollectiveEpilogueFwdINS6_IJS8_SA_S9_EEENS6_IJNS7_ILi1EEESI_SI_EEESC_SE_Li256ELb1ELb1ELb1ELb0EEENS1_36VarlenDynamicPersistentTileSchedulerILi128ELi48ELi256ELi256ELb1ELb1ELb0ELb1ELb1ELb1EEEEEEEEEvNT_6ParamsE:
	.zero		1608


//--------------------- .nv.constant0._ZN7cutlass13device_kernelIN5flash19enable_sm80_to_sm89INS1_16FlashAttnFwdSm80INS1_25CollectiveMainloopFwdSm80ILi8ELi1ELb0EN4cute5tupleIJNS5_1CILi128EEENS7_ILi32EEENS7_ILi256EEEEEELi256ENS_10bfloat16_tEfNS_4arch4Sm80ELb1ELb0ELb1ELb1ELb1ELb1ELb1ELb1EEENS1_21CollectiveEpilogueFwdINS6_IJS8_SA_S9_EEENS6_IJNS7_ILi1EEESI_SI_EEESC_SE_Li256ELb1ELb1ELb1ELb0EEENS1_36VarlenDynamicPersistentTileSchedulerILi128ELi32ELi256ELi256ELb1ELb1ELb0ELb1ELb1ELb1EEEEEEEEEvNT_6ParamsE --------------------------
	.section	.nv.constant0._ZN7cutlass13device_kernelIN5flash19enable_sm80_to_sm89INS1_16FlashAttnFwdSm80INS1_25CollectiveMainloopFwdSm80ILi8ELi1ELb0EN4cute5tupleIJNS5_1CILi128EEENS7_ILi32EEENS7_ILi256EEEEEELi256ENS_10bfloat16_tEfNS_4arch4Sm80ELb1ELb0ELb1ELb1ELb1ELb1ELb1ELb1EEENS1_21CollectiveEpilogueFwdINS6_IJS8_SA_S9_EEENS6_IJNS7_ILi1EEESI_SI_EEESC_SE_Li256ELb1ELb1ELb1ELb0EEENS1_36VarlenDynamicPersistentTileSchedulerILi128ELi32ELi256ELi256ELb1ELb1ELb0ELb1ELb1ELb1EEEEEEEEEvNT_6ParamsE,"a",@progbits
	.sectionflags	@""
	.align	4
.nv.constant0._ZN7cutlass13device_kernelIN5flash19enable_sm80_to_sm89INS1_16FlashAttnFwdSm80INS1_25CollectiveMainloopFwdSm80ILi8ELi1ELb0EN4cute5tupleIJNS5_1CILi128EEENS7_ILi32EEENS7_ILi256EEEEEELi256ENS_10bfloat16_tEfNS_4arch4Sm80ELb1ELb0ELb1ELb1ELb1ELb1ELb1ELb1EEENS1_21CollectiveEpilogueFwdINS6_IJS8_SA_S9_EEENS6_IJNS7_ILi1EEESI_SI_EEESC_SE_Li256ELb1ELb1ELb1ELb0EEENS1_36VarlenDynamicPersistentTileSchedulerILi128ELi32ELi256ELi256ELb1ELb1ELb0ELb1ELb1ELb1EEEEEEEEEvNT_6ParamsE:
	.zero		1608


//--------------------- .nv.constant0._ZN7cutlass13device_kernelIN5flash19enable_sm80_to_sm89INS1_16FlashAttnFwdSm80INS1_25CollectiveMainloopFwdSm80ILi8ELi1ELb0EN4cute5tupleIJNS5_1CILi128EEENS7_ILi96EEENS7_ILi256EEEEEELi256ENS_10bfloat16_tEfNS_4arch4Sm80ELb0ELb0ELb1ELb0ELb1ELb0ELb1ELb1EEENS1_21CollectiveEpilogueFwdINS6_IJS8_SA_S9_EEENS6_IJNS7_ILi1EEESI_SI_EEESC_SE_Li256ELb0ELb1ELb1ELb0EEENS1_19SingleTileSchedulerILb0ELb1ELb1ELi128EEEEEEEEEvNT_6ParamsE --------------------------
	.section	.nv.constant0._ZN7cutlass13device_kernelIN5flash19enable_sm80_to_sm89INS1_16FlashAttnFwdSm80INS1_25CollectiveMainloopFwdSm80ILi8ELi1ELb0EN4cute5tupleIJNS5_1CILi128EEENS7_ILi96EEENS7_ILi256EEEEEELi256ENS_10bfloat16_tEfNS_4arch4Sm80ELb0ELb0ELb1ELb0ELb1ELb0ELb1ELb1EEENS1_21CollectiveEpilogueFwdINS6_IJS8_SA_S9_EEENS6_IJNS7_ILi1EEESI_SI_EEESC_SE_Li256ELb0ELb1ELb1ELb0EEENS1_19SingleTileSchedulerILb0ELb1ELb1ELi128EEEEEEEEEvNT_6ParamsE,"a",@progbits
	.sectionflags	@""
	.align	4
.nv.constant0._ZN7cutlass13device_kernelIN5flash19enable_sm80_to_sm89INS1_16FlashAttnFwdSm80INS1_25CollectiveMainloopFwdSm80ILi8ELi1ELb0EN4cute5tupleIJNS5_1CILi128EEENS7_ILi96EEENS7_ILi256EEEEEELi256ENS_10bfloat16_tEfNS_4arch4Sm80ELb0ELb0ELb1ELb0ELb1ELb0ELb1ELb1EEENS1_21CollectiveEpilogueFwdINS6_IJS8_SA_S9_EEENS6_IJNS7_ILi1EEESI_SI_EEESC_SE_Li256ELb0ELb1ELb1ELb0EEENS1_19SingleTileSchedulerILb0ELb1ELb1ELi128EEEEEEEEEvNT_6ParamsE:
	.zero		1576


//--------------------- .nv.constant0._ZN7cutlass13device_kernelIN5flash19enable_sm80_to_sm89INS1_16FlashAttnFwdSm80INS1_25CollectiveMainloopFwdSm80ILi8ELi1ELb0EN4cute5tupleIJNS5_1CILi128EEENS7_ILi64EEENS7_ILi256EEEEEELi256ENS_10bfloat16_tEfNS_4arch4Sm80ELb0ELb0ELb1ELb1ELb1ELb0ELb1ELb1EEENS1_21CollectiveEpilogueFwdINS6_IJS8_SA_S9_EEENS6_IJNS7_ILi1EEESI_SI_EEESC_SE_Li256ELb1ELb1ELb1ELb0EEENS1_36VarlenDynamicPersistentTileSchedulerILi128ELi64ELi256ELi256ELb1ELb1ELb0ELb0ELb1ELb1EEEEEEEEEvNT_6ParamsE --------------------------
	.section	.nv.constant0._ZN7cutlass13device_kernelIN5flash19enable_sm80_to_sm89INS1_16FlashAttnFwdSm80INS1_25CollectiveMainloopFwdSm80ILi8ELi1ELb0EN4cute5tupleIJNS5_1CILi128EEENS7_ILi64EEENS7_ILi256EEEEEELi256ENS_10bfloat16_tEfNS_4arch4Sm80ELb0ELb0ELb1ELb1ELb1ELb0ELb1ELb1EEENS1_21CollectiveEpilogueFwdINS6_IJS8_SA_S9_EEENS6_IJNS7_ILi1EEESI_SI_EEESC_SE_Li256ELb1ELb1ELb1ELb0EEENS1_36VarlenDynamicPersistentTileSchedulerILi128ELi64ELi256ELi256ELb1ELb1ELb0ELb0ELb1ELb1EEEEEEEEEvNT_6ParamsE,"a",@progbits
	.sectionflags	@""
	.align	4
.nv.constant0._ZN7cutlass13device_kernelIN5flash19enable_sm80_to_sm89INS1_16FlashAttnFwdSm80INS1_25CollectiveMainloopFwdSm80ILi8ELi1ELb0EN4cute5tupleIJNS5_1CILi128EEENS7_ILi64EEENS7_ILi256EEEEEELi256ENS_10bfloat16_tEfNS_4arch4Sm80ELb0ELb0ELb1ELb1ELb1ELb0ELb1ELb1EEENS1_21CollectiveEpilogueFwdINS6_IJS8_SA_S9_EEENS6_IJNS7_ILi1EEESI_SI_EEESC_SE_Li256ELb1ELb1ELb1ELb0EEENS1_36VarlenDynamicPersistentTileSchedulerILi128ELi64ELi256ELi256ELb1ELb1ELb0ELb0ELb1ELb1EEEEEEEEEvNT_6ParamsE:
	.zero		1608


//--------------------- .nv.constant0._ZN7cutlass13device_kernelIN5flash19enable_sm80_to_sm89INS1_16FlashAttnFwdSm80INS1_25CollectiveMainloopFwdSm80ILi8ELi1ELb0EN4cute5tupleIJNS5_1CILi128EEENS7_ILi48EEENS7_ILi256EEEEEELi256ENS_10bfloat16_tEfNS_4arch4Sm80ELb0ELb0ELb1ELb1ELb1ELb1ELb1ELb1EEENS1_21CollectiveEpilogueFwdINS6_IJS8_SA_S9_EEENS6_IJNS7_ILi1EEESI_SI_EEESC_SE_Li256ELb1ELb1ELb1ELb0EEENS1_36VarlenDynamicPersistentTileSchedulerILi128ELi48ELi256ELi256ELb1ELb1ELb0ELb0ELb1ELb1EEEEEEEEEvNT_6ParamsE --------------------------
	.section	.nv.constant0._ZN7cutlass13device_kernelIN5flash19enable_sm80_to_sm89INS1_16FlashAttnFwdSm80INS1_25CollectiveMainloopFwdSm80ILi8ELi1ELb0EN4cute5tupleIJNS5_1CILi128EEENS7_ILi48EEENS7_ILi256EEEEEELi256ENS_10bfloat16_tEfNS_4arch4Sm80ELb0ELb0ELb1ELb1ELb1ELb1ELb1ELb1EEENS1_21CollectiveEpilogueFwdINS6_IJS8_SA_S9_EEENS6_IJNS7_ILi1EEESI_SI_EEESC_SE_Li256ELb1ELb1ELb1ELb0EEENS1_36VarlenDynamicPersistentTileSchedulerILi128ELi48ELi256ELi256ELb1ELb1ELb0ELb0ELb1ELb1EEEEEEEEEvNT_6ParamsE,"a",@progbits
	.sectionflags	@""
	.align	4
.nv.constant0._ZN7cutlass13device_kernelIN5flash19enable_sm80_to_sm89INS1_16FlashAttnFwdSm80INS1_25CollectiveMainloopFwdSm80ILi8ELi1ELb0EN4cute5tupleIJNS5_1CILi128EEENS7_ILi48EEENS7_ILi256EEEEEELi256ENS_10bfloat16_tEfNS_4arch4Sm80ELb0ELb0ELb1ELb1ELb1ELb1ELb1ELb1EEENS1_21CollectiveEpilogueFwdINS6_IJS8_SA_S9_EEENS6_IJNS7_ILi1EEESI_SI_EEESC_SE_Li256ELb1ELb1ELb1ELb0EEENS1_36VarlenDynamicPersistentTileSchedulerILi128ELi48ELi256ELi256ELb1ELb1ELb0ELb0ELb1ELb1EEEEEEEEEvNT_6ParamsE:
	.zero		1608


//--------------------- .nv.constant0._ZN7cutlass13device_kernelIN5flash19enable_sm80_to_sm89INS1_16FlashAttnFwdSm80INS1_25CollectiveMainloopFwdSm80ILi8ELi1ELb0EN4cute5tupleIJNS5_1CILi128EEENS7_ILi64EEENS7_ILi256EEEEEELi256ENS_10bfloat16_tEfNS_4arch4Sm80ELb0ELb1ELb1ELb0ELb1ELb0ELb1ELb1EEENS1_21CollectiveEpilogueFwdINS6_IJS8_SA_S9_EEENS6_IJNS7_ILi1EEESI_SI_EEESC_SE_Li256ELb0ELb1ELb1ELb0EEENS1_19SingleTileSchedulerILb0ELb1ELb1ELi128EEEEEEEEEvNT_6ParamsE --------------------------
	.section	.nv.constant0._ZN7cutlass13device_kernelIN5flash19enable_sm80_to_sm89INS1_16FlashAttnFwdSm80INS1_25CollectiveMainloopFwdSm80ILi8ELi1ELb0EN4cute5tupleIJNS5_1CILi128EEENS7_ILi64EEENS7_ILi256EEEEEELi256ENS_10bfloat16_tEfNS_4arch4Sm80ELb0ELb1ELb1ELb0ELb1ELb0ELb1ELb1EEENS1_21CollectiveEpilogueFwdINS6_IJS8_SA_S9_EEENS6_IJNS7_ILi1EEESI_SI_EEESC_SE_Li256ELb0ELb1ELb1ELb0EEENS1_19SingleTileSchedulerILb0ELb1ELb1ELi128EEEEEEEEEvNT_6ParamsE,"a",@progbits
	.sectionflags	@""
	.align	4
.nv.constant0._ZN7cutlass13device_kernelIN5flash19enable_sm80_to_sm89INS1_16FlashAttnFwdSm80INS1_25CollectiveMainloopFwdSm80ILi8ELi1ELb0EN4cute5tupleIJNS5_1CILi128EEENS7_ILi64EEENS7_ILi256EEEEEELi256ENS_10bfloat16_tEfNS_4arch4Sm80ELb0ELb1ELb1ELb0ELb1ELb0ELb1ELb1EEENS1_21CollectiveEpilogueFwdINS6_IJS8_SA_S9_EEENS6_IJNS7_ILi1EEESI_SI_EEESC_SE_Li256ELb0ELb1ELb1ELb0EEENS1_19SingleTileSchedulerILb0ELb1ELb1ELi128EEEEEEEEEvNT_6ParamsE:
	.zero		1576


//--------------------- .nv.constant0._ZN7cutlass13device_kernelIN5flash19enable_sm80_to_sm89INS1_16FlashAttnFwdSm80INS1_25CollectiveMainloopFwdSm80ILi8ELi1ELb0EN4cute5tupleIJNS5_1CILi128EEENS7_ILi64EEENS7_ILi256EEEEEELi256ENS_10bfloat16_tEfNS_4arch4Sm80ELb0ELb1ELb1ELb1ELb1ELb0ELb1ELb1EEENS1_21CollectiveEpilogueFwdINS6_IJS8_SA_S9_EEENS6_IJNS7_ILi1EEESI_SI_EEESC_SE_Li256ELb1ELb1ELb1ELb0EEENS1_36VarlenDynamicPersistentTileSchedulerILi128ELi64ELi256ELi256ELb1ELb1ELb0ELb1ELb0ELb1EEEEEEEEEvNT_6ParamsE --------------------------
	.section	.nv.constant0._ZN7cutlass13device_kernelIN5flash19enable_sm80_to_sm89INS1_16FlashAttnFwdSm80INS1_25CollectiveMainloopFwdSm80ILi8ELi1ELb0EN4cute5tupleIJNS5_1CILi128EEENS7_ILi64EEENS7_ILi256EEEEEELi256ENS_10bfloat16_tEfNS_4arch4Sm80ELb0ELb1ELb1ELb1ELb1ELb0ELb1ELb1EEENS1_21CollectiveEpilogueFwdINS6_IJS8_SA_S9_EEENS6_IJNS7_ILi1EEESI_SI_EEESC_SE_Li256ELb1ELb1ELb1ELb0EEENS1_36VarlenDynamicPersistentTileSchedulerILi128ELi64ELi256ELi256ELb1ELb1ELb0ELb1ELb0ELb1EEEEEEEEEvNT_6ParamsE,"a",@progbits
	.sectionflags	@""
	.align	4
.nv.constant0._ZN7cutlass13device_kernelIN5flash19enable_sm80_to_sm89INS1_16FlashAttnFwdSm80INS1_25CollectiveMainloopFwdSm80ILi8ELi1ELb0EN4cute5tupleIJNS5_1CILi128EEENS7_ILi64EEENS7_ILi256EEEEEELi256ENS_10bfloat16_tEfNS_4arch4Sm80ELb0ELb1ELb1ELb1ELb1ELb0ELb1ELb1EEENS1_21CollectiveEpilogueFwdINS6_IJS8_SA_S9_EEENS6_IJNS7_ILi1EEESI_SI_EEESC_SE_Li256ELb1ELb1ELb1ELb0EEENS1_36VarlenDynamicPersistentTileSchedulerILi128ELi64ELi256ELi256ELb1ELb1ELb0ELb1ELb0ELb1EEEEEEEEEvNT_6ParamsE:
	.zero		1608


//--------------------- .nv.constant0._ZN7cutlass13device_kernelIN5flash19enable_sm80_to_sm89INS1_16FlashAttnFwdSm80INS1_25CollectiveMainloopFwdSm80ILi8ELi1ELb0EN4cute5tupleIJNS5_1CILi128EEENS7_ILi48EEENS7_ILi256EEEEEELi256ENS_10bfloat16_tEfNS_4arch4Sm80ELb0ELb1ELb1ELb1ELb1ELb1ELb1ELb1EEENS1_21CollectiveEpilogueFwdINS6_IJS8_SA_S9_EEENS6_IJNS7_ILi1EEESI_SI_EEESC_SE_Li256ELb1ELb1ELb1ELb0EEENS1_36VarlenDynamicPersistentTileSchedulerILi128ELi48ELi256ELi256ELb1ELb1ELb0ELb1ELb0ELb1EEEEEEEEEvNT_6ParamsE --------------------------
	.section	.nv.constant0._ZN7cutlass13device_kernelIN5flash19enable_sm80_to_sm89INS1_16FlashAttnFwdSm80INS1_25CollectiveMainloopFwdSm80ILi8ELi1ELb0EN4cute5tupleIJNS5_1CILi128EEENS7_ILi48EEENS7_ILi256EEEEEELi256ENS_10bfloat16_tEfNS_4arch4Sm80ELb0ELb1ELb1ELb1ELb1ELb1ELb1ELb1EEENS1_21CollectiveEpilogueFwdINS6_IJS8_SA_S9_EEENS6_IJNS7_ILi1EEESI_SI_EEESC_SE_Li256ELb1ELb1ELb1ELb0EEENS1_36VarlenDynamicPersistentTileSchedulerILi128ELi48ELi256ELi256ELb1ELb1ELb0ELb1ELb0ELb1EEEEEEEEEvNT_6ParamsE,"a",@progbits
	.sectionflags	@""
	.align	4
.nv.constant0._ZN7cutlass13device_kernelIN5flash19enable_sm80_to_sm89INS1_16FlashAttnFwdSm80INS1_25CollectiveMainloopFwdSm80ILi8ELi1ELb0EN4cute5tupleIJNS5_1CILi128EEENS7_ILi48EEENS7_ILi256EEEEEELi256ENS_10bfloat16_tEfNS_4arch4Sm80ELb0ELb1ELb1ELb1ELb1ELb1ELb1ELb1EEENS1_21CollectiveEpilogueFwdINS6_IJS8_SA_S9_EEENS6_IJNS7_ILi1EEESI_SI_EEESC_SE_Li256ELb1ELb1ELb1ELb0EEENS1_36VarlenDynamicPersistentTileSchedulerILi128ELi48ELi256ELi256ELb1ELb1ELb0ELb1ELb0ELb1EEEEEEEEEvNT_6ParamsE:
	.zero		1608


//--------------------- .nv.constant0._ZN7cutlass13device_kernelIN5flash19enable_sm80_to_sm89INS1_16FlashAttnFwdSm80INS1_25CollectiveMainloopFwdSm80ILi8ELi1ELb0EN4cute5tupleIJNS5_1CILi128EEENS7_ILi96EEENS7_ILi256EEEEEELi256ENS_10bfloat16_tEfNS_4arch4Sm80ELb1ELb0ELb1ELb0ELb1ELb0ELb1ELb1EEENS1_21CollectiveEpilogueFwdINS6_IJS8_SA_S9_EEENS6_IJNS7_ILi1EEESI_SI_EEESC_SE_Li256ELb0ELb1ELb1ELb0EEENS1_30DynamicPersistentTileSchedulerILi256ELi256ELb1ELb1ELb0EEEEEEEEEvNT_6ParamsE --------------------------
	.section	.nv.constant0._ZN7cutlass13device_kernelIN5flash19enable_sm80_to_sm89INS1_16FlashAttnFwdSm80INS1_25CollectiveMainloopFwdSm80ILi8ELi1ELb0EN4cute5tupleIJNS5_1CILi128EEENS7_ILi96EEENS7_ILi256EEEEEELi256ENS_10bfloat16_tEfNS_4arch4Sm80ELb1ELb0ELb1ELb0ELb1ELb0ELb1ELb1EEENS1_21CollectiveEpilogueFwdINS6_IJS8_SA_S9_EEENS6_IJNS7_ILi1EEESI_SI_EEESC_SE_Li256ELb0ELb1ELb1ELb0EEENS1_30DynamicPersistentTileSchedulerILi256ELi256ELb1ELb1ELb0EEEEEEEEEvNT_6ParamsE,"a",@progbits
	.sectionflags	@""
	.align	4
.nv.constant0._ZN7cutlass13device_kernelIN5flash19enable_sm80_to_sm89INS1_16FlashAttnFwdSm80INS1_25CollectiveMainloopFwdSm80ILi8ELi1ELb0EN4cute5tupleIJNS5_1CILi128EEENS7_ILi96EEENS7_ILi256EEEEEELi256ENS_10bfloat16_tEfNS_4arch4Sm80ELb1ELb0ELb1ELb0ELb1ELb0ELb1ELb1EEENS1_21CollectiveEpilogueFwdINS6_IJS8_SA_S9_EEENS6_IJNS7_ILi1EEESI_SI_EEESC_SE_Li256ELb0ELb1ELb1ELb0EEENS1_30DynamicPersistentTileSchedulerILi256ELi256ELb1ELb1ELb0EEEEEEEEEvNT_6ParamsE:
	.zero		1592


//--------------------- .nv.constant0._ZN7cutlass13device_kernelIN5flash19enable_sm80_to_sm89INS1_16FlashAttnFwdSm80INS1_25CollectiveMainloopFwdSm80ILi8ELi1ELb0EN4cute5tupleIJNS5_1CILi128EEENS7_ILi64EEENS7_ILi256EEEEEELi256ENS_10bfloat16_tEfNS_4arch4Sm80ELb1ELb0ELb1ELb1ELb1ELb0ELb1ELb1EEENS1_21CollectiveEpilogueFwdINS6_IJS8_SA_S9_EEENS6_IJNS7_ILi1EEESI_SI_EEESC_SE_Li256ELb1ELb1ELb1ELb0EEENS1_36VarlenDynamicPersistentTileSchedulerILi128ELi64ELi256ELi256ELb1ELb1ELb0ELb1ELb1ELb1EEEEEEEEEvNT_6ParamsE --------------------------
	.section	.nv.constant0._ZN7cutlass13device_kernelIN5flash19enable_sm80_to_sm89INS1_16FlashAttnFwdSm80INS1_25CollectiveMainloopFwdSm80ILi8ELi1ELb0EN4cute5tupleIJNS5_1CILi128EEENS7_ILi64EEENS7_ILi256EEEEEELi256ENS_10bfloat16_tEfNS_4arch4Sm80ELb1ELb0ELb1ELb1ELb1ELb0ELb1ELb1EEENS1_21CollectiveEpilogueFwdINS6_IJS8_SA_S9_EEENS6_IJNS7_ILi1EEESI_SI_EEESC_SE_Li256ELb1ELb1ELb1ELb0EEENS1_36VarlenDynamicPersistentTileSchedulerILi128ELi64ELi256ELi256ELb1ELb1ELb0ELb1ELb1ELb1EEEEEEEEEvNT_6ParamsE,"a",@progbits
	.sectionflags	@""
	.align	4
.nv.constant0._ZN7cutlass13device_kernelIN5flash19enable_sm80_to_sm89INS1_16FlashAttnFwdSm80INS1_25CollectiveMainloopFwdSm80ILi8ELi1ELb0EN4cute5tupleIJNS5_1CILi128EEENS7_ILi64EEENS7_ILi256EEEEEELi256ENS_10bfloat16_tEfNS_4arch4Sm80ELb1ELb0ELb1ELb1ELb1ELb0ELb1ELb1EEENS1_21CollectiveEpilogueFwdINS6_IJS8_SA_S9_EEENS6_IJNS7_ILi1EEESI_SI_EEESC_SE_Li256ELb1ELb1ELb1ELb0EEENS1_36VarlenDynamicPersistentTileSchedulerILi128ELi64ELi256ELi256ELb1ELb1ELb0ELb1ELb1ELb1EEEEEEEEEvNT_6ParamsE:
	.zero		1608


//--------------------- .nv.constant0._ZN7cutlass13device_kernelIN5flash19enable_sm80_to_sm89INS1_16FlashAttnFwdSm80INS1_25CollectiveMainloopFwdSm80ILi8ELi1ELb0EN4cute5tupleIJNS5_1CILi128EEENS7_ILi48EEENS7_ILi256EEEEEELi256ENS_10bfloat16_tEfNS_4arch4Sm80ELb1ELb0ELb1ELb1ELb1ELb1ELb1ELb1EEENS1_21CollectiveEpilogueFwdINS6_IJS8_SA_S9_EEENS6_IJNS7_ILi1EEESI_SI_EEESC_SE_Li256ELb1ELb1ELb1ELb0EEENS1_36VarlenDynamicPersistentTileSchedulerILi128ELi48ELi256ELi256ELb1ELb1ELb0ELb1ELb1ELb1EEEEEEEEEvNT_6ParamsE --------------------------
	.section	.nv.constant0._ZN7cutlass13device_kernelIN5flash19enable_sm80_to_sm89INS1_16FlashAttnFwdSm80INS1_25CollectiveMainloopFwdSm80ILi8ELi1ELb0EN4cute5tupleIJNS5_1CILi128EEENS7_ILi48EEENS7_ILi256EEEEEELi256ENS_10bfloat16_tEfNS_4arch4Sm80ELb1ELb0ELb1ELb1ELb1ELb1ELb1ELb1EEENS1_21CollectiveEpilogueFwdINS6_IJS8_SA_S9_EEENS6_IJNS7_ILi1EEESI_SI_EEESC_SE_Li256ELb1ELb1ELb1ELb0EEENS1_36VarlenDynamicPersistentTileSchedulerILi128ELi48ELi256ELi256ELb1ELb1ELb0ELb1ELb1ELb1EEEEEEEEEvNT_6ParamsE,"a",@progbits
	.sectionflags	@""
	.align	4
.nv.constant0._ZN7cutlass13device_kernelIN5flash19enable_sm80_to_sm89INS1_16FlashAttnFwdSm80INS1_25CollectiveMainloopFwdSm80ILi8ELi1ELb0EN4cute5tupleIJNS5_1CILi128EEENS7_ILi48EEENS7_ILi256EEEEEELi256ENS_10bfloat16_tEfNS_4arch4Sm80ELb1ELb0ELb1ELb1ELb1ELb1ELb1ELb1EEENS1_21CollectiveEpilogueFwdINS6_IJS8_SA_S9_EEENS6_IJNS7_ILi1EEESI_SI_EEESC_SE_Li256ELb1ELb1ELb1ELb0EEENS1_36VarlenDynamicPersistentTileSchedulerILi128ELi48ELi256ELi256ELb1ELb1ELb0ELb1ELb1ELb1EEEEEEEEEvNT_6ParamsE:
	.zero		1608


//--------------------- .nv.constant0._ZN7cutlass13device_kernelIN5flash19enable_sm80_to_sm89INS1_16FlashAttnFwdSm80INS1_25CollectiveMainloopFwdSm80ILi8ELi1ELb1EN4cute5tupleIJNS5_1CILi128EEENS7_ILi64EEENS7_ILi256EEEEEELi256ENS_10bfloat16_tEfNS_4arch4Sm80ELb0ELb0ELb0ELb0ELb1ELb0ELb1ELb1EEENS1_21CollectiveEpilogueFwdINS6_IJS8_SA_S9_EEENS6_IJNS7_ILi1EEESI_SI_EEESC_SE_Li256ELb0ELb1ELb1ELb0EEENS1_19SingleTileSchedulerILb0ELb1ELb1ELi128EEEEEEEEEvNT_6ParamsE --------------------------
	.section	.nv.constant0._ZN7cutlass13device_kernelIN5flash19enable_sm80_to_sm89INS1_16FlashAttnFwdSm80INS1_25CollectiveMainloopFwdSm80ILi8ELi1ELb1EN4cute5tupleIJNS5_1CILi128EEENS7_ILi64EEENS7_ILi256EEEEEELi256ENS_10bfloat16_tEfNS_4arch4Sm80ELb0ELb0ELb0ELb0ELb1ELb0ELb1ELb1EEENS1_21CollectiveEpilogueFwdINS6_IJS8_SA_S9_EEENS6_IJNS7_ILi1EEESI_SI_EEESC_SE_Li256ELb0ELb1ELb1ELb0EEENS1_19SingleTileSchedulerILb0ELb1ELb1ELi128EEEEEEEEEvNT_6ParamsE,"a",@progbits
	.sectionflags	@""
	.align	4
.nv.constant0._ZN7cutlass13device_kernelIN5flash19enable_sm80_to_sm89INS1_16FlashAttnFwdSm80INS1_25CollectiveMainloopFwdSm80ILi8ELi1ELb1EN4cute5tupleIJNS5_1CILi128EEENS7_ILi64EEENS7_ILi256EEEEEELi256ENS_10bfloat16_tEfNS_4arch4Sm80ELb0ELb0ELb0ELb0ELb1ELb0ELb1ELb1EEENS1_21CollectiveEpilogueFwdINS6_IJS8_SA_S9_EEENS6_IJNS7_ILi1EEESI_SI_EEESC_SE_Li256ELb0ELb1ELb1ELb0EEENS1_19SingleTileSchedulerILb0ELb1ELb1ELi128EEEEEEEEEvNT_6ParamsE:
	.zero		1576


//--------------------- .nv.constant0._ZN7cutlass13device_kernelIN5flash19enable_sm80_to_sm89INS1_16FlashAttnFwdSm80INS1_25CollectiveMainloopFwdSm80ILi8ELi1ELb1EN4cute5tupleIJNS5_1CILi128EEENS7_ILi48EEENS7_ILi256EEEEEELi256ENS_10bfloat16_tEfNS_4arch4Sm80ELb0ELb0ELb0ELb1ELb1ELb0ELb1ELb1EEENS1_21CollectiveEpilogueFwdINS6_IJS8_SA_S9_EEENS6_IJNS7_ILi1EEESI_SI_EEESC_SE_Li256ELb1ELb1ELb1ELb0EEENS1_36VarlenDynamicPersistentTileSchedulerILi128ELi48ELi256ELi256ELb1ELb1ELb0ELb0ELb1ELb1EEEEEEEEEvNT_6ParamsE --------------------------
	.section	.nv.constant0._ZN7cutlass13device_kernelIN5flash19enable_sm80_to_sm89INS1_16FlashAttnFwdSm80INS1_25CollectiveMainloopFwdSm80ILi8ELi1ELb1EN4cute5tupleIJNS5_1CILi128EEENS7_ILi48EEENS7_ILi256EEEEEELi256ENS_10bfloat16_tEfNS_4arch4Sm80ELb0ELb0ELb0ELb1ELb1ELb0ELb1ELb1EEENS1_21CollectiveEpilogueFwdINS6_IJS8_SA_S9_EEENS6_IJNS7_ILi1EEESI_SI_EEESC_SE_Li256ELb1ELb1ELb1ELb0EEENS1_36VarlenDynamicPersistentTileSchedulerILi128ELi48ELi256ELi256ELb1ELb1ELb0ELb0ELb1ELb1EEEEEEEEEvNT_6ParamsE,"a",@progbits
	.sectionflags	@""
	.align	4
.nv.constant0._ZN7cutlass13device_kernelIN5flash19enable_sm80_to_sm89INS1_16FlashAttnFwdSm80INS1_25CollectiveMainloopFwdSm80ILi8ELi1ELb1EN4cute5tupleIJNS5_1CILi128EEENS7_ILi48EEENS7_ILi256EEEEEELi256ENS_10bfloat16_tEfNS_4arch4Sm80ELb0ELb0ELb0ELb1ELb1ELb0ELb1ELb1EEENS1_21CollectiveEpilogueFwdINS6_IJS8_SA_S9_EEENS6_IJNS7_ILi1EEESI_SI_EEESC_SE_Li256ELb1ELb1ELb1ELb0EEENS1_36VarlenDynamicPersistentTileSchedulerILi128ELi48ELi256ELi256ELb1ELb1ELb0ELb0ELb1ELb1EEEEEEEEEvNT_6ParamsE:
	.zero		1608


//--------------------- .nv.constant0._ZN7cutlass13device_kernelIN5flash19enable_sm80_to_sm89INS1_16FlashAttnFwdSm80INS1_25CollectiveMainloopFwdSm80ILi8ELi1ELb0EN4cute5tupleIJNS5_1CILi128EEENS7_ILi32EEENS7_ILi256EEEEEELi256ENS_10bfloat16_tEfNS_4arch4Sm80ELb0ELb0ELb0ELb1ELb1ELb1ELb1ELb1EEENS1_21CollectiveEpilogueFwdINS6_IJS8_SA_S9_EEENS6_IJNS7_ILi1EEESI_SI_EEESC_SE_Li256ELb1ELb1ELb1ELb0EEENS1_36VarlenDynamicPersistentTileSchedulerILi128ELi32ELi256ELi256ELb1ELb1ELb0ELb0ELb1ELb1EEEEEEEEEvNT_6ParamsE --------------------------
	.section	.nv.constant0._ZN7cutlass13device_kernelIN5flash19enable_sm80_to_sm89INS1_16FlashAttnFwdSm80INS1_25CollectiveMainloopFwdSm80ILi8ELi1ELb0EN4cute5tupleIJNS5_1CILi128EEENS7_ILi32EEENS7_ILi256EEEEEELi256ENS_10bfloat16_tEfNS_4arch4Sm80ELb0ELb0ELb0ELb1ELb1ELb1ELb1ELb1EEENS1_21CollectiveEpilogueFwdINS6_IJS8_SA_S9_EEENS6_IJNS7_ILi1EEESI_SI_EEESC_SE_Li256ELb1ELb1ELb1ELb0EEENS1_36VarlenDynamicPersistentTileSchedulerILi128ELi32ELi256ELi256ELb1ELb1ELb0ELb0ELb1ELb1EEEEEEEEEvNT_6ParamsE,"a",@progbits
	.sectionflags	@""
	.align	4
.nv.constant0._ZN7cutlass13device_kernelIN5flash19enable_sm80_to_sm89INS1_16FlashAttnFwdSm80INS1_25CollectiveMainloopFwdSm80ILi8ELi1ELb0EN4cute5tupleIJNS5_1CILi128EEENS7_ILi32EEENS7_ILi256EEEEEELi256ENS_10bfloat16_tEfNS_4arch4Sm80ELb0ELb0ELb0ELb1ELb1ELb1ELb1ELb1EEENS1_21CollectiveEpilogueFwdINS6_IJS8_SA_S9_EEENS6_IJNS7_ILi1EEESI_SI_EEESC_SE_Li256ELb1ELb1ELb1ELb0EEENS1_36VarlenDynamicPersistentTileSchedulerILi128ELi32ELi256ELi256ELb1ELb1ELb0ELb0ELb1ELb1EEEEEEEEEvNT_6ParamsE:
	.zero		1608


//--------------------- .nv.constant0._ZN7cutlass13device_kernelIN5flash19enable_sm80_to_sm89INS1_16FlashAttnFwdSm80INS1_25CollectiveMainloopFwdSm80ILi8ELi1ELb1EN4cute5tupleIJNS5_1CILi128EEENS7_ILi48EEENS7_ILi256EEEEEELi256ENS_10bfloat16_tEfNS_4arch4Sm80ELb0ELb1ELb0ELb0ELb1ELb0ELb1ELb1EEENS1_21CollectiveEpilogueFwdINS6_IJS8_SA_S9_EEENS6_IJNS7_ILi1EEESI_SI_EEESC_SE_Li256ELb0ELb1ELb1ELb0EEENS1_19SingleTileSchedulerILb0ELb1ELb1ELi128EEEEEEEEEvNT_6ParamsE --------------------------
	.section	.nv.constant0._ZN7cutlass13device_kernelIN5flash19enable_sm80_to_sm89INS1_16FlashAttnFwdSm80INS1_25CollectiveMainloopFwdSm80ILi8ELi1ELb1EN4cute5tupleIJNS5_1CILi128EEENS7_ILi48EEENS7_ILi256EEEEEELi256ENS_10bfloat16_tEfNS_4arch4Sm80ELb0ELb1ELb0ELb0ELb1ELb0ELb1ELb1EEENS1_21CollectiveEpilogueFwdINS6_IJS8_SA_S9_EEENS6_IJNS7_ILi1EEESI_SI_EEESC_SE_Li256ELb0ELb1ELb1ELb0EEENS1_19SingleTileSchedulerILb0ELb1ELb1ELi128EEEEEEEEEvNT_6ParamsE,"a",@progbits
	.sectionflags	@""
	.align	4
.nv.constant0._ZN7cutlass13device_kernelIN5flash19enable_sm80_to_sm89INS1_16FlashAttnFwdSm80INS1_25CollectiveMainloopFwdSm80ILi8ELi1ELb1EN4cute5tupleIJNS5_1CILi128EEENS7_ILi48EEENS7_ILi256EEEEEELi256ENS_10bfloat16_tEfNS_4arch4Sm80ELb0ELb1ELb0ELb0ELb1ELb0ELb1ELb1EEENS1_21CollectiveEpilogueFwdINS6_IJS8_SA_S9_EEENS6_IJNS7_ILi1EEESI_SI_EEESC_SE_Li256ELb0ELb1ELb1ELb0EEENS1_19SingleTileSchedulerILb0ELb1ELb1ELi128EEEEEEEEEvNT_6ParamsE:
	.zero		1576


//--------------------- .nv.constant0._ZN7cutlass13device_kernelIN5flash19enable_sm80_to_sm89INS1_16FlashAttnFwdSm80INS1_25CollectiveMainloopFwdSm80ILi8ELi1ELb1EN4cute5tupleIJNS5_1CILi128EEENS7_ILi48EEENS7_ILi256EEEEEELi256ENS_10bfloat16_tEfNS_4arch4Sm80ELb0ELb1ELb0ELb1ELb1ELb0ELb1ELb1EEENS1_21CollectiveEpilogueFwdINS6_IJS8_SA_S9_EEENS6_IJNS7_ILi1EEESI_SI_EEESC_SE_Li256ELb1ELb1ELb1ELb0EEENS1_36VarlenDynamicPersistentTileSchedulerILi128ELi48ELi256ELi256ELb1ELb1ELb0ELb1ELb0ELb1EEEEEEEEEvNT_6ParamsE --------------------------
	.section	.nv.constant0._ZN7cutlass13device_kernelIN5flash19enable_sm80_to_sm89INS1_16FlashAttnFwdSm80INS1_25CollectiveMainloopFwdSm80ILi8ELi1ELb1EN4cute5tupleIJNS5_1CILi128EEENS7_ILi48EEENS7_ILi256EEEEEELi256ENS_10bfloat16_tEfNS_4arch4Sm80ELb0ELb1ELb0ELb1ELb1ELb0ELb1ELb1EEENS1_21CollectiveEpilogueFwdINS6_IJS8_SA_S9_EEENS6_IJNS7_ILi1EEESI_SI_EEESC_SE_Li256ELb1ELb1ELb1ELb0EEENS1_36VarlenDynamicPersistentTileSchedulerILi128ELi48ELi256ELi256ELb1ELb1ELb0ELb1ELb0ELb1EEEEEEEEEvNT_6ParamsE,"a",@progbits
	.sectionflags	@""
	.align	4
.nv.constant0._ZN7cutlass13device_kernelIN5flash19enable_sm80_to_sm89INS1_16FlashAttnFwdSm80INS1_25CollectiveMainloopFwdSm80ILi8ELi1ELb1EN4cute5tupleIJNS5_1CILi128EEENS7_ILi48EEENS7_ILi256EEEEEELi256ENS_10bfloat16_tEfNS_4arch4Sm80ELb0ELb1ELb0ELb1ELb1ELb0ELb1ELb1EEENS1_21CollectiveEpilogueFwdINS6_IJS8_SA_S9_EEENS6_IJNS7_ILi1EEESI_SI_EEESC_SE_Li256ELb1ELb1ELb1ELb0EEENS1_36VarlenDynamicPersistentTileSchedulerILi128ELi48ELi256ELi256ELb1ELb1ELb0ELb1ELb0ELb1EEEEEEEEEvNT_6ParamsE:
	.zero		1608


//--------------------- .nv.constant0._ZN7cutlass13device_kernelIN5flash19enable_sm80_to_sm89INS1_16FlashAttnFwdSm80INS1_25CollectiveMainloopFwdSm80ILi8ELi1ELb0EN4cute5tupleIJNS5_1CILi128EEENS7_ILi32EEENS7_ILi256EEEEEELi256ENS_10bfloat16_tEfNS_4arch4Sm80ELb0ELb1ELb0ELb1ELb1ELb1ELb1ELb1EEENS1_21CollectiveEpilogueFwdINS6_IJS8_SA_S9_EEENS6_IJNS7_ILi1EEESI_SI_EEESC_SE_Li256ELb1ELb1ELb1ELb0EEENS1_36VarlenDynamicPersistentTileSchedulerILi128ELi32ELi256ELi256ELb1ELb1ELb0ELb1ELb0ELb1EEEEEEEEEvNT_6ParamsE --------------------------
	.section	.nv.constant0._ZN7cutlass13device_kernelIN5flash19enable_sm80_to_sm89INS1_16FlashAttnFwdSm80INS1_25CollectiveMainloopFwdSm80ILi8ELi1ELb0EN4cute5tupleIJNS5_1CILi128EEENS7_ILi32EEENS7_ILi256EEEEEELi256ENS_10bfloat16_tEfNS_4arch4Sm80ELb0ELb1ELb0ELb1ELb1ELb1ELb1ELb1EEENS1_21CollectiveEpilogueFwdINS6_IJS8_SA_S9_EEENS6_IJNS7_ILi1EEESI_SI_EEESC_SE_Li256ELb1ELb1ELb1ELb0EEENS1_36VarlenDynamicPersistentTileSchedulerILi128ELi32ELi256ELi256ELb1ELb1ELb0ELb1ELb0ELb1EEEEEEEEEvNT_6ParamsE,"a",@progbits
	.sectionflags	@""
	.align	4
.nv.constant0._ZN7cutlass13device_kernelIN5flash19enable_sm80_to_sm89INS1_16FlashAttnFwdSm80INS1_25CollectiveMainloopFwdSm80ILi8ELi1ELb0EN4cute5tupleIJNS5_1CILi128EEENS7_ILi32EEENS7_ILi256EEEEEELi256ENS_10bfloat16_tEfNS_4arch4Sm80ELb0ELb1ELb0ELb1ELb1ELb1ELb1ELb1EEENS1_21CollectiveEpilogueFwdINS6_IJS8_SA_S9_EEENS6_IJNS7_ILi1EEESI_SI_EEESC_SE_Li256ELb1ELb1ELb1ELb0EEENS1_36VarlenDynamicPersistentTileSchedulerILi128ELi32ELi256ELi256ELb1ELb1ELb0ELb1ELb0ELb1EEEEEEEEEvNT_6ParamsE:
	.zero		1608


//--------------------- .nv.constant0._ZN7cutlass13device_kernelIN5flash19enable_sm80_to_sm89INS1_16FlashAttnFwdSm80INS1_25CollectiveMainloopFwdSm80ILi8ELi1ELb1EN4cute5tupleIJNS5_1CILi128EEENS7_ILi64EEENS7_ILi256EEEEEELi256ENS_10bfloat16_tEfNS_4arch4Sm80ELb1ELb0ELb0ELb0ELb1ELb0ELb1ELb1EEENS1_21CollectiveEpilogueFwdINS6_IJS8_SA_S9_EEENS6_IJNS7_ILi1EEESI_SI_EEESC_SE_Li256ELb0ELb1ELb1ELb0EEENS1_30DynamicPersistentTileSchedulerILi256ELi256ELb1ELb1ELb0EEEEEEEEEvNT_6ParamsE --------------------------
	.section	.nv.constant0._ZN7cutlass13device_kernelIN5flash19enable_sm80_to_sm89INS1_16FlashAttnFwdSm80INS1_25CollectiveMainloopFwdSm80ILi8ELi1ELb1EN4cute5tupleIJNS5_1CILi128EEENS7_ILi64EEENS7_ILi256EEEEEELi256ENS_10bfloat16_tEfNS_4arch4Sm80ELb1ELb0ELb0ELb0ELb1ELb0ELb1ELb1EEENS1_21CollectiveEpilogueFwdINS6_IJS8_SA_S9_EEENS6_IJNS7_ILi1EEESI_SI_EEESC_SE_Li256ELb0ELb1ELb1ELb0EEENS1_30DynamicPersistentTileSchedulerILi256ELi256ELb1ELb1ELb0EEEEEEEEEvNT_6ParamsE,"a",@progbits
	.sectionflags	@""
	.align	4
.nv.constant0._ZN7cutlass13device_kernelIN5flash19enable_sm80_to_sm89INS1_16FlashAttnFwdSm80INS1_25CollectiveMainloopFwdSm80ILi8ELi1ELb1EN4cute5tupleIJNS5_1CILi128EEENS7_ILi64EEENS7_ILi256EEEEEELi256ENS_10bfloat16_tEfNS_4arch4Sm80ELb1ELb0ELb0ELb0ELb1ELb0ELb1ELb1EEENS1_21CollectiveEpilogueFwdINS6_IJS8_SA_S9_EEENS6_IJNS7_ILi1EEESI_SI_EEESC_SE_Li256ELb0ELb1ELb1ELb0EEENS1_30DynamicPersistentTileSchedulerILi256ELi256ELb1ELb1ELb0EEEEEEEEEvNT_6ParamsE:
	.zero		1592


//--------------------- .nv.constant0._ZN7cutlass13device_kernelIN5flash19enable_sm80_to_sm89INS1_16FlashAttnFwdSm80INS1_25CollectiveMainloopFwdSm80ILi8ELi1ELb1EN4cute5tupleIJNS5_1CILi128EEENS7_ILi48EEENS7_ILi256EEEEEELi256ENS_10bfloat16_tEfNS_4arch4Sm80ELb1ELb0ELb0ELb1ELb1ELb0ELb1ELb1EEENS1_21CollectiveEpilogueFwdINS6_IJS8_SA_S9_EEENS6_IJNS7_ILi1EEESI_SI_EEESC_SE_Li256ELb1ELb1ELb1ELb0EEENS1_36VarlenDynamicPersistentTileSchedulerILi128ELi48ELi256ELi256ELb1ELb1ELb0ELb1ELb1ELb1EEEEEEEEEvNT_6ParamsE --------------------------
	.section	.nv.constant0._ZN7cutlass13device_kernelIN5flash19enable_sm80_to_sm89INS1_16FlashAttnFwdSm80INS1_25CollectiveMainloopFwdSm80ILi8ELi1ELb1EN4cute5tupleIJNS5_1CILi128EEENS7_ILi48EEENS7_ILi256EEEEEELi256ENS_10bfloat16_tEfNS_4arch4Sm80ELb1ELb0ELb0ELb1ELb1ELb0ELb1ELb1EEENS1_21CollectiveEpilogueFwdINS6_IJS8_SA_S9_EEENS6_IJNS7_ILi1EEESI_SI_EEESC_SE_Li256ELb1ELb1ELb1ELb0EEENS1_36VarlenDynamicPersistentTileSchedulerILi128ELi48ELi256ELi256ELb1ELb1ELb0ELb1ELb1ELb1EEEEEEEEEvNT_6ParamsE,"a",@progbits
	.sectionflags	@""
	.align	4
.nv.constant0._ZN7cutlass13device_kernelIN5flash19enable_sm80_to_sm89INS1_16FlashAttnFwdSm80INS1_25CollectiveMainloopFwdSm80ILi8ELi1ELb1EN4cute5tupleIJNS5_1CILi128EEENS7_ILi48EEENS7_ILi256EEEEEELi256ENS_10bfloat16_tEfNS_4arch4Sm80ELb1ELb0ELb0ELb1ELb1ELb0ELb1ELb1EEENS1_21CollectiveEpilogueFwdINS6_IJS8_SA_S9_EEENS6_IJNS7_ILi1EEESI_SI_EEESC_SE_Li256ELb1ELb1ELb1ELb0EEENS1_36VarlenDynamicPersistentTileSchedulerILi128ELi48ELi256ELi256ELb1ELb1ELb0ELb1ELb1ELb1EEEEEEEEEvNT_6ParamsE:
	.zero		1608


//--------------------- .nv.constant0._ZN7cutlass13device_kernelIN5flash19enable_sm80_to_sm89INS1_16FlashAttnFwdSm80INS1_25CollectiveMainloopFwdSm80ILi8ELi1ELb0EN4cute5tupleIJNS5_1CILi128EEENS7_ILi32EEENS7_ILi256EEEEEELi256ENS_10bfloat16_tEfNS_4arch4Sm80ELb1ELb0ELb0ELb1ELb1ELb1ELb1ELb1EEENS1_21CollectiveEpilogueFwdINS6_IJS8_SA_S9_EEENS6_IJNS7_ILi1EEESI_SI_EEESC_SE_Li256ELb1ELb1ELb1ELb0EEENS1_36VarlenDynamicPersistentTileSchedulerILi128ELi32ELi256ELi256ELb1ELb1ELb0ELb1ELb1ELb1EEEEEEEEEvNT_6ParamsE --------------------------
	.section	.nv.constant0._ZN7cutlass13device_kernelIN5flash19enable_sm80_to_sm89INS1_16FlashAttnFwdSm80INS1_25CollectiveMainloopFwdSm80ILi8ELi1ELb0EN4cute5tupleIJNS5_1CILi128EEENS7_ILi32EEENS7_ILi256EEEEEELi256ENS_10bfloat16_tEfNS_4arch4Sm80ELb1ELb0ELb0ELb1ELb1ELb1ELb1ELb1EEENS1_21CollectiveEpilogueFwdINS6_IJS8_SA_S9_EEENS6_IJNS7_ILi1EEESI_SI_EEESC_SE_Li256ELb1ELb1ELb1ELb0EEENS1_36VarlenDynamicPersistentTileSchedulerILi128ELi32ELi256ELi256ELb1ELb1ELb0ELb1ELb1ELb1EEEEEEEEEvNT_6ParamsE,"a",@progbits
	.sectionflags	@""
	.align	4
.nv.constant0._ZN7cutlass13device_kernelIN5flash19enable_sm80_to_sm89INS1_16FlashAttnFwdSm80INS1_25CollectiveMainloopFwdSm80ILi8ELi1ELb0EN4cute5tupleIJNS5_1CILi128EEENS7_ILi32EEENS7_ILi256EEEEEELi256ENS_10bfloat16_tEfNS_4arch4Sm80ELb1ELb0ELb0ELb1ELb1ELb1ELb1ELb1EEENS1_21CollectiveEpilogueFwdINS6_IJS8_SA_S9_EEENS6_IJNS7_ILi1EEESI_SI_EEESC_SE_Li256ELb1ELb1ELb1ELb0EEENS1_36VarlenDynamicPersistentTileSchedulerILi128ELi32ELi256ELi256ELb1ELb1ELb0ELb1ELb1ELb1EEEEEEEEEvNT_6ParamsE:
	.zero		1608


//--------------------- .nv.constant0._ZN7cutlass13device_kernelIN5flash19enable_sm80_to_sm89INS1_16FlashAttnFwdSm80INS1_25CollectiveMainloopFwdSm80ILi8ELi1ELb0EN4cute5tupleIJNS5_1CILi128EEENS7_ILi96EEENS7_ILi256EEEEEELi256ENS_10bfloat16_tEfNS_4arch4Sm80ELb0ELb0ELb0ELb0ELb1ELb0ELb1ELb1EEENS1_21CollectiveEpilogueFwdINS6_IJS8_SA_S9_EEENS6_IJNS7_ILi1EEESI_SI_EEESC_SE_Li256ELb0ELb1ELb1ELb0EEENS1_19SingleTileSchedulerILb0ELb1ELb1ELi128EEEEEEEEEvNT_6ParamsE --------------------------
	.section	.nv.constant0._ZN7cutlass13device_kernelIN5flash19enable_sm80_to_sm89INS1_16FlashAttnFwdSm80INS1_25CollectiveMainloopFwdSm80ILi8ELi1ELb0EN4cute5tupleIJNS5_1CILi128EEENS7_ILi96EEENS7_ILi256EEEEEELi256ENS_10bfloat16_tEfNS_4arch4Sm80ELb0ELb0ELb0ELb0ELb1ELb0ELb1ELb1EEENS1_21CollectiveEpilogueFwdINS6_IJS8_SA_S9_EEENS6_IJNS7_ILi1EEESI_SI_EEESC_SE_Li256ELb0ELb1ELb1ELb0EEENS1_19SingleTileSchedulerILb0ELb1ELb1ELi128EEEEEEEEEvNT_6ParamsE,"a",@progbits
	.sectionflags	@""
	.align	4
.nv.constant0._ZN7cutlass13device_kernelIN5flash19enable_sm80_to_sm89INS1_16FlashAttnFwdSm80INS1_25CollectiveMainloopFwdSm80ILi8ELi1ELb0EN4cute5tupleIJNS5_1CILi128EEENS7_ILi96EEENS7_ILi256EEEEEELi256ENS_10bfloat16_tEfNS_4arch4Sm80ELb0ELb0ELb0ELb0ELb1ELb0ELb1ELb1EEENS1_21CollectiveEpilogueFwdINS6_IJS8_SA_S9_EEENS6_IJNS7_ILi1EEESI_SI_EEESC_SE_Li256ELb0ELb1ELb1ELb0EEENS1_19SingleTileSchedulerILb0ELb1ELb1ELi128EEEEEEEEEvNT_6ParamsE:
	.zero		1576


//--------------------- .nv.constant0._ZN7cutlass13device_kernelIN5flash19enable_sm80_to_sm89INS1_16FlashAttnFwdSm80INS1_25CollectiveMainloopFwdSm80ILi8ELi1ELb0EN4cute5tupleIJNS5_1CILi128EEENS7_ILi64EEENS7_ILi256EEEEEELi256ENS_10bfloat16_tEfNS_4arch4Sm80ELb0ELb0ELb0ELb1ELb1ELb0ELb1ELb1EEENS1_21CollectiveEpilogueFwdINS6_IJS8_SA_S9_EEENS6_IJNS7_ILi1EEESI_SI_EEESC_SE_Li256ELb1ELb1ELb1ELb0EEENS1_36VarlenDynamicPersistentTileSchedulerILi128ELi64ELi256ELi256ELb1ELb1ELb0ELb0ELb1ELb1EEEEEEEEEvNT_6ParamsE --------------------------
	.section	.nv.constant0._ZN7cutlass13device_kernelIN5flash19enable_sm80_to_sm89INS1_16FlashAttnFwdSm80INS1_25CollectiveMainloopFwdSm80ILi8ELi1ELb0EN4cute5tupleIJNS5_1CILi128EEENS7_ILi64EEENS7_ILi256EEEEEELi256ENS_10bfloat16_tEfNS_4arch4Sm80ELb0ELb0ELb0ELb1ELb1ELb0ELb1ELb1EEENS1_21CollectiveEpilogueFwdINS6_IJS8_SA_S9_EEENS6_IJNS7_ILi1EEESI_SI_EEESC_SE_Li256ELb1ELb1ELb1ELb0EEENS1_36VarlenDynamicPersistentTileSchedulerILi128ELi64ELi256ELi256ELb1ELb1ELb0ELb0ELb1ELb1EEEEEEEEEvNT_6ParamsE,"a",@progbits
	.sectionflags	@""
	.align	4
.nv.constant0._ZN7cutlass13device_kernelIN5flash19enable_sm80_to_sm89INS1_16FlashAttnFwdSm80INS1_25CollectiveMainloopFwdSm80ILi8ELi1ELb0EN4cute5tupleIJNS5_1CILi128EEENS7_ILi64EEENS7_ILi256EEEEEELi256ENS_10bfloat16_tEfNS_4arch4Sm80ELb0ELb0ELb0ELb1ELb1ELb0ELb1ELb1EEENS1_21CollectiveEpilogueFwdINS6_IJS8_SA_S9_EEENS6_IJNS7_ILi1EEESI_SI_EEESC_SE_Li256ELb1ELb1ELb1ELb0EEENS1_36VarlenDynamicPersistentTileSchedulerILi128ELi64ELi256ELi256ELb1ELb1ELb0ELb0ELb1ELb1EEEEEEEEEvNT_6ParamsE:
	.zero		1608


//--------------------- .nv.constant0._ZN7cutlass13device_kernelIN5flash19enable_sm80_to_sm89INS1_16FlashAttnFwdSm80INS1_25CollectiveMainloopFwdSm80ILi8ELi1ELb0EN4cute5tupleIJNS5_1CILi128EEENS7_ILi48EEENS7_ILi256EEEEEELi256ENS_10bfloat16_tEfNS_4arch4Sm80ELb0ELb0ELb0ELb1ELb1ELb1ELb1ELb1EEENS1_21CollectiveEpilogueFwdINS6_IJS8_SA_S9_EEENS6_IJNS7_ILi1EEESI_SI_EEESC_SE_Li256ELb1ELb1ELb1ELb0EEENS1_36VarlenDynamicPersistentTileSchedulerILi128ELi48ELi256ELi256ELb1ELb1ELb0ELb0ELb1ELb1EEEEEEEEEvNT_6ParamsE --------------------------
	.section	.nv.constant0._ZN7cutlass13device_kernelIN5flash19enable_sm80_to_sm89INS1_16FlashAttnFwdSm80INS1_25CollectiveMainloopFwdSm80ILi8ELi1ELb0EN4cute5tupleIJNS5_1CILi128EEENS7_ILi48EEENS7_ILi256EEEEEELi256ENS_10bfloat16_tEfNS_4arch4Sm80ELb0ELb0ELb0ELb1ELb1ELb1ELb1ELb1EEENS1_21CollectiveEpilogueFwdINS6_IJS8_SA_S9_EEENS6_IJNS7_ILi1EEESI_SI_EEESC_SE_Li256ELb1ELb1ELb1ELb0EEENS1_36VarlenDynamicPersistentTileSchedulerILi128ELi48ELi256ELi256ELb1ELb1ELb0ELb0ELb1ELb1EEEEEEEEEvNT_6ParamsE,"a",@progbits
	.sectionflags	@""
	.align	4
.nv.constant0._ZN7cutlass13device_kernelIN5flash19enable_sm80_to_sm89INS1_16FlashAttnFwdSm80INS1_25CollectiveMainloopFwdSm80ILi8ELi1ELb0EN4cute5tupleIJNS5_1CILi128EEENS7_ILi48EEENS7_ILi256EEEEEELi256ENS_10bfloat16_tEfNS_4arch4Sm80ELb0ELb0ELb0ELb1ELb1ELb1ELb1ELb1EEENS1_21CollectiveEpilogueFwdINS6_IJS8_SA_S9_EEENS6_IJNS7_ILi1EEESI_SI_EEESC_SE_Li256ELb1ELb1ELb1ELb0EEENS1_36VarlenDynamicPersistentTileSchedulerILi128ELi48ELi256ELi256ELb1ELb1ELb0ELb0ELb1ELb1EEEEEEEEEvNT_6ParamsE:
	.zero		1608


//--------------------- .nv.constant0._ZN7cutlass13device_kernelIN5flash19enable_sm80_to_sm89INS1_16FlashAttnFwdSm80INS1_25CollectiveMainloopFwdSm80ILi8ELi1ELb0EN4cute5tupleIJNS5_1CILi128EEENS7_ILi64EEENS7_ILi256EEEEEELi256ENS_10bfloat16_tEfNS_4arch4Sm80ELb0ELb1ELb0ELb0ELb1ELb0ELb1ELb1EEENS1_21CollectiveEpilogueFwdINS6_IJS8_SA_S9_EEENS6_IJNS7_ILi1EEESI_SI_EEESC_SE_Li256ELb0ELb1ELb1ELb0EEENS1_19SingleTileSchedulerILb0ELb1ELb1ELi128EEEEEEEEEvNT_6ParamsE --------------------------
	.section	.nv.constant0._ZN7cutlass13device_kernelIN5flash19enable_sm80_to_sm89INS1_16FlashAttnFwdSm80INS1_25CollectiveMainloopFwdSm80ILi8ELi1ELb0EN4cute5tupleIJNS5_1CILi128EEENS7_ILi64EEENS7_ILi256EEEEEELi256ENS_10bfloat16_tEfNS_4arch4Sm80ELb0ELb1ELb0ELb0ELb1ELb0ELb1ELb1EEENS1_21CollectiveEpilogueFwdINS6_IJS8_SA_S9_EEENS6_IJNS7_ILi1EEESI_SI_EEESC_SE_Li256ELb0ELb1ELb1ELb0EEENS1_19SingleTileSchedulerILb0ELb1ELb1ELi128EEEEEEEEEvNT_6ParamsE,"a",@progbits
	.sectionflags	@""
	.align	4
.nv.constant0._ZN7cutlass13device_kernelIN5flash19enable_sm80_to_sm89INS1_16FlashAttnFwdSm80INS1_25CollectiveMainloopFwdSm80ILi8ELi1ELb0EN4cute5tupleIJNS5_1CILi128EEENS7_ILi64EEENS7_ILi256EEEEEELi256ENS_10bfloat16_tEfNS_4arch4Sm80ELb0ELb1ELb0ELb0ELb1ELb0ELb1ELb1EEENS1_21CollectiveEpilogueFwdINS6_IJS8_SA_S9_EEENS6_IJNS7_ILi1EEESI_SI_EEESC_SE_Li256ELb0ELb1ELb1ELb0EEENS1_19SingleTileSchedulerILb0ELb1ELb1ELi128EEEEEEEEEvNT_6ParamsE:
	.zero		1576


//--------------------- .nv.constant0._ZN7cutlass13device_kernelIN5flash19enable_sm80_to_sm89INS1_16FlashAttnFwdSm80INS1_25CollectiveMainloopFwdSm80ILi8ELi1ELb0EN4cute5tupleIJNS5_1CILi128EEENS7_ILi64EEENS7_ILi256EEEEEELi256ENS_10bfloat16_tEfNS_4arch4Sm80ELb0ELb1ELb0ELb1ELb1ELb0ELb1ELb1EEENS1_21CollectiveEpilogueFwdINS6_IJS8_SA_S9_EEENS6_IJNS7_ILi1EEESI_SI_EEESC_SE_Li256ELb1ELb1ELb1ELb0EEENS1_36VarlenDynamicPersistentTileSchedulerILi128ELi64ELi256ELi256ELb1ELb1ELb0ELb1ELb0ELb1EEEEEEEEEvNT_6ParamsE --------------------------
	.section	.nv.constant0._ZN7cutlass13device_kernelIN5flash19enable_sm80_to_sm89INS1_16FlashAttnFwdSm80INS1_25CollectiveMainloopFwdSm80ILi8ELi1ELb0EN4cute5tupleIJNS5_1CILi128EEENS7_ILi64EEENS7_ILi256EEEEEELi256ENS_10bfloat16_tEfNS_4arch4Sm80ELb0ELb1ELb0ELb1ELb1ELb0ELb1ELb1EEENS1_21CollectiveEpilogueFwdINS6_IJS8_SA_S9_EEENS6_IJNS7_ILi1EEESI_SI_EEESC_SE_Li256ELb1ELb1ELb1ELb0EEENS1_36VarlenDynamicPersistentTileSchedulerILi128ELi64ELi256ELi256ELb1ELb1ELb0ELb1ELb0ELb1EEEEEEEEEvNT_6ParamsE,"a",@progbits
	.sectionflags	@""
	.align	4
.nv.constant0._ZN7cutlass13device_kernelIN5flash19enable_sm80_to_sm89INS1_16FlashAttnFwdSm80INS1_25CollectiveMainloopFwdSm80ILi8ELi1ELb0EN4cute5tupleIJNS5_1CILi128EEENS7_ILi64EEENS7_ILi256EEEEEELi256ENS_10bfloat16_tEfNS_4arch4Sm80ELb0ELb1ELb0ELb1ELb1ELb0ELb1ELb1EEENS1_21CollectiveEpilogueFwdINS6_IJS8_SA_S9_EEENS6_IJNS7_ILi1EEESI_SI_EEESC_SE_Li256ELb1ELb1ELb1ELb0EEENS1_36VarlenDynamicPersistentTileSchedulerILi128ELi64ELi256ELi256ELb1ELb1ELb0ELb1ELb0ELb1EEEEEEEEEvNT_6ParamsE:
	.zero		1608


//--------------------- .nv.constant0._ZN7cutlass13device_kernelIN5flash19enable_sm80_to_sm89INS1_16FlashAttnFwdSm80INS1_25CollectiveMainloopFwdSm80ILi8ELi1ELb0EN4cute5tupleIJNS5_1CILi128EEENS7_ILi48EEENS7_ILi256EEEEEELi256ENS_10bfloat16_tEfNS_4arch4Sm80ELb0ELb1ELb0ELb1ELb1ELb1ELb1ELb1EEENS1_21CollectiveEpilogueFwdINS6_IJS8_SA_S9_EEENS6_IJNS7_ILi1EEESI_SI_EEESC_SE_Li256ELb1ELb1ELb1ELb0EEENS1_36VarlenDynamicPersistentTileSchedulerILi128ELi48ELi256ELi256ELb1ELb1ELb0ELb1ELb0ELb1EEEEEEEEEvNT_6ParamsE --------------------------
	.section	.nv.constant0._ZN7cutlass13device_kernelIN5flash19enable_sm80_to_sm89INS1_16FlashAttnFwdSm80INS1_25CollectiveMainloopFwdSm80ILi8ELi1ELb0EN4cute5tupleIJNS5_1CILi128EEENS7_ILi48EEENS7_ILi256EEEEEELi256ENS_10bfloat16_tEfNS_4arch4Sm80ELb0ELb1ELb0ELb1ELb1ELb1ELb1ELb1EEENS1_21CollectiveEpilogueFwdINS6_IJS8_SA_S9_EEENS6_IJNS7_ILi1EEESI_SI_EEESC_SE_Li256ELb1ELb1ELb1ELb0EEENS1_36VarlenDynamicPersistentTileSchedulerILi128ELi48ELi256ELi256ELb1ELb1ELb0ELb1ELb0ELb1EEEEEEEEEvNT_6ParamsE,"a",@progbits
	.sectionflags	@""
	.align	4
.nv.constant0._ZN7cutlass13device_kernelIN5flash19enable_sm80_to_sm89INS1_16FlashAttnFwdSm80INS1_25CollectiveMainloopFwdSm80ILi8ELi1ELb0EN4cute5tupleIJNS5_1CILi128EEENS7_ILi48EEENS7_ILi256EEEEEELi256ENS_10bfloat16_tEfNS_4arch4Sm80ELb0ELb1ELb0ELb1ELb1ELb1ELb1ELb1EEENS1_21CollectiveEpilogueFwdINS6_IJS8_SA_S9_EEENS6_IJNS7_ILi1EEESI_SI_EEESC_SE_Li256ELb1ELb1ELb1ELb0EEENS1_36VarlenDynamicPersistentTileSchedulerILi128ELi48ELi256ELi256ELb1ELb1ELb0ELb1ELb0ELb1EEEEEEEEEvNT_6ParamsE:
	.zero		1608


//--------------------- .nv.constant0._ZN7cutlass13device_kernelIN5flash19enable_sm80_to_sm89INS1_16FlashAttnFwdSm80INS1_25CollectiveMainloopFwdSm80ILi8ELi1ELb0EN4cute5tupleIJNS5_1CILi128EEENS7_ILi96EEENS7_ILi256EEEEEELi256ENS_10bfloat16_tEfNS_4arch4Sm80ELb1ELb0ELb0ELb0ELb1ELb0ELb1ELb1EEENS1_21CollectiveEpilogueFwdINS6_IJS8_SA_S9_EEENS6_IJNS7_ILi1EEESI_SI_EEESC_SE_Li256ELb0ELb1ELb1ELb0EEENS1_30DynamicPersistentTileSchedulerILi256ELi256ELb1ELb1ELb0EEEEEEEEEvNT_6ParamsE --------------------------
	.section	.nv.constant0._ZN7cutlass13device_kernelIN5flash19enable_sm80_to_sm89INS1_16FlashAttnFwdSm80INS1_25CollectiveMainloopFwdSm80ILi8ELi1ELb0EN4cute5tupleIJNS5_1CILi128EEENS7_ILi96EEENS7_ILi256EEEEEELi256ENS_10bfloat16_tEfNS_4arch4Sm80ELb1ELb0ELb0ELb0ELb1ELb0ELb1ELb1EEENS1_21CollectiveEpilogueFwdINS6_IJS8_SA_S9_EEENS6_IJNS7_ILi1EEESI_SI_EEESC_SE_Li256ELb0ELb1ELb1ELb0EEENS1_30DynamicPersistentTileSchedulerILi256ELi256ELb1ELb1ELb0EEEEEEEEEvNT_6ParamsE,"a",@progbits
	.sectionflags	@""
	.align	4
.nv.constant0._ZN7cutlass13device_kernelIN5flash19enable_sm80_to_sm89INS1_16FlashAttnFwdSm80INS1_25CollectiveMainloopFwdSm80ILi8ELi1ELb0EN4cute5tupleIJNS5_1CILi128EEENS7_ILi96EEENS7_ILi256EEEEEELi256ENS_10bfloat16_tEfNS_4arch4Sm80ELb1ELb0ELb0ELb0ELb1ELb0ELb1ELb1EEENS1_21CollectiveEpilogueFwdINS6_IJS8_SA_S9_EEENS6_IJNS7_ILi1EEESI_SI_EEESC_SE_Li256ELb0ELb1ELb1ELb0EEENS1_30DynamicPersistentTileSchedulerILi256ELi256ELb1ELb1ELb0EEEEEEEEEvNT_6ParamsE:
	.zero		1592


//--------------------- .nv.constant0._ZN7cutlass13device_kernelIN5flash19enable_sm80_to_sm89INS1_16FlashAttnFwdSm80INS1_25CollectiveMainloopFwdSm80ILi8ELi1ELb0EN4cute5tupleIJNS5_1CILi128EEENS7_ILi64EEENS7_ILi256EEEEEELi256ENS_10bfloat16_tEfNS_4arch4Sm80ELb1ELb0ELb0ELb1ELb1ELb0ELb1ELb1EEENS1_21CollectiveEpilogueFwdINS6_IJS8_SA_S9_EEENS6_IJNS7_ILi1EEESI_SI_EEESC_SE_Li256ELb1ELb1ELb1ELb0EEENS1_36VarlenDynamicPersistentTileSchedulerILi128ELi64ELi256ELi256ELb1ELb1ELb0ELb1ELb1ELb1EEEEEEEEEvNT_6ParamsE --------------------------
	.section	.nv.constant0._ZN7cutlass13device_kernelIN5flash19enable_sm80_to_sm89INS1_16FlashAttnFwdSm80INS1_25CollectiveMainloopFwdSm80ILi8ELi1ELb0EN4cute5tupleIJNS5_1CILi128EEENS7_ILi64EEENS7_ILi256EEEEEELi256ENS_10bfloat16_tEfNS_4arch4Sm80ELb1ELb0ELb0ELb1ELb1ELb0ELb1ELb1EEENS1_21CollectiveEpilogueFwdINS6_IJS8_SA_S9_EEENS6_IJNS7_ILi1EEESI_SI_EEESC_SE_Li256ELb1ELb1ELb1ELb0EEENS1_36VarlenDynamicPersistentTileSchedulerILi128ELi64ELi256ELi256ELb1ELb1ELb0ELb1ELb1ELb1EEEEEEEEEvNT_6ParamsE,"a",@progbits
	.sectionflags	@""
	.align	4
.nv.constant0._ZN7cutlass13device_kernelIN5flash19enable_sm80_to_sm89INS1_16FlashAttnFwdSm80INS1_25CollectiveMainloopFwdSm80ILi8ELi1ELb0EN4cute5tupleIJNS5_1CILi128EEENS7_ILi64EEENS7_ILi256EEEEEELi256ENS_10bfloat16_tEfNS_4arch4Sm80ELb1ELb0ELb0ELb1ELb1ELb0ELb1ELb1EEENS1_21CollectiveEpilogueFwdINS6_IJS8_SA_S9_EEENS6_IJNS7_ILi1EEESI_SI_EEESC_SE_Li256ELb1ELb1ELb1ELb0EEENS1_36VarlenDynamicPersistentTileSchedulerILi128ELi64ELi256ELi256ELb1ELb1ELb0ELb1ELb1ELb1EEEEEEEEEvNT_6ParamsE:
	.zero		1608


//--------------------- .nv.constant0._ZN7cutlass13device_kernelIN5flash19enable_sm80_to_sm89INS1_16FlashAttnFwdSm80INS1_25CollectiveMainloopFwdSm80ILi8ELi1ELb0EN4cute5tupleIJNS5_1CILi128EEENS7_ILi48EEENS7_ILi256EEEEEELi256ENS_10bfloat16_tEfNS_4arch4Sm80ELb1ELb0ELb0ELb1ELb1ELb1ELb1ELb1EEENS1_21CollectiveEpilogueFwdINS6_IJS8_SA_S9_EEENS6_IJNS7_ILi1EEESI_SI_EEESC_SE_Li256ELb1ELb1ELb1ELb0EEENS1_36VarlenDynamicPersistentTileSchedulerILi128ELi48ELi256ELi256ELb1ELb1ELb0ELb1ELb1ELb1EEEEEEEEEvNT_6ParamsE --------------------------
	.section	.nv.constant0._ZN7cutlass13device_kernelIN5flash19enable_sm80_to_sm89INS1_16FlashAttnFwdSm80INS1_25CollectiveMainloopFwdSm80ILi8ELi1ELb0EN4cute5tupleIJNS5_1CILi128EEENS7_ILi48EEENS7_ILi256EEEEEELi256ENS_10bfloat16_tEfNS_4arch4Sm80ELb1ELb0ELb0ELb1ELb1ELb1ELb1ELb1EEENS1_21CollectiveEpilogueFwdINS6_IJS8_SA_S9_EEENS6_IJNS7_ILi1EEESI_SI_EEESC_SE_Li256ELb1ELb1ELb1ELb0EEENS1_36VarlenDynamicPersistentTileSchedulerILi128ELi48ELi256ELi256ELb1ELb1ELb0ELb1ELb1ELb1EEEEEEEEEvNT_6ParamsE,"a",@progbits
	.sectionflags	@""
	.align	4
.nv.constant0._ZN7cutlass13device_kernelIN5flash19enable_sm80_to_sm89INS1_16FlashAttnFwdSm80INS1_25CollectiveMainloopFwdSm80ILi8ELi1ELb0EN4cute5tupleIJNS5_1CILi128EEENS7_ILi48EEENS7_ILi256EEEEEELi256ENS_10bfloat16_tEfNS_4arch4Sm80ELb1ELb0ELb0ELb1ELb1ELb1ELb1ELb1EEENS1_21CollectiveEpilogueFwdINS6_IJS8_SA_S9_EEENS6_IJNS7_ILi1EEESI_SI_EEESC_SE_Li256ELb1ELb1ELb1ELb0EEENS1_36VarlenDynamicPersistentTileSchedulerILi128ELi48ELi256ELi256ELb1ELb1ELb0ELb1ELb1ELb1EEEEEEEEEvNT_6ParamsE:
	.zero		1608


//--------------------- SYMBOLS --------------------------

	.type		.nv.reservedSmem.offset0,@object
	.size		.nv.reservedSmem.offset0,0x4
